def attn_fwd(
    Q,
    K,
    V,
    Out,
    Lse,
    sm_scale,
    stride_qz,
    stride_qh,
    stride_qm,
    stride_qk,
    stride_kz,
    stride_kh,
    stride_kn,
    stride_kk,
    stride_vz,
    stride_vh,
    stride_vn,
    stride_vk,
    stride_oz,
    stride_oh,
    stride_om,
    stride_ok,
    seqlen_q,
    seqlen_k,
    BLOCK_M: tl.constexpr,
    BLOCK_N: tl.constexpr,
    HEAD_DIM: tl.constexpr,
    CAUSAL: tl.constexpr,
):
    start_m = tl.program_id(0)
    off_hz = tl.program_id(1)
    q_off = off_hz * stride_qh
    k_off = off_hz * stride_kh
    v_off = off_hz * stride_vh
    offs_m = start_m * BLOCK_M + tl.arange(0, BLOCK_M)
    offs_d = tl.arange(0, HEAD_DIM)
    offs_n = tl.arange(0, BLOCK_N)
    q_ptrs = Q + q_off + offs_m[:, None] * stride_qm + offs_d[None, :] * stride_qk
    k_ptrs = K + k_off + offs_d[:, None] * stride_kk + offs_n[None, :] * stride_kn
    v_ptrs = V + v_off + offs_n[:, None] * stride_vn + offs_d[None, :] * stride_vk
    m_i = tl.full([BLOCK_M], float("-inf"), dtype=tl.float32)
    l_i = tl.zeros([BLOCK_M], dtype=tl.float32) + 1.0
    acc = tl.zeros([BLOCK_M, HEAD_DIM], dtype=tl.float32)
    q = tl.load(q_ptrs)
    acc, l_i, m_i = _attn_fwd_inner(
        acc,
        l_i,
        m_i,
        q,
        k_ptrs,
        v_ptrs,
        sm_scale,
        stride_kn,
        stride_vn,
        start_m,
        seqlen_k,
        BLOCK_M,
        BLOCK_N,
        HEAD_DIM,
        CAUSAL,
    )
    acc = acc / l_i[:, None]
    lse = m_i + tl.math.log2(l_i) / 1.4426950408889634
    o_ptrs = (
        Out
        + off_hz * stride_oh
        + offs_m[:, None] * stride_om
        + offs_d[None, :] * stride_ok
    )
    tl.store(o_ptrs, acc.to(Out.dtype.element_ty))
    tl.store(Lse + off_hz * seqlen_q + offs_m, lse)

# config = {"BLOCK_M": 64, "BLOCK_N": 64, "HEAD_DIM": 512, "arch": "sm_100", "causal": false, "dtype": "bf16", "num_stages": 2, "num_warps": 8}
# arch = sm_100


// ===== COMPILED SASS (sm_100a) =====

	.target	sm_100a

	.elftype	@"ET_EXEC"


//--------------------- .note.nv.tkinfo           --------------------------
	.section	.note.nv.tkinfo,"",@"SHT_NOTE"
	.sectionflags	@"SHF_NOTE_NV_TKINFO"
	.tkinfo
        /*0018*/ 	.word	0x00000081
        /*0030*/ 	.string	""
        /*0030*/ 	.string	"ptxas-blackwell"
        /*0030*/ 	.string	"Cuda compilation tools, release 12.9, V12.9.86"
        /*0030*/ 	.string	"Build cuda_12.9.r12.9/compiler.36037853_0"
        /*0030*/ 	.string	"-v  -suppress-debug-info  -lineinfo  -arch sm_100a "



//--------------------- .note.nv.cuver            --------------------------
	.section	.note.nv.cuver,"",@"SHT_NOTE"
	.sectionflags	@"SHF_NOTE_NV_CUVER"
        /*0018*/ 	.short	0x0001
        /*001a*/ 	.short	0x0064
        /*001c*/ 	.short	0x0001
        /*001e*/ 	.short	0x0000
        /*0020*/ 	.short	0x0001
        /*0022*/ 	.short	0x0000


//--------------------- .nv.info                  --------------------------
	.section	.nv.info,"",@"SHT_CUDA_INFO"
	.align	4


	//----- nvinfo : EIATTR_REGCOUNT
	.align		4
        /*0000*/ 	.byte	0x04, 0x2f
        /*0002*/ 	.short	(.L_5 - .L_4)
	.align		4
.L_4:
        /*0004*/ 	.word	index@(attn_fwd)
        /*0008*/ 	.word	0x000000ff


	//----- nvinfo : EIATTR_FRAME_SIZE
	.align		4
.L_5:
        /*000c*/ 	.byte	0x04, 0x11
        /*000e*/ 	.short	(.L_7 - .L_6)
	.align		4
.L_6:
        /*0010*/ 	.word	index@($__internal_2_$__cuda_sm10x_tcgen05_guardrail_trap_unallocated_columns_being_dealloced)
        /*0014*/ 	.word	0x000008a8


	//----- nvinfo : EIATTR_FRAME_SIZE
	.align		4
.L_7:
        /*0018*/ 	.byte	0x04, 0x11
        /*001a*/ 	.short	(.L_9 - .L_8)
	.align		4
.L_8:
        /*001c*/ 	.word	index@($__internal_1_$__cuda_sm10x_tcgen05_guardrail_trap_phase_invalid_during_alloc)
        /*0020*/ 	.word	0x000008a8


	//----- nvinfo : EIATTR_FRAME_SIZE
	.align		4
.L_9:
        /*0024*/ 	.byte	0x04, 0x11
        /*0026*/ 	.short	(.L_11 - .L_10)
	.align		4
.L_10:
        /*0028*/ 	.word	index@($__internal_0_$__cuda_sm10x_tcgen05_guardrail_trap_col_being_dealloced_not_returned_by_alloc)
        /*002c*/ 	.word	0x000008a8


	//----- nvinfo : EIATTR_FRAME_SIZE
	.align		4
.L_11:
        /*0030*/ 	.byte	0x04, 0x11
        /*0032*/ 	.short	(.L_13 - .L_12)
	.align		4
.L_12:
        /*0034*/ 	.word	index@(attn_fwd)
        /*0038*/ 	.word	0x000008a8


	//----- nvinfo : EIATTR_MIN_STACK_SIZE
	.align		4
.L_13:
        /*003c*/ 	.byte	0x04, 0x12
        /*003e*/ 	.short	(.L_15 - .L_14)
	.align		4
.L_14:
        /*0040*/ 	.word	index@(attn_fwd)
        /*0044*/ 	.word	0x000008a8
.L_15:


//--------------------- .nv.info.attn_fwd         --------------------------
	.section	.nv.info.attn_fwd,"",@"SHT_CUDA_INFO"
	.sectionflags	@""
	.align	4


	//----- nvinfo : EIATTR_CUDA_API_VERSION
	.align		4
        /*0000*/ 	.byte	0x04, 0x37
        /*0002*/ 	.short	(.L_17 - .L_16)
.L_16:
        /*0004*/ 	.word	0x00000081


	//----- nvinfo : EIATTR_KPARAM_INFO
	.align		4
.L_17:
        /*0008*/ 	.byte	0x04, 0x17
        /*000a*/ 	.short	(.L_19 - .L_18)
.L_18:
        /*000c*/ 	.word	0x00000000
        /*0010*/ 	.short	0x0019
        /*0012*/ 	.short	0x0080
        /*0014*/ 	.byte	0x00, 0xf4, 0x21, 0x00


	//----- nvinfo : EIATTR_KPARAM_INFO
	.align		4
.L_19:
        /*0018*/ 	.byte	0x04, 0x17
        /*001a*/ 	.short	(.L_21 - .L_20)
.L_20:
        /*001c*/ 	.word	0x00000000
        /*0020*/ 	.short	0x0018
        /*0022*/ 	.short	0x0078
        /*0024*/ 	.byte	0x00, 0xf4, 0x21, 0x00


	//----- nvinfo : EIATTR_KPARAM_INFO
	.align		4
.L_21:
        /*0028*/ 	.byte	0x04, 0x17
        /*002a*/ 	.short	(.L_23 - .L_22)
.L_22:
        /*002c*/ 	.word	0x00000000
        /*0030*/ 	.short	0x0017
        /*0032*/ 	.short	0x0070
        /*0034*/ 	.byte	0x00, 0xf0, 0x11, 0x00


	//----- nvinfo : EIATTR_KPARAM_INFO
	.align		4
.L_23:
        /*0038*/ 	.byte	0x04, 0x17
        /*003a*/ 	.short	(.L_25 - .L_24)
.L_24:
        /*003c*/ 	.word	0x00000000
        /*0040*/ 	.short	0x0016
        /*0042*/ 	.short	0x006c
        /*0044*/ 	.byte	0x00, 0xf0, 0x11, 0x00


	//----- nvinfo : EIATTR_KPARAM_INFO
	.align		4
.L_25:
        /*0048*/ 	.byte	0x04, 0x17
        /*004a*/ 	.short	(.L_27 - .L_26)
.L_26:
        /*004c*/ 	.word	0x00000000
        /*0050*/ 	.short	0x0015
        /*0052*/ 	.short	0x0068
        /*0054*/ 	.byte	0x00, 0xf0, 0x11, 0x00


	//----- nvinfo : EIATTR_KPARAM_INFO
	.align		4
.L_27:
        /*0058*/ 	.byte	0x04, 0x17
        /*005a*/ 	.short	(.L_29 - .L_28)
.L_28:
        /*005c*/ 	.word	0x00000000
        /*0060*/ 	.short	0x0014
        /*0062*/ 	.short	0x0064
        /*0064*/ 	.byte	0x00, 0xf0, 0x11, 0x00


	//----- nvinfo : EIATTR_KPARAM_INFO
	.align		4
.L_29:
        /*0068*/ 	.byte	0x04, 0x17
        /*006a*/ 	.short	(.L_31 - .L_30)
.L_30:
        /*006c*/ 	.word	0x00000000
        /*0070*/ 	.short	0x0013
        /*0072*/ 	.short	0x0060
        /*0074*/ 	.byte	0x00, 0xf0, 0x11, 0x00


	//----- nvinfo : EIATTR_KPARAM_INFO
	.align		4
.L_31:
        /*0078*/ 	.byte	0x04, 0x17
        /*007a*/ 	.short	(.L_33 - .L_32)
.L_32:
        /*007c*/ 	.word	0x00000000
        /*0080*/ 	.short	0x0012
        /*0082*/ 	.short	0x005c
        /*0084*/ 	.byte	0x00, 0xf0, 0x11, 0x00


	//----- nvinfo : EIATTR_KPARAM_INFO
	.align		4
.L_33:
        /*0088*/ 	.byte	0x04, 0x17
        /*008a*/ 	.short	(.L_35 - .L_34)
.L_34:
        /*008c*/ 	.word	0x00000000
        /*0090*/ 	.short	0x0011
        /*0092*/ 	.short	0x0058
        /*0094*/ 	.byte	0x00, 0xf0, 0x11, 0x00


	//----- nvinfo : EIATTR_KPARAM_INFO
	.align		4
.L_35:
        /*0098*/ 	.byte	0x04, 0x17
        /*009a*/ 	.short	(.L_37 - .L_36)
.L_36:
        /*009c*/ 	.word	0x00000000
        /*00a0*/ 	.short	0x0010
        /*00a2*/ 	.short	0x0054
        /*00a4*/ 	.byte	0x00, 0xf0, 0x11, 0x00


	//----- nvinfo : EIATTR_KPARAM_INFO
	.align		4
.L_37:
        /*00a8*/ 	.byte	0x04, 0x17
        /*00aa*/ 	.short	(.L_39 - .L_38)
.L_38:
        /*00ac*/ 	.word	0x00000000
        /*00b0*/ 	.short	0x000f
        /*00b2*/ 	.short	0x0050
        /*00b4*/ 	.byte	0x00, 0xf0, 0x11, 0x00


	//----- nvinfo : EIATTR_KPARAM_INFO
	.align		4
.L_39:
        /*00b8*/ 	.byte	0x04, 0x17
        /*00ba*/ 	.short	(.L_41 - .L_40)
.L_40:
        /*00bc*/ 	.word	0x00000000
        /*00c0*/ 	.short	0x000e
        /*00c2*/ 	.short	0x004c
        /*00c4*/ 	.byte	0x00, 0xf0, 0x11, 0x00


	//----- nvinfo : EIATTR_KPARAM_INFO
	.align		4
.L_41:
        /*00c8*/ 	.byte	0x04, 0x17
        /*00ca*/ 	.short	(.L_43 - .L_42)
.L_42:
        /*00cc*/ 	.word	0x00000000
        /*00d0*/ 	.short	0x000d
        /*00d2*/ 	.short	0x0048
        /*00d4*/ 	.byte	0x00, 0xf0, 0x11, 0x00


	//----- nvinfo : EIATTR_KPARAM_INFO
	.align		4
.L_43:
        /*00d8*/ 	.byte	0x04, 0x17
        /*00da*/ 	.short	(.L_45 - .L_44)
.L_44:
        /*00dc*/ 	.word	0x00000000
        /*00e0*/ 	.short	0x000c
        /*00e2*/ 	.short	0x0044
        /*00e4*/ 	.byte	0x00, 0xf0, 0x11, 0x00


	//----- nvinfo : EIATTR_KPARAM_INFO
	.align		4
.L_45:
        /*00e8*/ 	.byte	0x04, 0x17
        /*00ea*/ 	.short	(.L_47 - .L_46)
.L_46:
        /*00ec*/ 	.word	0x00000000
        /*00f0*/ 	.short	0x000b
        /*00f2*/ 	.short	0x0040
        /*00f4*/ 	.byte	0x00, 0xf0, 0x11, 0x00


	//----- nvinfo : EIATTR_KPARAM_INFO
	.align		4
.L_47:
        /*00f8*/ 	.byte	0x04, 0x17
        /*00fa*/ 	.short	(.L_49 - .L_48)
.L_48:
        /*00fc*/ 	.word	0x00000000
        /*0100*/ 	.short	0x000a
        /*0102*/ 	.short	0x003c
        /*0104*/ 	.byte	0x00, 0xf0, 0x11, 0x00


	//----- nvinfo : EIATTR_KPARAM_INFO
	.align		4
.L_49:
        /*0108*/ 	.byte	0x04, 0x17
        /*010a*/ 	.short	(.L_51 - .L_50)
.L_50:
        /*010c*/ 	.word	0x00000000
        /*0110*/ 	.short	0x0009
        /*0112*/ 	.short	0x0038
        /*0114*/ 	.byte	0x00, 0xf0, 0x11, 0x00


	//----- nvinfo : EIATTR_KPARAM_INFO
	.align		4
.L_51:
        /*0118*/ 	.byte	0x04, 0x17
        /*011a*/ 	.short	(.L_53 - .L_52)
.L_52:
        /*011c*/ 	.word	0x00000000
        /*0120*/ 	.short	0x0008
        /*0122*/ 	.short	0x0034
        /*0124*/ 	.byte	0x00, 0xf0, 0x11, 0x00


	//----- nvinfo : EIATTR_KPARAM_INFO
	.align		4
.L_53:
        /*0128*/ 	.byte	0x04, 0x17
        /*012a*/ 	.short	(.L_55 - .L_54)
.L_54:
        /*012c*/ 	.word	0x00000000
        /*0130*/ 	.short	0x0007
        /*0132*/ 	.short	0x0030
        /*0134*/ 	.byte	0x00, 0xf0, 0x11, 0x00


	//----- nvinfo : EIATTR_KPARAM_INFO
	.align		4
.L_55:
        /*0138*/ 	.byte	0x04, 0x17
        /*013a*/ 	.short	(.L_57 - .L_56)
.L_56:
        /*013c*/ 	.word	0x00000000
        /*0140*/ 	.short	0x0006
        /*0142*/ 	.short	0x002c
        /*0144*/ 	.byte	0x00, 0xf0, 0x11, 0x00


	//----- nvinfo : EIATTR_KPARAM_INFO
	.align		4
.L_57:
        /*0148*/ 	.byte	0x04, 0x17
        /*014a*/ 	.short	(.L_59 - .L_58)
.L_58:
        /*014c*/ 	.word	0x00000000
        /*0150*/ 	.short	0x0005
        /*0152*/ 	.short	0x0028
        /*0154*/ 	.byte	0x00, 0xf0, 0x11, 0x00


	//----- nvinfo : EIATTR_KPARAM_INFO
	.align		4
.L_59:
        /*0158*/ 	.byte	0x04, 0x17
        /*015a*/ 	.short	(.L_61 - .L_60)
.L_60:
        /*015c*/ 	.word	0x00000000
        /*0160*/ 	.short	0x0004
        /*0162*/ 	.short	0x0020
        /*0164*/ 	.byte	0x00, 0xf4, 0x21, 0x00


	//----- nvinfo : EIATTR_KPARAM_INFO
	.align		4
.L_61:
        /*0168*/ 	.byte	0x04, 0x17
        /*016a*/ 	.short	(.L_63 - .L_62)
.L_62:
        /*016c*/ 	.word	0x00000000
        /*0170*/ 	.short	0x0003
        /*0172*/ 	.short	0x0018
        /*0174*/ 	.byte	0x00, 0xf4, 0x21, 0x00


	//----- nvinfo : EIATTR_KPARAM_INFO
	.align		4
.L_63:
        /*0178*/ 	.byte	0x04, 0x17
        /*017a*/ 	.short	(.L_65 - .L_64)
.L_64:
        /*017c*/ 	.word	0x00000000
        /*0180*/ 	.short	0x0002
        /*0182*/ 	.short	0x0010
        /*0184*/ 	.byte	0x00, 0xf4, 0x21, 0x00


	//----- nvinfo : EIATTR_KPARAM_INFO
	.align		4
.L_65:
        /*0188*/ 	.byte	0x04, 0x17
        /*018a*/ 	.short	(.L_67 - .L_66)
.L_66:
        /*018c*/ 	.word	0x00000000
        /*0190*/ 	.short	0x0001
        /*0192*/ 	.short	0x0008
        /*0194*/ 	.byte	0x00, 0xf4, 0x21, 0x00


	//----- nvinfo : EIATTR_KPARAM_INFO
	.align		4
.L_67:
        /*0198*/ 	.byte	0x04, 0x17
        /*019a*/ 	.short	(.L_69 - .L_68)
.L_68:
        /*019c*/ 	.word	0x00000000
        /*01a0*/ 	.short	0x0000
        /*01a2*/ 	.short	0x0000
        /*01a4*/ 	.byte	0x00, 0xf4, 0x21, 0x00


	//----- nvinfo : EIATTR_AT_ENTRY_FRAGMENTS
	.align		4
.L_69:
        /*01a8*/ 	.byte	0x04, 0x4f
        /*01aa*/ 	.short	(.L_71 - .L_70)


	//   ....[0]....
.L_70:
        /*01ac*/ 	.word	0x00000004


	//----- nvinfo : EIATTR_RESERVED_SMEM_USED
	.align		4
.L_71:
        /*01b0*/ 	.byte	0x01, 0x41
	.zero		2


	//----- nvinfo : EIATTR_SPARSE_MMA_MASK
	.align		4
        /*01b4*/ 	.byte	0x03, 0x50
        /*01b6*/ 	.short	0x0000


	//----- nvinfo : EIATTR_TCGEN05_1CTA_USED
	.align		4
        /*01b8*/ 	.byte	0x01, 0x51
	.zero		2


	//----- nvinfo : EIATTR_MAXREG_COUNT
	.align		4
        /*01bc*/ 	.byte	0x03, 0x1b
        /*01be*/ 	.short	0x00ff


	//----- nvinfo : EIATTR_NUM_BARRIERS
	.align		4
        /*01c0*/ 	.byte	0x02, 0x4c
        /*01c2*/ 	.byte	0x01
	.zero		1


	//----- nvinfo : EIATTR_ANNOTATIONS
	.align		4
        /*01c4*/ 	.byte	0x04, 0x55
        /*01c6*/ 	.short	(.L_73 - .L_72)


	//   ....[0]....
.L_72:
        /*01c8*/ 	.word	0x00000001
        /*01cc*/ 	.byte	0x20, 0x06, 0x00, 0x00, 0x01, 0x00, 0x00, 0x00, 0xe0, 0x24, 0x00, 0x00, 0x01, 0x00, 0x00, 0x00
        /* <DEDUP_REMOVED lines=348> */
        /*179c*/ 	.byte	0x60, 0x37, 0x01, 0x00


	//----- nvinfo : EIATTR_INT_WARP_WIDE_INSTR_OFFSETS
	.align		4
.L_73:
        /*17a0*/ 	.byte	0x04, 0x31
        /*17a2*/ 	.short	(.L_75 - .L_74)


	//   ....[0]....
.L_74:
        /*17a4*/ 	.word	0x00002f70


	//   ....[1]....
        /*17a8*/ 	.word	0x00003000


	//   ....[2]....
        /*17ac*/ 	.word	0x000055f0


	//   ....[3]....
        /*17b0*/ 	.word	0x00006680


	//   ....[4]....
        /*17b4*/ 	.word	0x00010df0


	//   ....[5]....
        /*17b8*/ 	.word	0x00019ca0


	//   ....[6]....
        /*17bc*/ 	.word	0x00019ce0


	//----- nvinfo : EIATTR_COOP_GROUP_MASK_REGIDS
	.align		4
.L_75:
        /*17c0*/ 	.byte	0x04, 0x29
        /*17c2*/ 	.short	(.L_77 - .L_76)


	//   ....[0]....
.L_76:
        /*17c4*/ 	.word	0xffffffff


	//   ....[1]....
        /*17c8*/ 	.word	0xffffffff


	//   ....[2]....
        /*17cc*/ 	.word	0xffffffff


	//   ....[3]....
        /*17d0*/ 	.word	0xffffffff


	//   ....[4]....
        /*17d4*/ 	.word	0xffffffff


	//   ....[5]....
        /*17d8*/ 	.word	0xffffffff


	//   ....[6]....
        /*17dc*/ 	.word	0xffffffff


	//   ....[7]....
        /*17e0*/ 	.word	0xffffffff


	//   ....[8]....
        /*17e4*/ 	.word	0xffffffff


	//   ....[9]....
        /*17e8*/ 	.word	0xffffffff


	//   ....[10]....
        /*17ec*/ 	.word	0xffffffff


	//   ....[11]....
        /*17f0*/ 	.word	0xffffffff


	//----- nvinfo : EIATTR_COOP_GROUP_INSTR_OFFSETS
	.align		4
.L_77:
        /*17f4*/ 	.byte	0x04, 0x28
        /*17f6*/ 	.short	(.L_79 - .L_78)


	//   ....[0]....
.L_78:
        /*17f8*/ 	.word	0x00000080


	//   ....[1]....
        /*17fc*/ 	.word	0x00000340


	//   ....[2]....
        /*1800*/ 	.word	0x00009b80


	//   ....[3]....
        /*1804*/ 	.word	0x0000a2c0


	//   ....[4]....
        /*1808*/ 	.word	0x0000a760


	//   ....[5]....
        /*180c*/ 	.word	0x0000a7b0


	//   ....[6]....
        /*1810*/ 	.word	0x000120a0


	//   ....[7]....
        /*1814*/ 	.word	0x00012140


	//   ....[8]....
        /*1818*/ 	.word	0x000125a0


	//   ....[9]....
        /*181c*/ 	.word	0x000125f0


	//   ....[10]....
        /*1820*/ 	.word	0x00019b20


	//   ....[11]....
        /*1824*/ 	.word	0x00019d90


	//----- nvinfo : EIATTR_VRC_CTA_INIT_COUNT
	.align		4
.L_79:
        /*1828*/ 	.byte	0x02, 0x4a
        /*182a*/ 	.byte	0x80
	.zero		1


	//----- nvinfo : EIATTR_MBARRIER_INSTR_OFFSETS
	.align		4
        /*182c*/ 	.byte	0x04, 0x39
        /*182e*/ 	.short	(.L_81 - .L_80)


	//   ....[0]....
.L_80:
        /*1830*/ 	.word	0x000038d0
        /*1834*/ 	.word	0x000000ff
        /*1838*/ 	.word	0x00000000
        /*183c*/ 	.short	0x0100
        /*183e*/ 	.byte	0x07
	.zero		1


	//   ....[1]....
        /*1840*/ 	.word	0x00005600
        /*1844*/ 	.word	0x000000ff
        /*1848*/ 	.word	0x00040008
        /*184c*/ 	.short	0x0100
        /*184e*/ 	.byte	0x09
	.zero		1


	//   ....[2]....
        /*1850*/ 	.word	0x000067a0
        /*1854*/ 	.word	0x000000ff
        /*1858*/ 	.word	0x00020000
        /*185c*/ 	.short	0x0100
        /*185e*/ 	.byte	0x09
	.zero		1


	//   ....[3]....
        /*1860*/ 	.word	0x00007370
        /*1864*/ 	.word	0x000000ff
        /*1868*/ 	.word	0x00020000
        /*186c*/ 	.short	0x010a
        /*186e*/ 	.byte	0x09
	.zero		1


	//   ....[4]....
        /*1870*/ 	.word	0x00009680
        /*1874*/ 	.word	0x000000ff
        /*1878*/ 	.word	0x00020000
        /*187c*/ 	.short	0x0108
        /*187e*/ 	.byte	0x09
	.zero		1


	//   ....[5]....
        /*1880*/ 	.word	0x00011150
        /*1884*/ 	.word	0x000000ff
        /*1888*/ 	.word	0x00040010
        /*188c*/ 	.short	0x0100
        /*188e*/ 	.byte	0x09
	.zero		1


	//   ....[6]....
        /*1890*/ 	.word	0x00011e30
        /*1894*/ 	.word	0x000000ff
        /*1898*/ 	.word	0x00040010
        /*189c*/ 	.short	0x010a
        /*189e*/ 	.byte	0x09
	.zero		1


	//   ....[7]....
        /*18a0*/ 	.word	0x00011ea0
        /*18a4*/ 	.word	0x000000ff
        /*18a8*/ 	.word	0x00040010
        /*18ac*/ 	.short	0x0108
        /*18ae*/ 	.byte	0x09
	.zero		1


	//   ....[8]....
        /*18b0*/ 	.word	0x00012640
        /*18b4*/ 	.word	0x000000ff
        /*18b8*/ 	.word	0x00000000
        /*18bc*/ 	.short	0x010a
        /*18be*/ 	.byte	0x07
	.zero		1


	//   ....[9]....
        /*18c0*/ 	.word	0x000153c0
        /*18c4*/ 	.word	0x000000ff
        /*18c8*/ 	.word	0x00000000
        /*18cc*/ 	.short	0x010a
        /*18ce*/ 	.byte	0x07
	.zero		1


	//   ....[10]....
        /*18d0*/ 	.word	0x00015530
        /*18d4*/ 	.word	0x000000ff
        /*18d8*/ 	.word	0x00040000
        /*18dc*/ 	.short	0x0108
        /*18de*/ 	.byte	0x09
	.zero		1


	//   ....[11]....
        /*18e0*/ 	.word	0x00015650
        /*18e4*/ 	.word	0x000000ff
        /*18e8*/ 	.word	0x00040008
        /*18ec*/ 	.short	0x0108
        /*18ee*/ 	.byte	0x09
	.zero		1


	//   ....[12]....
        /*18f0*/ 	.word	0x00019db0
        /*18f4*/ 	.word	0x000000ff
        /*18f8*/ 	.word	0x00020000
        /*18fc*/ 	.short	0x010a
        /*18fe*/ 	.byte	0x09
	.zero		1


	//   ....[13]....
        /*1900*/ 	.word	0x00019de0
        /*1904*/ 	.word	0x000000ff
        /*1908*/ 	.word	0x00040010
        /*190c*/ 	.short	0x010a
        /*190e*/ 	.byte	0x09
	.zero		1


	//   ....[14]....
        /*1910*/ 	.word	0x00019e10
        /*1914*/ 	.word	0x000000ff
        /*1918*/ 	.word	0x00000000
        /*191c*/ 	.short	0x010a
        /*191e*/ 	.byte	0x07
	.zero		1


	//   ....[15]....
        /*1920*/ 	.word	0x00019e40
        /*1924*/ 	.word	0x000000ff
        /*1928*/ 	.word	0x00000000
        /*192c*/ 	.short	0x010a
        /*192e*/ 	.byte	0x07
	.zero		1


	//----- nvinfo : EIATTR_NUM_MBARRIERS
	.align		4
.L_81:
        /*1930*/ 	.byte	0x03, 0x38
        /*1932*/ 	.short	0xffff


	//----- nvinfo : EIATTR_EXIT_INSTR_OFFSETS
	.align		4
        /*1934*/ 	.byte	0x04, 0x1c
        /*1936*/ 	.short	(.L_83 - .L_82)


	//   ....[0]....
.L_82:
        /*1938*/ 	.word	0x00019da0


	//----- nvinfo : EIATTR_REQNTID
	.align		4
.L_83:
        /*193c*/ 	.byte	0x04, 0x10
        /*193e*/ 	.short	(.L_85 - .L_84)
.L_84:
        /*1940*/ 	.word	0x00000100
        /*1944*/ 	.word	0x00000001
        /*1948*/ 	.word	0x00000001


	//----- nvinfo : EIATTR_CRS_STACK_SIZE
	.align		4
.L_85:
        /*194c*/ 	.byte	0x04, 0x1e
        /*194e*/ 	.short	(.L_87 - .L_86)
.L_86:
        /*1950*/ 	.word	0x00000000


	//----- nvinfo : EIATTR_CBANK_PARAM_SIZE
	.align		4
.L_87:
        /*1954*/ 	.byte	0x03, 0x19
        /*1956*/ 	.short	0x0088


	//----- nvinfo : EIATTR_PARAM_CBANK
	.align		4
        /*1958*/ 	.byte	0x04, 0x0a
        /*195a*/ 	.short	(.L_89 - .L_88)
	.align		4
.L_88:
        /*195c*/ 	.word	index@(.nv.constant0.attn_fwd)
        /*1960*/ 	.short	0x0380
        /*1962*/ 	.short	0x0088


	//----- nvinfo : EIATTR_SW_WAR
	.align		4
.L_89:
        /*1964*/ 	.byte	0x04, 0x36
        /*1966*/ 	.short	(.L_91 - .L_90)
.L_90:
        /*1968*/ 	.word	0x00000008
.L_91:


//--------------------- .nv.compat                --------------------------
	.section	.nv.compat,"",@"SHT_CUDA_COMPAT_INFO"
	.align	4
        /*0000*/ 	.byte	0x02, 0x02, 0x02, 0x00, 0x02, 0x05, 0x05, 0x00, 0x02, 0x03, 0x00, 0x00, 0x02, 0x06, 0x01, 0x00


//--------------------- .nv.callgraph             --------------------------
	.section	.nv.callgraph,"",@"SHT_CUDA_CALLGRAPH"
	.align	4
	.sectionentsize	8
	.align		4
        /*0000*/ 	.word	0x00000000
	.align		4
        /*0004*/ 	.word	0xffffffff
	.align		4
        /*0008*/ 	.word	0x00000000
	.align		4
        /*000c*/ 	.word	0xfffffffe
	.align		4
        /*0010*/ 	.word	0x00000000
	.align		4
        /*0014*/ 	.word	0xfffffffd
	.align		4
        /*0018*/ 	.word	0x00000000
	.align		4
        /*001c*/ 	.word	0xfffffffc


//--------------------- .nv.constant4             --------------------------
	.section	.nv.constant4,"a",@progbits
	.align	8
	.align		8
.nv.constant4:
        /*0000*/ 	.dword	_$_str


//--------------------- .text.attn_fwd            --------------------------
	.section	.text.attn_fwd,"ax",@progbits
	.align	128
        .global         attn_fwd
        .type           attn_fwd,@function
        .size           attn_fwd,(.L_x_28 - attn_fwd)
        .other          attn_fwd,@"STO_CUDA_ENTRY STV_DEFAULT"
attn_fwd:
.text.attn_fwd:
[----:B------:R-:W0:Y:S01]  /*0000*/  LDC R1, c[0x0][0x37c] ;  /* 0x0000df00ff017b82 */ /* 0x000e220000000800 */
[----:B------:R-:W1:Y:S01]  /*0010*/  S2R R0, SR_TID.X ;  /* 0x0000000000007919 */ /* 0x000e620000002100 */
[----:B------:R-:W-:Y:S01]  /*0020*/  LOP3.LUT R2, R2, 0xfbffffff, RZ, 0xc0, !PT ;  /* 0xfbffffff02027812 */ /* 0x000fe200078ec0ff */
[----:B0-----:R-:W-:Y:S01]  /*0030*/  VIADD R1, R1, 0xfffff758 ;  /* 0xfffff75801017836 */ /* 0x001fe20000000000 */
[----:B-1----:R-:W-:-:S13]  /*0040*/  ISETP.GE.U32.AND P0, PT, R0, 0x20, PT ;  /* 0x000000200000780c */ /* 0x002fda0003f06070 */
[----:B------:R-:W-:Y:S01]  /*0050*/  @P0 LOP3.LUT R2, R2, 0x4000000, RZ, 0xfc, !PT ;  /* 0x0400000002020812 */ /* 0x000fe200078efcff */
[----:B------:R-:W-:Y:S06]  /*0060*/  @P0 BRA `(.L_x_0) ;  /* 0x0000000000b80947 */ /* 0x000fec0003800000 */
[----:B------:R-:W0:Y:S01]  /*0070*/  S2R R7, SR_CgaCtaId ;  /* 0x0000000000077919 */ /* 0x000e220000008800 */
[----:B------:R-:W-:Y:S01]  /*0080*/  NOP ;  /* 0x0000000000007918 */ /* 0x000fe20000000000 */
[----:B------:R-:W-:-:S04]  /*0090*/  MOV R0, 0x40 ;  /* 0x0000004000007802 */ /* 0x000fc80000000f00 */
[----:B0-----:R-:W-:Y:S02]  /*00a0*/  LEA R3, R7, R0, 0x18 ;  /* 0x0000000007037211 */ /* 0x001fe400078ec0ff */
[----:B------:R-:W-:-:S04]  /*00b0*/  MOV R0, 0x400 ;  /* 0x0000040000007802 */ /* 0x000fc80000000f00 */
[----:B------:R-:W0:Y:S01]  /*00c0*/  LDS.U8 R3, [R3] ;  /* 0x0000000003037984 */ /* 0x000e220000000000 */
[----:B------:R-:W-:Y:S02]  /*00d0*/  LEA R0, R7, R0, 0x18 ;  /* 0x0000000007007211 */ /* 0x000fe400078ec0ff */
[----:B0-----:R-:W-:-:S13]  /*00e0*/  ISETP.NE.AND P0, PT, R3, RZ, PT ;  /* 0x000000ff0300720c */ /* 0x001fda0003f05270 */
[----:B------:R-:W-:Y:S05]  /*00f0*/  @P0 BRA `(.L_x_1) ;  /* 0x00000000007c0947 */ /* 0x000fea0003800000 */
[----:B------:R-:W-:-:S13]  /*0100*/  ELECT P0, URZ, PT ;  /* 0x0000000000ff782f */ /* 0x000fda0003800000 */
[----:B------:R-:W-:Y:S05]  /*0110*/  @!P0 BRA `(.L_x_2) ;  /* 0x0000000000848947 */ /* 0x000fea0003800000 */
[----:B------:R-:W-:Y:S01]  /*0120*/  UMOV UR4, 0x10 ;  /* 0x0000001000047882 */ /* 0x000fe20000000000 */
[----:B------:R-:W-:Y:S02]  /*0130*/  IMAD.MOV.U32 R8, RZ, RZ, 0x1 ;  /* 0x00000001ff087424 */ /* 0x000fe400078e00ff */
[----:B------:R-:W-:Y:S02]  /*0140*/  IMAD.MOV.U32 R4, RZ, RZ, 0xffff ;  /* 0x0000ffffff047424 */ /* 0x000fe400078e00ff */
[----:B------:R-:W-:Y:S04]  /*0150*/  DEPBAR.LE SB0, 0x36 ;  /* 0x00008d800000791a */ /* 0x000fe80000000000 */
[----:B------:R-:W0:Y:S02]  /*0160*/  UTCATOMSWS.FIND_AND_SET.ALIGN UP0, UR4, UR4 ;  /* 0x00000004000475e3 */ /* 0x000e240008000800 */
[----:B0-----:R-:W-:-:S04]  /*0170*/  PLOP3.LUT P0, PT, PT, PT, UP0, 0x80, 0x8 ;  /* 0x000000000008781c */ /* 0x001fc80003f0f008 */
[----:B------:R-:W-:-:S04]  /*0180*/  SEL R3, RZ, 0xffffffff, !P0 ;  /* 0xffffffffff037807 */ /* 0x000fc80004000000 */
[----:B------:R-:W-:Y:S01]  /*0190*/  ISETP.NE.AND P0, PT, R3, RZ, PT ;  /* 0x000000ff0300720c */ /* 0x000fe20003f05270 */
[----:B------:R-:W-:-:S12]  /*01a0*/  IMAD.U32 R3, RZ, RZ, UR4 ;  /* 0x00000004ff037e24 */ /* 0x000fd8000f8e00ff */
[----:B------:R-:W-:Y:S05]  /*01b0*/  @P0 BRA `(.L_x_3) ;  /* 0x0000000000240947 */ /* 0x000fea0003800000 */
.L_x_4:
[----:B------:R-:W-:Y:S05]  /*01c0*/  NANOSLEEP 0x64 ;  /* 0x000000640000795d */ /* 0x000fea0003800000 */
[----:B------:R-:W-:-:S05]  /*01d0*/  UMOV UR4, 0x10 ;  /* 0x0000001000047882 */ /* 0x000fca0000000000 */
[----:B------:R-:W-:Y:S04]  /*01e0*/  DEPBAR.LE SB0, 0x36 ;  /* 0x00008d800000791a */ /* 0x000fe80000000000 */
[----:B------:R-:W0:Y:S02]  /*01f0*/  UTCATOMSWS.FIND_AND_SET.ALIGN UP0, UR4, UR4 ;  /* 0x00000004000475e3 */ /* 0x000e240008000800 */
[----:B0-----:R-:W-:-:S04]  /*0200*/  PLOP3.LUT P0, PT, PT, PT, UP0, 0x80, 0x8 ;  /* 0x000000000008781c */ /* 0x001fc80003f0f008 */
[----:B------:R-:W-:-:S04]  /*0210*/  SEL R3, RZ, 0xffffffff, !P0 ;  /* 0xffffffffff037807 */ /* 0x000fc80004000000 */
[----:B------:R-:W-:Y:S01]  /*0220*/  ISETP.NE.AND P0, PT, R3, RZ, PT ;  /* 0x000000ff0300720c */ /* 0x000fe20003f05270 */
[----:B------:R-:W-:-:S12]  /*0230*/  IMAD.U32 R3, RZ, RZ, UR4 ;  /* 0x00000004ff037e24 */ /* 0x000fd8000f8e00ff */
[----:B------:R-:W-:Y:S05]  /*0240*/  @!P0 BRA `(.L_x_4) ;  /* 0xfffffffc00dc8947 */ /* 0x000fea000383ffff */
.L_x_3:
[C---:B------:R-:W-:Y:S01]  /*0250*/  VIADD R5, R3.reuse, 0x10 ;  /* 0x0000001003057836 */ /* 0x040fe20000000000 */
[----:B------:R-:W-:Y:S01]  /*0260*/  SHF.L.U32 R4, R4, R3, RZ ;  /* 0x0000000304047219 */ /* 0x000fe200000006ff */
[----:B------:R-:W-:Y:S01]  /*0270*/  IMAD.SHL.U32 R3, R3, 0x20, RZ ;  /* 0x0000002003037824 */ /* 0x000fe200078e00ff */
[----:B------:R-:W-:Y:S02]  /*0280*/  MOV R6, 0x50 ;  /* 0x0000005000067802 */ /* 0x000fe40000000f00 */
[----:B------:R-:W-:Y:S02]  /*0290*/  SHF.L.U32 R5, R8, R5, RZ ;  /* 0x0000000508057219 */ /* 0x000fe400000006ff */
[----:B------:R-:W-:Y:S02]  /*02a0*/  LEA R7, R7, R6, 0x18 ;  /* 0x0000000607077211 */ /* 0x000fe400078ec0ff */
[----:B------:R-:W-:-:S05]  /*02b0*/  LOP3.LUT R4, R5, R4, RZ, 0xfc, !PT ;  /* 0x0000000405047212 */ /* 0x000fca00078efcff */
[----:B------:R0:W-:Y:S04]  /*02c0*/  ATOMS.OR RZ, [R7], R4 ;  /* 0x0000000407ff738c */ /* 0x0001e80003000000 */
[----:B------:R0:W-:Y:S01]  /*02d0*/  STS [R0], R3 ;  /* 0x0000000300007388 */ /* 0x0001e20000000800 */
[----:B------:R-:W-:Y:S05]  /*02e0*/  BRA `(.L_x_2) ;  /* 0x0000000000107947 */ /* 0x000fea0003800000 */
.L_x_1:
[----:B------:R-:W-:Y:S02]  /*02f0*/  MOV R3, 0xffffffff ;  /* 0xffffffff00037802 */ /* 0x000fe40000000f00 */
[----:B------:R-:W-:-:S03]  /*0300*/  MOV R4, 0x330 ;  /* 0x0000033000047802 */ /* 0x000fc60000000f00 */
[----:B------:R0:W-:Y:S04]  /*0310*/  STS [R0], R3 ;  /* 0x0000000300007388 */ /* 0x0001e80000000800 */
[----:B0-----:R-:W-:Y:S05]  /*0320*/  CALL.REL.NOINC `($__internal_1_$__cuda_sm10x_tcgen05_guardrail_trap_phase_invalid_during_alloc) ;  /* 0x0000019800dc7944 */ /* 0x001fea0003c00000 */
.L_x_2:
[----:B------:R-:W-:Y:S05]  /*0330*/  WARPSYNC.ALL ;  /* 0x0000000000007948 */ /* 0x000fea0003800000 */
[----:B------:R-:W-:Y:S01]  /*0340*/  NOP ;  /* 0x0000000000007918 */ /* 0x000fe20000000000 */
.L_x_0:
[----:B------:R-:W1:Y:S01]  /*0350*/  S2R R178, SR_TID.X ;  /* 0x0000000000b27919 */ /* 0x000e620000002100 */
[----:B0-----:R-:W0:Y:S01]  /*0360*/  LDC.64 R4, c[0x0][0x3b0] ;  /* 0x0000ec00ff047b82 */ /* 0x001e220000000a00 */
[----:B------:R-:W-:Y:S01]  /*0370*/  MOV R3, 0x400 ;  /* 0x0000040000037802 */ /* 0x000fe20000000f00 */
[----:B------:R-:W2:Y:S01]  /*0380*/  LDCU.64 UR10, c[0x0][0x358] ;  /* 0x00006b00ff0a77ac */ /* 0x000ea20008000a00 */
[----:B------:R-:W3:Y:S02]  /*0390*/  S2R R0, SR_CTAID.X ;  /* 0x0000000000007919 */ /* 0x000ee40000002500 */
[----:B------:R-:W-:Y:S01]  /*03a0*/  R2UR UR9, R3 ;  /* 0x00000000030972ca */ /* 0x000fe200000e0000 */
[----:B------:R-:W0:Y:S02]  /*03b0*/  S2R R134, SR_CTAID.Y ;  /* 0x0000000000867919 */ /* 0x000e240000002600 */
[----:B------:R-:W4:Y:S08]  /*03c0*/  LDC R21, c[0x0][0x3b8] ;  /* 0x0000ee00ff157b82 */ /* 0x000f300000000800 */
[----:B------:R-:W5:Y:S08]  /*03d0*/  S2UR UR4, SR_CgaCtaId ;  /* 0x00000000000479c3 */ /* 0x000f700000008800 */
[----:B------:R-:W2:Y:S01]  /*03e0*/  LDC.64 R8, c[0x0][0x380] ;  /* 0x0000e000ff087b82 */ /* 0x000ea20000000a00 */
[----:B-1----:R-:W-:-:S02]  /*03f0*/  LOP3.LUT R139, R178, 0x3f, RZ, 0xc0, !PT ;  /* 0x0000003fb28b7812 */ /* 0x002fc400078ec0ff */
[----:B------:R-:W-:-:S05]  /*0400*/  SHF.R.U32.HI R138, RZ, 0x6, R178 ;  /* 0x00000006ff8a7819 */ /* 0x000fca00000116b2 */
[----:B------:R-:W-:Y:S01]  /*0410*/  BAR.SYNC.DEFER_BLOCKING 0x0 ;  /* 0x0000000000007b1d */ /* 0x000fe20000010000 */
[----:B------:R-:W-:Y:S01]  /*0420*/  ISETP.GE.U32.AND P3, PT, R178, 0x20, PT ;  /* 0x00000020b200780c */ /* 0x000fe20003f66070 */
[----:B---3--:R-:W-:Y:S01]  /*0430*/  IMAD R6, R0, 0x40, R139 ;  /* 0x0000004000067824 */ /* 0x008fe200078e028b */
[----:B------:R-:W-:Y:S01]  /*0440*/  SGXT.U32 R138, R138, 0x2 ;  /* 0x000000028a8a781a */ /* 0x000fe20000000000 */
[----:B0-----:R-:W-:Y:S01]  /*0450*/  IMAD R0, R134, R4, RZ ;  /* 0x0000000486007224 */ /* 0x001fe200078e02ff */
[----:B-----5:R-:W-:Y:S01]  /*0460*/  ULEA UR9, UR4, UR9, 0x18 ;  /* 0x0000000904097291 */ /* 0x020fe2000f8ec0ff */
[----:B------:R-:W-:Y:S02]  /*0470*/  IMAD R5, R6, R5, RZ ;  /* 0x0000000506057224 */ /* 0x000fe400078e02ff */
[----:B------:R-:W0:Y:S01]  /*0480*/  S2R R6, SR_CgaCtaId ;  /* 0x0000000000067919 */ /* 0x000e220000008800 */
[----:B------:R-:W-:Y:S02]  /*0490*/  IMAD.SHL.U32 R3, R0, 0x2, RZ ;  /* 0x0000000200037824 */ /* 0x000fe400078e00ff */
[----:B------:R-:W-:-:S02]  /*04a0*/  IMAD.SHL.U32 R4, R5, 0x2, RZ ;  /* 0x0000000205047824 */ /* 0x000fc400078e00ff */
[----:B----4-:R-:W-:Y:S02]  /*04b0*/  IMAD R7, R138, R21, RZ ;  /* 0x000000158a077224 */ /* 0x010fe400078e02ff */
[----:B------:R-:W-:Y:S01]  /*04c0*/  IMAD.HI R0, R0, 0x2, RZ ;  /* 0x0000000200007827 */ /* 0x000fe200078e02ff */
[----:B--2---:R-:W-:-:S03]  /*04d0*/  IADD3 R4, P0, P1, R4, R8, R3 ;  /* 0x0000000804047210 */ /* 0x004fc6000791e003 */
[----:B------:R-:W-:-:S04]  /*04e0*/  IMAD.HI R5, R5, 0x2, RZ ;  /* 0x0000000205057827 */ /* 0x000fc800078e02ff */
[----:B------:R-:W-:Y:S01]  /*04f0*/  IMAD R11, R21, 0x4, R7 ;  /* 0x00000004150b7824 */ /* 0x000fe200078e0207 */
[----:B------:R-:W-:Y:S01]  /*0500*/  IADD3.X R0, PT, PT, R5, R9, R0, P0, P1 ;  /* 0x0000000905007210 */ /* 0x000fe200007e2400 */
[----:B------:R-:W1:Y:S01]  /*0510*/  LDS R108, [UR9] ;  /* 0x00000009ff6c7984 */ /* 0x000e620008000800 */
[----:B------:R-:W-:Y:S01]  /*0520*/  BAR.SYNC.DEFER_BLOCKING 0x0 ;  /* 0x0000000000007b1d */ /* 0x000fe20000010000 */
[----:B------:R-:W-:Y:S01]  /*0530*/  IMAD R3, R21, 0x4, R11 ;  /* 0x0000000415037824 */ /* 0x000fe200078e020b */
[----:B------:R-:W-:-:S04]  /*0540*/  LEA R8, P0, R7, R4, 0x1 ;  /* 0x0000000407087211 */ /* 0x000fc800078008ff */
[----:B------:R-:W-:Y:S02]  /*0550*/  LEA R12, P2, R3, R4, 0x1 ;  /* 0x00000004030c7211 */ /* 0x000fe400078408ff */
[----:B------:R-:W-:Y:S01]  /*0560*/  LEA.HI.X.SX32 R9, R7, R0, 0x1, P0 ;  /* 0x0000000007097211 */ /* 0x000fe200000f0eff */
[----:B0-----:R-:W-:Y:S10]  /*0570*/  @P3 BRA `(.L_x_5) ;  /* 0x0000000000183947 */ /* 0x001ff40003800000 */
[----:B------:R-:W-:Y:S01]  /*0580*/  ELECT P0, URZ, PT ;  /* 0x0000000000ff782f */ /* 0x000fe20003800000 */
[----:B------:R-:W-:Y:S01]  /*0590*/  IMAD.MOV.U32 R5, RZ, RZ, 0x1 ;  /* 0x00000001ff057424 */ /* 0x000fe200078e00ff */
[----:B------:R-:W-:Y:S11]  /*05a0*/  UVIRTCOUNT.DEALLOC.SMPOOL 0x80 ;  /* 0x000000800000784c */ /* 0x000ff60000000000 */
[----:B------:R-:W-:-:S04]  /*05b0*/  @P0 MOV R7, 0x40 ;  /* 0x0000004000070802 */ /* 0x000fc80000000f00 */
[----:B------:R-:W-:-:S05]  /*05c0*/  @P0 LEA R6, R6, R7, 0x18 ;  /* 0x0000000706060211 */ /* 0x000fca00078ec0ff */
[----:B------:R0:W-:Y:S02]  /*05d0*/  @P0 STS.U8 [R6], R5 ;  /* 0x0000000506000388 */ /* 0x0001e40000000000 */
.L_x_5:
[----:B------:R-:W-:Y:S01]  /*05e0*/  IMAD R7, R21, 0x4, R3 ;  /* 0x0000000415077824 */ /* 0x000fe200078e0203 */
[----:B------:R-:W-:Y:S01]  /*05f0*/  LEA R10, P0, R11, R4, 0x1 ;  /* 0x000000040b0a7211 */ /* 0x000fe200078008ff */
[----:B------:R-:W2:Y:S01]  /*0600*/  LDC.64 R204, c[0x0][0x3c0] ;  /* 0x0000f000ffcc7b82 */ /* 0x000ea20000000a00 */
[-C--:B------:R-:W-:Y:S01]  /*0610*/  LEA.HI.X.SX32 R13, R3, R0.reuse, 0x1, P2 ;  /* 0x00000000030d7211 */ /* 0x080fe200010f0eff */
[----:B------:R-:W-:Y:S01]  /*0620*/  STL.64 [R1+0x710], R138 ;  /* 0x0007108a01007387 */ /* 0x000fe20000100a00 */
[----:B------:R-:W-:Y:S02]  /*0630*/  LEA R17, R21, R7, 0x2 ;  /* 0x0000000715117211 */ /* 0x000fe400078e10ff */
[----:B------:R-:W-:Y:S01]  /*0640*/  LEA.HI.X.SX32 R11, R11, R0, 0x1, P0 ;  /* 0x000000000b0b7211 */ /* 0x000fe200000f0eff */
[----:B0-----:R0:W3:Y:S02]  /*0650*/  LDG.E.U16 R5, desc[UR10][R12.64] ;  /* 0x0000000a0c057981 */ /* 0x0010e4000c1e1500 */
[----:B------:R-:W-:Y:S01]  /*0660*/  IMAD R19, R21, 0x4, R17 ;  /* 0x0000000415137824 */ /* 0x000fe200078e0211 */
[----:B------:R-:W-:Y:S01]  /*0670*/  LEA R14, P0, R7, R4, 0x1 ;  /* 0x00000004070e7211 */ /* 0x000fe200078008ff */
[----:B------:R-:W4:Y:S01]  /*0680*/  LDG.E.U16 R3, desc[UR10][R8.64] ;  /* 0x0000000a08037981 */ /* 0x000f22000c1e1500 */
[----:B------:R-:W-:Y:S01]  /*0690*/  SHF.R.U32.HI R176, RZ, 0x5, R178 ;  /* 0x00000005ffb07819 */ /* 0x000fe200000116b2 */
[----:B------:R-:W-:Y:S01]  /*06a0*/  IMAD R23, R21, 0x4, R19 ;  /* 0x0000000415177824 */ /* 0x000fe200078e0213 */
[----:B------:R-:W-:Y:S01]  /*06b0*/  LEA.HI.X.SX32 R15, R7, R0, 0x1, P0 ;  /* 0x00000000070f7211 */ /* 0x000fe200000f0eff */
[----:B------:R-:W2:Y:S01]  /*06c0*/  LDG.E.U16 R6, desc[UR10][R10.64] ;  /* 0x0000000a0a067981 */ /* 0x000ea2000c1e1500 */
[----:B------:R-:W-:Y:S01]  /*06d0*/  LEA R16, P0, R17, R4, 0x1 ;  /* 0x0000000411107211 */ /* 0x000fe200078008ff */
[----:B------:R-:W-:Y:S01]  /*06e0*/  IMAD R25, R21, 0x4, R23 ;  /* 0x0000000415197824 */ /* 0x000fe200078e0217 */
[----:B-1----:R-:W-:Y:S01]  /*06f0*/  R2UR UR8, R108 ;  /* 0x000000006c0872ca */ /* 0x002fe200000e0000 */
[----:B------:R1:W2:Y:S01]  /*0700*/  LDG.E.U16 R7, desc[UR10][R14.64] ;  /* 0x0000000a0e077981 */ /* 0x0002a2000c1e1500 */
[----:B------:R-:W-:Y:S01]  /*0710*/  LEA.HI.X.SX32 R17, R17, R0, 0x1, P0 ;  /* 0x0000000011117211 */ /* 0x000fe200000f0eff */
[----:B0-----:R-:W-:Y:S01]  /*0720*/  IMAD R13, R21, 0x4, R25 ;  /* 0x00000004150d7824 */ /* 0x001fe200078e0219 */
[----:B------:R-:W-:-:S02]  /*0730*/  LEA R18, P0, R19, R4, 0x1 ;  /* 0x0000000413127211 */ /* 0x000fc400078008ff */
[----:B------:R-:W-:Y:S01]  /*0740*/  LOP3.LUT R132, R178, 0xff, RZ, 0xc0, !PT ;  /* 0x000000ffb2847812 */ /* 0x000fe200078ec0ff */
[----:B------:R0:W2:Y:S01]  /*0750*/  LDG.E.U16 R9, desc[UR10][R16.64] ;  /* 0x0000000a10097981 */ /* 0x0000a2000c1e1500 */
[----:B------:R-:W-:Y:S02]  /*0760*/  LEA.HI.X.SX32 R19, R19, R0, 0x1, P0 ;  /* 0x0000000013137211 */ /* 0x000fe400000f0eff */
[----:B------:R-:W-:Y:S01]  /*0770*/  MOV R174, UR9 ;  /* 0x0000000900ae7c02 */ /* 0x000fe20008000f00 */
[----:B-1----:R-:W-:Y:S01]  /*0780*/  IMAD R15, R21, 0x4, R13 ;  /* 0x00000004150f7824 */ /* 0x002fe200078e020d */
[-C--:B------:R-:W-:Y:S01]  /*0790*/  LEA R24, P0, R25, R4.reuse, 0x1 ;  /* 0x0000000419187211 */ /* 0x080fe200078008ff */
[----:B------:R1:W2:Y:S01]  /*07a0*/  LDG.E.U16 R8, desc[UR10][R18.64] ;  /* 0x0000000a12087981 */ /* 0x0002a2000c1e1500 */
[----:B------:R-:W-:Y:S01]  /*07b0*/  LEA R22, P1, R23, R4, 0x1 ;  /* 0x0000000417167211 */ /* 0x000fe200078208ff */
[----:B------:R-:W-:Y:S01]  /*07c0*/  IMAD R29, R21, 0x4, R15 ;  /* 0x00000004151d7824 */ /* 0x000fe200078e020f */
[----:B------:R-:W-:Y:S01]  /*07d0*/  LEA.HI.X.SX32 R25, R25, R0, 0x1, P0 ;  /* 0x0000000019197211 */ /* 0x000fe200000f0eff */
[----:B------:R-:W-:Y:S01]  /*07e0*/  UMOV UR14, 0x1 ;  /* 0x00000001000e7882 */ /* 0x000fe20000000000 */
[----:B------:R-:W-:Y:S01]  /*07f0*/  LEA R26, P0, R13, R4, 0x1 ;  /* 0x000000040d1a7211 */ /* 0x000fe200078008ff */
[----:B------:R-:W-:Y:S01]  /*0800*/  IMAD R31, R21, 0x4, R29 ;  /* 0x00000004151f7824 */ /* 0x000fe200078e021d */
[-C--:B------:R-:W-:Y:S01]  /*0810*/  LEA.HI.X.SX32 R23, R23, R0.reuse, 0x1, P1 ;  /* 0x0000000017177211 */ /* 0x080fe200008f0eff */
[----:B------:R-:W2:Y:S01]  /*0820*/  LDG.E.U16 R10, desc[UR10][R24.64] ;  /* 0x0000000a180a7981 */ /* 0x000ea2000c1e1500 */
[----:B------:R-:W-:Y:S01]  /*0830*/  LEA.HI.X.SX32 R27, R13, R0, 0x1, P0 ;  /* 0x000000000d1b7211 */ /* 0x000fe200000f0eff */
[----:B------:R-:W2:Y:S01]  /*0840*/  LDC R201, c[0x0][0x3c4] ;  /* 0x0000f100ffc97b82 */ /* 0x000ea20000000800 */
[C---:B0-----:R-:W-:Y:S01]  /*0850*/  LEA R16, P0, R15.reuse, R4, 0x1 ;  /* 0x000000040f107211 */ /* 0x041fe200078008ff */
[----:B------:R0:W2:Y:S03]  /*0860*/  LDG.E.U16 R11, desc[UR10][R22.64] ;  /* 0x0000000a160b7981 */ /* 0x0000a6000c1e1500 */
[----:B------:R-:W-:Y:S01]  /*0870*/  LEA.HI.X.SX32 R17, R15, R0, 0x1, P0 ;  /* 0x000000000f117211 */ /* 0x000fe200000f0eff */
[----:B------:R0:W2:Y:S01]  /*0880*/  LDG.E.U16 R13, desc[UR10][R26.64] ;  /* 0x0000000a1a0d7981 */ /* 0x0000a2000c1e1500 */
[-C--:B-1----:R-:W-:Y:S01]  /*0890*/  LEA R18, P0, R31, R4.reuse, 0x1 ;  /* 0x000000041f127211 */ /* 0x082fe200078008ff */
[----:B------:R-:W1:Y:S01]  /*08a0*/  LDC R199, c[0x0][0x3c4] ;  /* 0x0000f100ffc77b82 */ /* 0x000e620000000800 */
[----:B------:R-:W-:Y:S01]  /*08b0*/  LEA R28, P1, R29, R4, 0x1 ;  /* 0x000000041d1c7211 */ /* 0x000fe200078208ff */
[----:B------:R-:W2:Y:S01]  /*08c0*/  LDG.E.U16 R12, desc[UR10][R16.64] ;  /* 0x0000000a100c7981 */ /* 0x000ea2000c1e1500 */
[----:B0-----:R-:W-:-:S02]  /*08d0*/  LEA R23, R21, R31, 0x2 ;  /* 0x0000001f15177211 */ /* 0x001fc400078e10ff */
[----:B------:R-:W-:Y:S02]  /*08e0*/  LEA.HI.X.SX32 R19, R31, R0, 0x1, P0 ;  /* 0x000000001f137211 */ /* 0x000fe400000f0eff */
[----:B------:R-:W-:Y:S01]  /*08f0*/  PRMT R128, RZ, 0x7610, R128 ;  /* 0x00007610ff807816 */ /* 0x000fe20000000080 */
[----:B------:R-:W-:Y:S01]  /*0900*/  IMAD R25, R21, 0x4, R23 ;  /* 0x0000000415197824 */ /* 0x000fe200078e0217 */
[----:B------:R-:W-:Y:S01]  /*0910*/  LEA R22, P0, R23, R4, 0x1 ;  /* 0x0000000417167211 */ /* 0x000fe200078008ff */
[----:B------:R-:W2:Y:S01]  /*0920*/  LDG.E.U16 R14, desc[UR10][R18.64] ;  /* 0x0000000a120e7981 */ /* 0x000ea2000c1e1500 */
[----:B------:R-:W0:Y:S01]  /*0930*/  LDC R197, c[0x0][0x3c4] ;  /* 0x0000f100ffc57b82 */ /* 0x000e220000000800 */
[----:B------:R-:W-:Y:S01]  /*0940*/  IMAD R31, R21, 0x4, R25 ;  /* 0x00000004151f7824 */ /* 0x000fe200078e0219 */
[-C--:B------:R-:W-:Y:S02]  /*0950*/  LEA.HI.X.SX32 R23, R23, R0.reuse, 0x1, P0 ;  /* 0x0000000017177211 */ /* 0x080fe400000f0eff */
[----:B------:R-:W-:Y:S01]  /*0960*/  LEA.HI.X.SX32 R29, R29, R0, 0x1, P1 ;  /* 0x000000001d1d7211 */ /* 0x000fe200008f0eff */
[----:B------:R-:W-:Y:S01]  /*0970*/  IMAD R33, R21, 0x4, R31 ;  /* 0x0000000415217824 */ /* 0x000fe200078e021f */
[-C--:B------:R-:W-:Y:S01]  /*0980*/  LEA R24, P0, R25, R4.reuse, 0x1 ;  /* 0x0000000419187211 */ /* 0x080fe200078008ff */
[----:B------:R-:W2:Y:S01]  /*0990*/  LDG.E.U16 R17, desc[UR10][R22.64] ;  /* 0x0000000a16117981 */ /* 0x000ea2000c1e1500 */
[----:B------:R-:W-:Y:S01]  /*09a0*/  LEA R26, P1, R31, R4, 0x1 ;  /* 0x000000041f1a7211 */ /* 0x000fe200078208ff */
[----:B------:R-:W0:Y:S01]  /*09b0*/  LDC R195, c[0x0][0x3c4] ;  /* 0x0000f100ffc37b82 */ /* 0x000e220000000800 */
[----:B------:R-:W-:Y:S01]  /*09c0*/  LEA.HI.X.SX32 R25, R25, R0, 0x1, P0 ;  /* 0x0000000019197211 */ /* 0x000fe200000f0eff */
[----:B------:R1:W2:Y:S01]  /*09d0*/  LDG.E.U16 R15, desc[UR10][R28.64] ;  /* 0x0000000a1c0f7981 */ /* 0x0002a2000c1e1500 */
[----:B------:R-:W-:-:S02]  /*09e0*/  LEA R30, P0, R33, R4, 0x1 ;  /* 0x00000004211e7211 */ /* 0x000fc400078008ff */
[-C--:B------:R-:W-:Y:S01]  /*09f0*/  LEA.HI.X.SX32 R27, R31, R0.reuse, 0x1, P1 ;  /* 0x000000001f1b7211 */ /* 0x080fe200008f0eff */
[----:B------:R-:W2:Y:S01]  /*0a00*/  LDG.E.U16 R16, desc[UR10][R24.64] ;  /* 0x0000000a18107981 */ /* 0x000ea2000c1e1500 */
[----:B------:R-:W-:Y:S01]  /*0a10*/  LEA.HI.X.SX32 R31, R33, R0, 0x1, P0 ;  /* 0x00000000211f7211 */ /* 0x000fe200000f0eff */
[----:B------:R-:W0:Y:S02]  /*0a20*/  LDC R193, c[0x0][0x3c4] ;  /* 0x0000f100ffc17b82 */ /* 0x000e240000000800 */
[----:B------:R1:W2:Y:S02]  /*0a30*/  LDG.E.U16 R19, desc[UR10][R26.64] ;  /* 0x0000000a1a137981 */ /* 0x0002a4000c1e1500 */
[C---:B-1----:R-:W-:Y:S02]  /*0a40*/  IMAD R29, R21.reuse, 0x4, R33 ;  /* 0x00000004151d7824 */ /* 0x042fe400078e0221 */
[----:B------:R1:W2:Y:S02]  /*0a50*/  LDG.E.U16 R18, desc[UR10][R30.64] ;  /* 0x0000000a1e127981 */ /* 0x0002a4000c1e1500 */
[C---:B------:R-:W-:Y:S01]  /*0a60*/  IMAD R33, R21.reuse, 0x4, R29 ;  /* 0x0000000415217824 */ /* 0x040fe200078e021d */
[----:B------:R-:W0:Y:S03]  /*0a70*/  LDC R191, c[0x0][0x3c4] ;  /* 0x0000f100ffbf7b82 */ /* 0x000e260000000800 */
[----:B------:R-:W-:-:S04]  /*0a80*/  IMAD R35, R21, 0x4, R33 ;  /* 0x0000000415237824 */ /* 0x000fc800078e0221 */
[----:B------:R-:W-:Y:S01]  /*0a90*/  IMAD R37, R21, 0x4, R35 ;  /* 0x0000000415257824 */ /* 0x000fe200078e0223 */
[----:B------:R-:W-:Y:S01]  /*0aa0*/  LEA R28, P0, R29, R4, 0x1 ;  /* 0x000000041d1c7211 */ /* 0x000fe200078008ff */
[----:B------:R-:W0:Y:S03]  /*0ab0*/  LDC R189, c[0x0][0x3c4] ;  /* 0x0000f100ffbd7b82 */ /* 0x000e260000000800 */
[----:B------:R-:W-:Y:S02]  /*0ac0*/  LEA R27, R21, R37, 0x2 ;  /* 0x00000025151b7211 */ /* 0x000fe400078e10ff */
[----:B------:R-:W-:Y:S02]  /*0ad0*/  LEA.HI.X.SX32 R29, R29, R0, 0x1, P0 ;  /* 0x000000001d1d7211 */ /* 0x000fe400000f0eff */
[-C--:B------:R-:W-:Y:S01]  /*0ae0*/  LEA R32, P0, R33, R4.reuse, 0x1 ;  /* 0x0000000421207211 */ /* 0x080fe200078008ff */
[----:B-1----:R-:W-:Y:S01]  /*0af0*/  IMAD R31, R21, 0x4, R27 ;  /* 0x00000004151f7824 */ /* 0x002fe200078e021b */
[----:B------:R-:W-:Y:S01]  /*0b00*/  LEA R34, P1, R35, R4, 0x1 ;  /* 0x0000000423227211 */ /* 0x000fe200078208ff */
[----:B------:R1:W2:Y:S01]  /*0b10*/  LDG.E.U16 R23, desc[UR10][R28.64] ;  /* 0x0000000a1c177981 */ /* 0x0002a2000c1e1500 */
[----:B------:R-:W-:Y:S01]  /*0b20*/  LEA.HI.X.SX32 R33, R33, R0, 0x1, P0 ;  /* 0x0000000021217211 */ /* 0x000fe200000f0eff */
[----:B------:R-:W-:Y:S01]  /*0b30*/  IMAD R39, R21, 0x4, R31 ;  /* 0x0000000415277824 */ /* 0x000fe200078e021f */
[----:B------:R-:W-:Y:S01]  /*0b40*/  LEA R36, P0, R37, R4, 0x1 ;  /* 0x0000000425247211 */ /* 0x000fe200078008ff */
[----:B------:R-:W0:Y:S01]  /*0b50*/  LDC R168, c[0x0][0x3c4] ;  /* 0x0000f100ffa87b82 */ /* 0x000e220000000800 */
[-C--:B------:R-:W-:Y:S01]  /*0b60*/  LEA.HI.X.SX32 R35, R35, R0.reuse, 0x1, P1 ;  /* 0x0000000023237211 */ /* 0x080fe200008f0eff */
[----:B------:R-:W-:Y:S01]  /*0b70*/  IMAD R41, R21, 0x4, R39 ;  /* 0x0000000415297824 */ /* 0x000fe200078e0227 */
[----:B------:R-:W-:Y:S01]  /*0b80*/  LEA.HI.X.SX32 R37, R37, R0, 0x1, P0 ;  /* 0x0000000025257211 */ /* 0x000fe200000f0eff */
[----:B------:R-:W2:Y:S01]  /*0b90*/  LDG.E.U16 R20, desc[UR10][R32.64] ;  /* 0x0000000a20147981 */ /* 0x000ea2000c1e1500 */
[----:B------:R-:W-:-:S03]  /*0ba0*/  LEA R26, P0, R27, R4, 0x1 ;  /* 0x000000041b1a7211 */ /* 0x000fc600078008ff */
[----:B------:R1:W2:Y:S01]  /*0bb0*/  LDG.E.U16 R25, desc[UR10][R34.64] ;  /* 0x0000000a22197981 */ /* 0x0002a2000c1e1500 */
[----:B------:R-:W-:Y:S01]  /*0bc0*/  LEA.HI.X.SX32 R27, R27, R0, 0x1, P0 ;  /* 0x000000001b1b7211 */ /* 0x000fe200000f0eff */
[----:B------:R-:W0:Y:S01]  /*0bd0*/  LDC R140, c[0x0][0x3c4] ;  /* 0x0000f100ff8c7b82 */ /* 0x000e220000000800 */
[-C--:B------:R-:W-:Y:S01]  /*0be0*/  LEA R30, P0, R31, R4.reuse, 0x1 ;  /* 0x000000041f1e7211 */ /* 0x080fe200078008ff */
[----:B------:R1:W2:Y:S02]  /*0bf0*/  LDG.E.U16 R22, desc[UR10][R36.64] ;  /* 0x0000000a24167981 */ /* 0x0002a4000c1e1500 */
[----:B-1----:R-:W-:Y:S01]  /*0c00*/  LEA R28, P1, R39, R4, 0x1 ;  /* 0x00000004271c7211 */ /* 0x002fe200078208ff */
[----:B------:R-:W-:Y:S01]  /*0c10*/  IMAD R35, R21, 0x4, R41 ;  /* 0x0000000415237824 */ /* 0x000fe200078e0229 */
[-C--:B------:R-:W-:Y:S01]  /*0c20*/  LEA.HI.X.SX32 R31, R31, R0.reuse, 0x1, P0 ;  /* 0x000000001f1f7211 */ /* 0x080fe200000f0eff */
[----:B------:R-:W2:Y:S01]  /*0c30*/  LDG.E.U16 R27, desc[UR10][R26.64] ;  /* 0x0000000a1a1b7981 */ /* 0x000ea2000c1e1500 */
[----:B------:R-:W1:Y:S01]  /*0c40*/  LDC R142, c[0x0][0x3c4] ;  /* 0x0000f100ff8e7b82 */ /* 0x000e620000000800 */
[----:B------:R-:W-:Y:S01]  /*0c50*/  IMAD R37, R21, 0x4, R35 ;  /* 0x0000000415257824 */ /* 0x000fe200078e0223 */
[----:B------:R-:W-:Y:S01]  /*0c60*/  LEA.HI.X.SX32 R29, R39, R0, 0x1, P1 ;  /* 0x00000000271d7211 */ /* 0x000fe200008f0eff */
[----:B------:R-:W2:Y:S01]  /*0c70*/  LDG.E.U16 R24, desc[UR10][R30.64] ;  /* 0x0000000a1e187981 */ /* 0x000ea2000c1e1500 */
[----:B------:R-:W-:Y:S01]  /*0c80*/  LEA R32, P0, R41, R4, 0x1 ;  /* 0x0000000429207211 */ /* 0x000fe200078008ff */
[----:B------:R-:W-:-:S03]  /*0c90*/  IMAD R39, R21, 0x4, R37 ;  /* 0x0000000415277824 */ /* 0x000fc600078e0225 */
[----:B------:R-:W-:Y:S01]  /*0ca0*/  LEA.HI.X.SX32 R33, R41, R0, 0x1, P0 ;  /* 0x0000000029217211 */ /* 0x000fe200000f0eff */
[----:B------:R-:W-:Y:S01]  /*0cb0*/  IMAD R41, R21, 0x4, R39 ;  /* 0x0000000415297824 */ /* 0x000fe200078e0227 */
[----:B------:R-:W-:Y:S01]  /*0cc0*/  LEA R34, P0, R35, R4, 0x1 ;  /* 0x0000000423227211 */ /* 0x000fe200078008ff */
[----:B------:R-:W2:Y:S01]  /*0cd0*/  LDG.E.U16 R29, desc[UR10][R28.64] ;  /* 0x0000000a1c1d7981 */ /* 0x000ea2000c1e1500 */
[----:B------:R-:W0:Y:S02]  /*0ce0*/  LDC R146, c[0x0][0x3c4] ;  /* 0x0000f100ff927b82 */ /* 0x000e240000000800 */
[----:B------:R-:W-:Y:S01]  /*0cf0*/  LEA R43, R21, R41, 0x2 ;  /* 0x00000029152b7211 */ /* 0x000fe200078e10ff */
[----:B------:R-:W2:Y:S01]  /*0d00*/  LDG.E.U16 R26, desc[UR10][R32.64] ;  /* 0x0000000a201a7981 */ /* 0x000ea2000c1e1500 */
[----:B------:R-:W-:Y:S02]  /*0d10*/  LEA.HI.X.SX32 R35, R35, R0, 0x1, P0 ;  /* 0x0000000023237211 */ /* 0x000fe400000f0eff */
[-C--:B------:R-:W-:Y:S01]  /*0d20*/  LEA R36, P0, R37, R4.reuse, 0x1 ;  /* 0x0000000425247211 */ /* 0x080fe200078008ff */
[----:B------:R-:W-:Y:S01]  /*0d30*/  IMAD R45, R21, 0x4, R43 ;  /* 0x00000004152d7824 */ /* 0x000fe200078e022b */
[----:B------:R-:W-:Y:S01]  /*0d40*/  LEA R38, P1, R39, R4, 0x1 ;  /* 0x0000000427267211 */ /* 0x000fe200078208ff */
[----:B------:R-:W2:Y:S01]  /*0d50*/  LDG.E.U16 R31, desc[UR10][R34.64] ;  /* 0x0000000a221f7981 */ /* 0x000ea2000c1e1500 */
[-C--:B------:R-:W-:Y:S01]  /*0d60*/  LEA.HI.X.SX32 R37, R37, R0.reuse, 0x1, P0 ;  /* 0x0000000025257211 */ /* 0x080fe200000f0eff */
[----:B------:R-:W-:Y:S01]  /*0d70*/  IMAD R47, R21, 0x4, R45 ;  /* 0x00000004152f7824 */ /* 0x000fe200078e022d */
[----:B------:R-:W-:Y:S01]  /*0d80*/  LEA.HI.X.SX32 R39, R39, R0, 0x1, P1 ;  /* 0x0000000027277211 */ /* 0x000fe200008f0eff */
[----:B------:R-:W0:Y:S01]  /*0d90*/  LDC R148, c[0x0][0x3c4] ;  /* 0x0000f100ff947b82 */ /* 0x000e220000000800 */
[----:B------:R-:W-:Y:S01]  /*0da0*/  LEA R40, P0, R41, R4, 0x1 ;  /* 0x0000000429287211 */ /* 0x000fe200078008ff */
[----:B------:R-:W-:Y:S01]  /*0db0*/  IMAD R49, R21, 0x4, R47 ;  /* 0x0000000415317824 */ /* 0x000fe200078e022f */
[----:B------:R-:W2:Y:S02]  /*0dc0*/  LDG.E.U16 R28, desc[UR10][R36.64] ;  /* 0x0000000a241c7981 */ /* 0x000ea4000c1e1500 */
[----:B------:R-:W-:-:S02]  /*0dd0*/  LEA.HI.X.SX32 R41, R41, R0, 0x1, P0 ;  /* 0x0000000029297211 */ /* 0x000fc400000f0eff */
[----:B------:R1:W2:Y:S01]  /*0de0*/  LDG.E.U16 R33, desc[UR10][R38.64] ;  /* 0x0000000a26217981 */ /* 0x0002a2000c1e1500 */
[C---:B------:R-:W-:Y:S01]  /*0df0*/  LEA R42, P0, R43.reuse, R4, 0x1 ;  /* 0x000000042b2a7211 */ /* 0x040fe200078008ff */
[----:B------:R-:W0:Y:S02]  /*0e00*/  LDC R150, c[0x0][0x3c4] ;  /* 0x0000f100ff967b82 */ /* 0x000e240000000800 */
[----:B------:R1:W2:Y:S01]  /*0e10*/  LDG.E.U16 R30, desc[UR10][R40.64] ;  /* 0x0000000a281e7981 */ /* 0x0002a2000c1e1500 */
[----:B------:R-:W-:Y:S01]  /*0e20*/  LEA.HI.X.SX32 R43, R43, R0, 0x1, P0 ;  /* 0x000000002b2b7211 */ /* 0x000fe200000f0eff */
[----:B-1----:R-:W-:Y:S01]  /*0e30*/  IMAD R39, R21, 0x4, R49 ;  /* 0x0000000415277824 */ /* 0x002fe200078e0231 */
[----:B------:R-:W-:-:S03]  /*0e40*/  LEA R44, P0, R45, R4, 0x1 ;  /* 0x000000042d2c7211 */ /* 0x000fc600078008ff */
[----:B------:R1:W2:Y:S01]  /*0e50*/  LDG.E.U16 R35, desc[UR10][R42.64] ;  /* 0x0000000a2a237981 */ /* 0x0002a2000c1e1500 */
[----:B------:R-:W-:Y:S01]  /*0e60*/  PRMT R126, RZ, 0x7610, R126 ;  /* 0x00007610ff7e7816 */ /* 0x000fe2000000007e */
[----:B------:R-:W-:Y:S01]  /*0e70*/  IMAD R41, R21, 0x4, R39 ;  /* 0x0000000415297824 */ /* 0x000fe200078e0227 */
[----:B------:R-:W-:Y:S01]  /*0e80*/  LEA R46, P1, R47, R4, 0x1 ;  /* 0x000000042f2e7211 */ /* 0x000fe200078208ff */
[----:B------:R-:W0:Y:S01]  /*0e90*/  LDC R152, c[0x0][0x3c4] ;  /* 0x0000f100ff987b82 */ /* 0x000e220000000800 */
[----:B------:R-:W-:Y:S01]  /*0ea0*/  LEA.HI.X.SX32 R45, R45, R0, 0x1, P0 ;  /* 0x000000002d2d7211 */ /* 0x000fe200000f0eff */
[----:B------:R-:W-:Y:S01]  /*0eb0*/  IMAD R51, R21, 0x4, R41 ;  /* 0x0000000415337824 */ /* 0x000fe200078e0229 */
[----:B------:R-:W-:Y:S02]  /*0ec0*/  LEA R48, P0, R49, R4, 0x1 ;  /* 0x0000000431307211 */ /* 0x000fe400078008ff */
[-C--:B------:R-:W-:Y:S01]  /*0ed0*/  LEA.HI.X.SX32 R47, R47, R0.reuse, 0x1, P1 ;  /* 0x000000002f2f7211 */ /* 0x080fe200008f0eff */
[----:B------:R-:W-:Y:S01]  /*0ee0*/  IMAD R53, R21, 0x4, R51 ;  /* 0x0000000415357824 */ /* 0x000fe200078e0233 */
[----:B------:R-:W-:Y:S01]  /*0ef0*/  LEA.HI.X.SX32 R49, R49, R0, 0x1, P0 ;  /* 0x0000000031317211 */ /* 0x000fe200000f0eff */
[----:B------:R-:W2:Y:S01]  /*0f00*/  LDG.E.U16 R32, desc[UR10][R44.64] ;  /* 0x0000000a2c207981 */ /* 0x000ea2000c1e1500 */
[C---:B------:R-:W-:Y:S01]  /*0f10*/  LEA R38, P0, R39.reuse, R4, 0x1 ;  /* 0x0000000427267211 */ /* 0x040fe200078008ff */
[----:B------:R-:W0:Y:S02]  /*0f20*/  LDC R154, c[0x0][0x3c4] ;  /* 0x0000f100ff9a7b82 */ /* 0x000e240000000800 */
[----:B------:R1:W2:Y:S01]  /*0f30*/  LDG.E.U16 R37, desc[UR10][R46.64] ;  /* 0x0000000a2e257981 */ /* 0x0002a2000c1e1500 */
[----:B------:R-:W-:-:S02]  /*0f40*/  LEA.HI.X.SX32 R39, R39, R0, 0x1, P0 ;  /* 0x0000000027277211 */ /* 0x000fc400000f0eff */
[-C--:B-1----:R-:W-:Y:S01]  /*0f50*/  LEA R42, P0, R41, R4.reuse, 0x1 ;  /* 0x00000004292a7211 */ /* 0x082fe200078008ff */
[----:B------:R1:W2:Y:S01]  /*0f60*/  LDG.E.U16 R34, desc[UR10][R48.64] ;  /* 0x0000000a30227981 */ /* 0x0002a2000c1e1500 */
[----:B------:R-:W-:Y:S01]  /*0f70*/  LEA R40, P1, R51, R4, 0x1 ;  /* 0x0000000433287211 */ /* 0x000fe200078208ff */
[----:B------:R-:W0:Y:S01]  /*0f80*/  LDC R156, c[0x0][0x3c4] ;  /* 0x0000f100ff9c7b82 */ /* 0x000e220000000800 */
[----:B------:R-:W-:Y:S01]  /*0f90*/  LEA R47, R21, R53, 0x2 ;  /* 0x00000035152f7211 */ /* 0x000fe200078e10ff */
[----:B------:R-:W2:Y:S01]  /*0fa0*/  LDG.E.U16 R39, desc[UR10][R38.64] ;  /* 0x0000000a26277981 */ /* 0x000ea2000c1e1500 */
[-C--:B------:R-:W-:Y:S02]  /*0fb0*/  LEA.HI.X.SX32 R43, R41, R0.reuse, 0x1, P0 ;  /* 0x00000000292b7211 */ /* 0x080fe400000f0eff */
[----:B------:R-:W-:Y:S01]  /*0fc0*/  PRMT R130, RZ, 0x7610, R130 ;  /* 0x00007610ff827816 */ /* 0x000fe20000000082 */
[----:B-1----:R-:W-:Y:S01]  /*0fd0*/  IMAD R49, R21, 0x4, R47 ;  /* 0x0000000415317824 */ /* 0x002fe200078e022f */
[----:B------:R-:W-:Y:S01]  /*0fe0*/  LEA.HI.X.SX32 R41, R51, R0, 0x1, P1 ;  /* 0x0000000033297211 */ /* 0x000fe200008f0eff */
[----:B------:R-:W2:Y:S01]  /*0ff0*/  LDG.E.U16 R36, desc[UR10][R42.64] ;  /* 0x0000000a2a247981 */ /* 0x000ea2000c1e1500 */
[----:B------:R-:W-:Y:S01]  /*1000*/  LEA R44, P0, R53, R4, 0x1 ;  /* 0x00000004352c7211 */ /* 0x000fe200078008ff */
[----:B------:R-:W-:Y:S01]  /*1010*/  IMAD R51, R21, 0x4, R49 ;  /* 0x0000000415337824 */ /* 0x000fe200078e0231 */
[----:B------:R-:W1:Y:S02]  /*1020*/  LDC R158, c[0x0][0x3c4] ;  /* 0x0000f100ff9e7b82 */ /* 0x000e640000000800 */
[----:B------:R-:W-:Y:S01]  /*1030*/  LEA.HI.X.SX32 R45, R53, R0, 0x1, P0 ;  /* 0x00000000352d7211 */ /* 0x000fe200000f0eff */
[----:B------:R-:W-:Y:S01]  /*1040*/  IMAD R53, R21, 0x4, R51 ;  /* 0x0000000415357824 */ /* 0x000fe200078e0233 */
[----:B------:R-:W-:Y:S01]  /*1050*/  LEA R46, P0, R47, R4, 0x1 ;  /* 0x000000042f2e7211 */ /* 0x000fe200078008ff */
[----:B------:R-:W2:Y:S02]  /*1060*/  LDG.E.U16 R41, desc[UR10][R40.64] ;  /* 0x0000000a28297981 */ /* 0x000ea4000c1e1500 */
[----:B------:R-:W-:Y:S01]  /*1070*/  IMAD R55, R21, 0x4, R53 ;  /* 0x0000000415377824 */ /* 0x000fe200078e0235 */
[----:B------:R-:W-:Y:S01]  /*1080*/  LEA.HI.X.SX32 R47, R47, R0, 0x1, P0 ;  /* 0x000000002f2f7211 */ /* 0x000fe200000f0eff */
[----:B------:R-:W2:Y:S01]  /*1090*/  LDG.E.U16 R38, desc[UR10][R44.64] ;  /* 0x0000000a2c267981 */ /* 0x000ea2000c1e1500 */
[-C--:B------:R-:W-:Y:S01]  /*10a0*/  LEA R48, P0, R49, R4.reuse, 0x1 ;  /* 0x0000000431307211 */ /* 0x080fe200078008ff */
[----:B------:R-:W-:Y:S01]  /*10b0*/  IMAD R57, R21, 0x4, R55 ;  /* 0x0000000415397824 */ /* 0x000fe200078e0237 */
[----:B------:R-:W-:Y:S01]  /*10c0*/  LEA R50, P1, R51, R4, 0x1 ;  /* 0x0000000433327211 */ /* 0x000fe200078208ff */
[----:B------:R-:W2:Y:S01]  /*10d0*/  LDG.E.U16 R43, desc[UR10][R46.64] ;  /* 0x0000000a2e2b7981 */ /* 0x000ea2000c1e1500 */
        /* <DEDUP_REMOVED lines=12> */
[----:B------:R-:W-:Y:S01]  /*11a0*/  LEA R56, P0, R57, R4, 0x1 ;  /* 0x0000000439387211 */ /* 0x000fe200078008ff */
[----:B------:R1:W2:Y:S02]  /*11b0*/  LDG.E.U16 R42, desc[UR10][R52.64] ;  /* 0x0000000a342a7981 */ /* 0x0002a4000c1e1500 */
[----:B-1----:R-:W-:Y:S02]  /*11c0*/  LEA R51, R21, R61, 0x2 ;  /* 0x0000003d15337211 */ /* 0x002fe400078e10ff */
[----:B------:R1:W2:Y:S01]  /*11d0*/  LDG.E.U16 R47, desc[UR10][R54.64] ;  /* 0x0000000a362f7981 */ /* 0x0002a2000c1e1500 */
[----:B------:R-:W-:Y:S01]  /*11e0*/  LEA.HI.X.SX32 R57, R57, R0, 0x1, P0 ;  /* 0x0000000039397211 */ /* 0x000fe200000f0eff */
[----:B------:R-:W0:Y:S01]  /*11f0*/  LDC R164, c[0x0][0x3c4] ;  /* 0x0000f100ffa47b82 */ /* 0x000e220000000800 */
[-C--:B------:R-:W-:Y:S01]  /*1200*/  LEA R60, P0, R61, R4.reuse, 0x1 ;  /* 0x000000043d3c7211 */ /* 0x080fe200078008ff */
[----:B------:R-:W-:Y:S01]  /*1210*/  IMAD R53, R21, 0x4, R51 ;  /* 0x0000000415357824 */ /* 0x000fe200078e0233 */
        /* <DEDUP_REMOVED lines=10> */
[----:B-1----:R-:W-:-:S03]  /*12c0*/  LEA R54, P0, R53, R4, 0x1 ;  /* 0x0000000435367211 */ /* 0x002fc600078008ff */
[----:B------:R1:W2:Y:S01]  /*12d0*/  LDG.E.U16 R49, desc[UR10][R58.64] ;  /* 0x0000000a3a317981 */ /* 0x0002a2000c1e1500 */
[----:B------:R-:W-:Y:S01]  /*12e0*/  LEA.HI.X.SX32 R55, R53, R0, 0x1, P0 ;  /* 0x0000000035377211 */ /* 0x000fe200000f0eff */
[----:B------:R-:W0:Y:S01]  /*12f0*/  LDC R170, c[0x0][0x3c4] ;  /* 0x0000f100ffaa7b82 */ /* 0x000e220000000800 */
[----:B------:R-:W-:Y:S01]  /*1300*/  LEA R56, P0, R67, R4, 0x1 ;  /* 0x0000000443387211 */ /* 0x000fe200078008ff */
[----:B------:R3:W2:Y:S01]  /*1310*/  LDG.E.U16 R51, desc[UR10][R62.64] ;  /* 0x0000000a3e337981 */ /* 0x0006a2000c1e1500 */
[----:B-1----:R-:W-:Y:S02]  /*1320*/  IMAD R59, R21, 0x4, R67 ;  /* 0x00000004153b7824 */ /* 0x002fe400078e0243 */
[----:B------:R-:W-:Y:S01]  /*1330*/  LEA.HI.X.SX32 R57, R67, R0, 0x1, P0 ;  /* 0x0000000043397211 */ /* 0x000fe200000f0eff */
[----:B------:R-:W2:Y:S02]  /*1340*/  LDG.E.U16 R50, desc[UR10][R54.64] ;  /* 0x0000000a36327981 */ /* 0x000ea4000c1e1500 */
[----:B------:R-:W1:Y:S01]  /*1350*/  LDC R172, c[0x0][0x3c4] ;  /* 0x0000f100ffac7b82 */ /* 0x000e620000000800 */
[----:B------:R-:W-:Y:S01]  /*1360*/  IMAD R61, R21, 0x4, R59 ;  /* 0x00000004153d7824 */ /* 0x000fe200078e023b */
[----:B------:R-:W-:Y:S01]  /*1370*/  LEA R64, P1, R65, R4, 0x1 ;  /* 0x0000000441407211 */ /* 0x000fe200078208ff */
[----:B------:R-:W2:Y:S02]  /*1380*/  LDG.E.U16 R52, desc[UR10][R56.64] ;  /* 0x0000000a38347981 */ /* 0x000ea4000c1e1500 */
[----:B------:R-:W-:-:S04]  /*1390*/  IMAD R67, R21, 0x4, R61 ;  /* 0x0000000415437824 */ /* 0x000fc800078e023d */
[----:B------:R-:W-:Y:S01]  /*13a0*/  IMAD R69, R21, 0x4, R67 ;  /* 0x0000000415457824 */ /* 0x000fe200078e0243 */
[----:B------:R-:W-:-:S04]  /*13b0*/  LEA R58, P0, R59, R4, 0x1 ;  /* 0x000000043b3a7211 */ /* 0x000fc800078008ff */
[----:B------:R-:W-:Y:S02]  /*13c0*/  LEA R71, R21, R69, 0x2 ;  /* 0x0000004515477211 */ /* 0x000fe400078e10ff */
[----:B------:R-:W-:-:S03]  /*13d0*/  LEA.HI.X.SX32 R65, R65, R0, 0x1, P1 ;  /* 0x0000000041417211 */ /* 0x000fc600008f0eff */
[----:B------:R-:W-:Y:S01]  /*13e0*/  IMAD R73, R21, 0x4, R71 ;  /* 0x0000000415497824 */ /* 0x000fe200078e0247 */
[----:B------:R-:W-:Y:S01]  /*13f0*/  LEA.HI.X.SX32 R59, R59, R0, 0x1, P0 ;  /* 0x000000003b3b7211 */ /* 0x000fe200000f0eff */
[----:B------:R4:W2:Y:S01]  /*1400*/  LDG.E.U16 R53, desc[UR10][R64.64] ;  /* 0x0000000a40357981 */ /* 0x0008a2000c1e1500 */
[-C--:B------:R-:W-:Y:S01]  /*1410*/  LEA R60, P0, R61, R4.reuse, 0x1 ;  /* 0x000000043d3c7211 */ /* 0x080fe200078008ff */
[----:B------:R-:W-:Y:S01]  /*1420*/  IMAD R75, R21, 0x4, R73 ;  /* 0x00000004154b7824 */ /* 0x000fe200078e0249 */
[----:B---3--:R-:W-:Y:S01]  /*1430*/  LEA R62, P1, R67, R4, 0x1 ;  /* 0x00000004433e7211 */ /* 0x008fe200078208ff */
[----:B------:R-:W3:Y:S01]  /*1440*/  LDG.E.U16 R55, desc[UR10][R58.64] ;  /* 0x0000000a3a377981 */ /* 0x000ee2000c1e1500 */
[----:B------:R-:W-:Y:S01]  /*1450*/  LEA.HI.X.SX32 R61, R61, R0, 0x1, P0 ;  /* 0x000000003d3d7211 */ /* 0x000fe200000f0eff */
[----:B------:R-:W-:Y:S01]  /*1460*/  IMAD R77, R21, 0x4, R75 ;  /* 0x00000004154d7824 */ /* 0x000fe200078e024b */
[----:B----4-:R-:W-:-:S03]  /*1470*/  LEA R64, P0, R69, R4, 0x1 ;  /* 0x0000000445407211 */ /* 0x010fc600078008ff */
[----:B------:R-:W-:Y:S01]  /*1480*/  IMAD R79, R21, 0x4, R77 ;  /* 0x00000004154f7824 */ /* 0x000fe200078e024d */
[-C--:B------:R-:W-:Y:S01]  /*1490*/  LEA.HI.X.SX32 R63, R67, R0.reuse, 0x1, P1 ;  /* 0x00000000433f7211 */ /* 0x080fe200008f0eff */
[----:B------:R-:W4:Y:S01]  /*14a0*/  LDG.E.U16 R54, desc[UR10][R60.64] ;  /* 0x0000000a3c367981 */ /* 0x000f22000c1e1500 */
[----:B------:R-:W-:Y:S02]  /*14b0*/  LEA.HI.X.SX32 R65, R69, R0, 0x1, P0 ;  /* 0x0000000045417211 */ /* 0x000fe400000f0eff */
[-C--:B------:R-:W-:Y:S01]  /*14c0*/  LEA R66, P0, R71, R4.reuse, 0x1 ;  /* 0x0000000447427211 */ /* 0x080fe200078008ff */
[----:B------:R-:W-:Y:S01]  /*14d0*/  IMAD R81, R21, 0x4, R79 ;  /* 0x0000000415517824 */ /* 0x000fe200078e024f */
[----:B------:R-:W-:Y:S01]  /*14e0*/  LEA R70, P1, R75, R4, 0x1 ;  /* 0x000000044b467211 */ /* 0x000fe200078208ff */
[----:B------:R0:W2:Y:S01]  /*14f0*/  LDG.E.U16 R56, desc[UR10][R64.64] ;  /* 0x0000000a40387981 */ /* 0x0000a2000c1e1500 */
[----:B------:R-:W-:Y:S01]  /*1500*/  LEA.HI.X.SX32 R67, R71, R0, 0x1, P0 ;  /* 0x0000000047437211 */ /* 0x000fe200000f0eff */
[----:B------:R-:W-:Y:S01]  /*1510*/  IMAD R83, R21, 0x4, R81 ;  /* 0x0000000415537824 */ /* 0x000fe200078e0251 */
[C---:B------:R-:W-:Y:S01]  /*1520*/  LEA R68, P0, R73.reuse, R4, 0x1 ;  /* 0x0000000449447211 */ /* 0x040fe200078008ff */
[----:B------:R-:W2:Y:S03]  /*1530*/  LDG.E.U16 R57, desc[UR10][R62.64] ;  /* 0x0000000a3e397981 */ /* 0x000ea6000c1e1500 */
[----:B------:R-:W-:Y:S01]  /*1540*/  LEA.HI.X.SX32 R69, R73, R0, 0x1, P0 ;  /* 0x0000000049457211 */ /* 0x000fe200000f0eff */
[----:B------:R1:W2:Y:S01]  /*1550*/  LDG.E.U16 R59, desc[UR10][R66.64] ;  /* 0x0000000a423b7981 */ /* 0x0002a2000c1e1500 */
[----:B------:R-:W-:Y:S01]  /*1560*/  LEA R72, P0, R77, R4, 0x1 ;  /* 0x000000044d487211 */ /* 0x000fe200078008ff */
[----:B0-----:R-:W-:Y:S01]  /*1570*/  IMAD R65, R21, 0x4, R83 ;  /* 0x0000000415417824 */ /* 0x001fe200078e0253 */
[-C--:B------:R-:W-:Y:S01]  /*1580*/  LEA.HI.X.SX32 R71, R75, R0.reuse, 0x1, P1 ;  /* 0x000000004b477211 */ /* 0x080fe200008f0eff */
[----:B------:R0:W2:Y:S01]  /*1590*/  LDG.E.U16 R58, desc[UR10][R68.64] ;  /* 0x0000000a443a7981 */ /* 0x0000a2000c1e1500 */
[----:B------:R-:W-:-:S02]  /*15a0*/  LEA.HI.X.SX32 R73, R77, R0, 0x1, P0 ;  /* 0x000000004d497211 */ /* 0x000fc400000f0eff */
[----:B------:R-:W-:Y:S01]  /*15b0*/  LEA R74, P0, R79, R4, 0x1 ;  /* 0x000000044f4a7211 */ /* 0x000fe200078008ff */
[----:B------:R0:W2:Y:S01]  /*15c0*/  LDG.E.U16 R61, desc[UR10][R70.64] ;  /* 0x0000000a463d7981 */ /* 0x0000a2000c1e1500 */
[----:B------:R-:W-:Y:S02]  /*15d0*/  LEA R85, R21, R65, 0x2 ;  /* 0x0000004115557211 */ /* 0x000fe400078e10ff */
[----:B------:R-:W-:Y:S01]  /*15e0*/  LEA.HI.X.SX32 R75, R79, R0, 0x1, P0 ;  /* 0x000000004f4b7211 */ /* 0x000fe200000f0eff */
[----:B------:R-:W2:Y:S02]  /*15f0*/  LDG.E.U16 R60, desc[UR10][R72.64] ;  /* 0x0000000a483c7981 */ /* 0x000ea4000c1e1500 */
[----:B------:R-:W-:Y:S01]  /*1600*/  IMAD R79, R21, 0x4, R85 ;  /* 0x00000004154f7824 */ /* 0x000fe200078e0255 */
[-C--:B-1----:R-:W-:Y:S01]  /*1610*/  LEA R66, P0, R81, R4.reuse, 0x1 ;  /* 0x0000000451427211 */ /* 0x082fe200078008ff */
[----:B------:R1:W2:Y:S02]  /*1620*/  LDG.E.U16 R63, desc[UR10][R74.64] ;  /* 0x0000000a4a3f7981 */ /* 0x0002a4000c1e1500 */
[----:B------:R-:W-:Y:S01]  /*1630*/  IMAD R87, R21, 0x4, R79 ;  /* 0x0000000415577824 */ /* 0x000fe200078e024f */
[----:B------:R-:W-:-:S02]  /*1640*/  LEA R76, P1, R83, R4, 0x1 ;  /* 0x00000004534c7211 */ /* 0x000fc400078208ff */
[----:B------:R-:W-:Y:S01]  /*1650*/  LEA.HI.X.SX32 R67, R81, R0, 0x1, P0 ;  /* 0x0000000051437211 */ /* 0x000fe200000f0eff */
[----:B------:R-:W-:Y:S01]  /*1660*/  IMAD R81, R21, 0x4, R87 ;  /* 0x0000000415517824 */ /* 0x000fe200078e0257 */
[----:B0-----:R-:W-:Y:S02]  /*1670*/  LEA R68, P0, R65, R4, 0x1 ;  /* 0x0000000441447211 */ /* 0x001fe400078008ff */
[-C--:B------:R-:W-:Y:S01]  /*1680*/  LEA.HI.X.SX32 R77, R83, R0.reuse, 0x1, P1 ;  /* 0x00000000534d7211 */ /* 0x080fe200008f0eff */
[----:B------:R-:W-:Y:S01]  /*1690*/  IMAD R83, R21, 0x4, R81 ;  /* 0x0000000415537824 */ /* 0x000fe200078e0251 */
[----:B------:R-:W-:Y:S01]  /*16a0*/  LEA.HI.X.SX32 R69, R65, R0, 0x1, P0 ;  /* 0x0000000041457211 */ /* 0x000fe200000f0eff */
[----:B------:R-:W2:Y:S01]  /*16b0*/  LDG.E.U16 R62, desc[UR10][R66.64] ;  /* 0x0000000a423e7981 */ /* 0x000ea2000c1e1500 */
[----:B------:R-:W-:Y:S01]  /*16c0*/  LEA R70, P0, R85, R4, 0x1 ;  /* 0x0000000455467211 */ /* 0x000fe200078008ff */
[----:B------:R-:W-:Y:S02]  /*16d0*/  IMAD R89, R21, 0x4, R83 ;  /* 0x0000000415597824 */ /* 0x000fe400078e0253 */
[----:B------:R0:W2:Y:S01]  /*16e0*/  LDG.E.U16 R65, desc[UR10][R76.64] ;  /* 0x0000000a4c417981 */ /* 0x0000a2000c1e1500 */
[----:B------:R-:W-:Y:S01]  /*16f0*/  LEA.HI.X.SX32 R71, R85, R0, 0x1, P0 ;  /* 0x0000000055477211 */ /* 0x000fe200000f0eff */
[----:B------:R-:W-:Y:S01]  /*1700*/  IMAD R85, R21, 0x4, R89 ;  /* 0x0000000415557824 */ /* 0x000fe200078e0259 */
[-C--:B-1----:R-:W-:Y:S01]  /*1710*/  LEA R74, P1, R87, R4.reuse, 0x1 ;  /* 0x00000004574a7211 */ /* 0x082fe200078208ff */
[----:B------:R-:W2:Y:S02]  /*1720*/  LDG.E.U16 R64, desc[UR10][R68.64] ;  /* 0x0000000a44407981 */ /* 0x000ea4000c1e1500 */
[----:B------:R-:W-:Y:S01]  /*1730*/  IMAD R91, R21, 0x4, R85 ;  /* 0x00000004155b7824 */ /* 0x000fe200078e0255 */
[----:B------:R-:W-:Y:S01]  /*1740*/  LEA R72, P0, R79, R4, 0x1 ;  /* 0x000000044f487211 */ /* 0x000fe200078008ff */
[----:B------:R-:W3:Y:S03]  /*1750*/  LDG.E.U16 R67, desc[UR10][R70.64] ;  /* 0x0000000a46437981 */ /* 0x000ee6000c1e1500 */
[----:B------:R-:W-:-:S02]  /*1760*/  LEA R93, R21, R91, 0x2 ;  /* 0x0000005b155d7211 */ /* 0x000fc400078e10ff */
[----:B------:R-:W-:-:S03]  /*1770*/  LEA.HI.X.SX32 R73, R79, R0, 0x1, P0 ;  /* 0x000000004f497211 */ /* 0x000fc600000f0eff */
[----:B------:R-:W-:Y:S01]  /*1780*/  IMAD R95, R21, 0x4, R93 ;  /* 0x00000004155f7824 */ /* 0x000fe200078e025d */
[----:B0-----:R-:W-:Y:S01]  /*1790*/  LEA R76, P0, R81, R4, 0x1 ;  /* 0x00000004514c7211 */ /* 0x001fe200078008ff */
[----:B------:R-:W3:Y:S02]  /*17a0*/  LDG.E.U16 R66, desc[UR10][R72.64] ;  /* 0x0000000a48427981 */ /* 0x000ee4000c1e1500 */
[----:B------:R-:W-:Y:S01]  /*17b0*/  IMAD R97, R21, 0x4, R95 ;  /* 0x0000000415617824 */ /* 0x000fe200078e025f */
[----:B------:R-:W-:Y:S02]  /*17c0*/  LEA.HI.X.SX32 R77, R81, R0, 0x1, P0 ;  /* 0x00000000514d7211 */ /* 0x000fe400000f0eff */
[----:B------:R-:W-:Y:S01]  /*17d0*/  LEA R78, P0, R83, R4, 0x1 ;  /* 0x00000004534e7211 */ /* 0x000fe200078008ff */
[----:B------:R-:W-:Y:S01]  /*17e0*/  IMAD R99, R21, 0x4, R97 ;  /* 0x0000000415637824 */ /* 0x000fe200078e0261 */
[-C--:B------:R-:W-:Y:S01]  /*17f0*/  LEA.HI.X.SX32 R75, R87, R0.reuse, 0x1, P1 ;  /* 0x00000000574b7211 */ /* 0x080fe200008f0eff */
[----:B------:R-:W3:Y:S01]  /*1800*/  LDG.E.U16 R68, desc[UR10][R76.64] ;  /* 0x0000000a4c447981 */ /* 0x000ee2000c1e1500 */
[----:B------:R-:W-:Y:S01]  /*1810*/  LEA.HI.X.SX32 R79, R83, R0, 0x1, P0 ;  /* 0x00000000534f7211 */ /* 0x000fe200000f0eff */
[----:B------:R-:W-:Y:S01]  /*1820*/  IMAD R101, R21, 0x4, R99 ;  /* 0x0000000415657824 */ /* 0x000fe200078e0263 */
[-C--:B------:R-:W-:Y:S01]  /*1830*/  LEA R80, P0, R89, R4.reuse, 0x1 ;  /* 0x0000000459507211 */ /* 0x080fe200078008ff */
[----:B------:R-:W3:Y:S02]  /*1840*/  LDG.E.U16 R69, desc[UR10][R74.64] ;  /* 0x0000000a4a457981 */ /* 0x000ee4000c1e1500 */
[----:B------:R-:W-:Y:S01]  /*1850*/  IMAD R103, R21, 0x4, R101 ;  /* 0x0000000415677824 */ /* 0x000fe200078e0265 */
[----:B------:R-:W-:Y:S01]  /*1860*/  LEA R82, P1, R85, R4, 0x1 ;  /* 0x0000000455527211 */ /* 0x000fe200078208ff */
[----:B------:R0:W3:Y:S01]  /*1870*/  LDG.E.U16 R71, desc[UR10][R78.64] ;  /* 0x0000000a4e477981 */ /* 0x0000e2000c1e1500 */
[----:B------:R-:W-:Y:S01]  /*1880*/  LEA.HI.X.SX32 R81, R89, R0, 0x1, P0 ;  /* 0x0000000059517211 */ /* 0x000fe200000f0eff */
[----:B------:R-:W-:Y:S01]  /*1890*/  IMAD R105, R21, 0x4, R103 ;  /* 0x0000000415697824 */ /* 0x000fe200078e0267 */
[----:B------:R-:W-:-:S02]  /*18a0*/  LEA R84, P0, R91, R4, 0x1 ;  /* 0x000000045b547211 */ /* 0x000fc400078008ff */
[-C--:B------:R-:W-:Y:S01]  /*18b0*/  LEA.HI.X.SX32 R83, R85, R0.reuse, 0x1, P1 ;  /* 0x0000000055537211 */ /* 0x080fe200008f0eff */
[----:B------:R1:W3:Y:S01]  /*18c0*/  LDG.E.U16 R70, desc[UR10][R80.64] ;  /* 0x0000000a50467981 */ /* 0x0002e2000c1e1500 */
[----:B------:R-:W-:Y:S01]  /*18d0*/  LEA.HI.X.SX32 R85, R91, R0, 0x1, P0 ;  /* 0x000000005b557211 */ /* 0x000fe200000f0eff */
[----:B------:R-:W-:Y:S01]  /*18e0*/  IMAD R91, R21, 0x4, R105 ;  /* 0x00000004155b7824 */ /* 0x000fe200078e0269 */
[-C--:B------:R-:W-:Y:S01]  /*18f0*/  LEA R88, P1, R97, R4.reuse, 0x1 ;  /* 0x0000000461587211 */ /* 0x080fe200078208ff */
[----:B------:R0:W3:Y:S03]  /*1900*/  LDG.E.U16 R73, desc[UR10][R82.64] ;  /* 0x0000000a52497981 */ /* 0x0000e6000c1e1500 */
[C---:B------:R-:W-:Y:S01]  /*1910*/  LEA R107, R21.reuse, R91, 0x2 ;  /* 0x0000005b156b7211 */ /* 0x040fe200078e10ff */
[----:B------:R-:W3:Y:S04]  /*1920*/  LDG.E.U16 R72, desc[UR10][R84.64] ;  /* 0x0000000a54487981 */ /* 0x000ee8000c1e1500 */
[----:B------:R-:W-:Y:S01]  /*1930*/  IMAD R109, R21, 0x4, R107 ;  /* 0x00000004156d7824 */ /* 0x000fe200078e026b */
[----:B------:R-:W-:-:S03]  /*1940*/  LEA R86, P0, R93, R4, 0x1 ;  /* 0x000000045d567211 */ /* 0x000fc600078008ff */
[----:B------:R-:W-:Y:S01]  /*1950*/  IMAD R111, R21, 0x4, R109 ;  /* 0x00000004156f7824 */ /* 0x000fe200078e026d */
[----:B------:R-:W-:-:S03]  /*1960*/  LEA.HI.X.SX32 R89, R97, R0, 0x1, P1 ;  /* 0x0000000061597211 */ /* 0x000fc600008f0eff */
[----:B------:R-:W-:Y:S01]  /*1970*/  IMAD R97, R21, 0x4, R111 ;  /* 0x0000000415617824 */ /* 0x000fe200078e026f */
[----:B------:R-:W-:Y:S01]  /*1980*/  LEA.HI.X.SX32 R87, R93, R0, 0x1, P0 ;  /* 0x000000005d577211 */ /* 0x000fe200000f0eff */
[----:B------:R-:W3:Y:S01]  /*1990*/  LDG.E.U16 R77, desc[UR10][R88.64] ;  /* 0x0000000a584d7981 */ /* 0x000ee2000c1e1500 */
[----:B0-----:R-:W-:Y:S01]  /*19a0*/  LEA R78, P0, R95, R4, 0x1 ;  /* 0x000000045f4e7211 */ /* 0x001fe200078008ff */
[----:B------:R-:W-:Y:S02]  /*19b0*/  IMAD R113, R21, 0x4, R97 ;  /* 0x0000000415717824 */ /* 0x000fe400078e0261 */
[----:B------:R0:W3:Y:S01]  /*19c0*/  LDG.E.U16 R75, desc[UR10][R86.64] ;  /* 0x0000000a564b7981 */ /* 0x0000e2000c1e1500 */
[----:B------:R-:W-:Y:S01]  /*19d0*/  LEA.HI.X.SX32 R79, R95, R0, 0x1, P0 ;  /* 0x000000005f4f7211 */ /* 0x000fe200000f0eff */
[----:B------:R-:W-:Y:S01]  /*19e0*/  IMAD R115, R21, 0x4, R113 ;  /* 0x0000000415737824 */ /* 0x000fe200078e0271 */
[----:B-1----:R-:W-:-:S03]  /*19f0*/  LEA R80, P0, R99, R4, 0x1 ;  /* 0x0000000463507211 */ /* 0x002fc600078008ff */
[----:B------:R-:W-:Y:S01]  /*1a00*/  IMAD R117, R21, 0x4, R115 ;  /* 0x0000000415757824 */ /* 0x000fe200078e0273 */
[----:B------:R-:W-:Y:S01]  /*1a10*/  LEA.HI.X.SX32 R81, R99, R0, 0x1, P0 ;  /* 0x0000000063517211 */ /* 0x000fe200000f0eff */
[----:B------:R-:W3:Y:S01]  /*1a20*/  LDG.E.U16 R74, desc[UR10][R78.64] ;  /* 0x0000000a4e4a7981 */ /* 0x000ee2000c1e1500 */
[-C--:B------:R-:W-:Y:S01]  /*1a30*/  LEA R82, P0, R101, R4.reuse, 0x1 ;  /* 0x0000000465527211 */ /* 0x080fe200078008ff */
[----:B------:R-:W-:Y:S01]  /*1a40*/  IMAD R119, R21, 0x4, R117 ;  /* 0x0000000415777824 */ /* 0x000fe200078e0275 */
[----:B0-----:R-:W-:Y:S01]  /*1a50*/  LEA R86, P1, R105, R4, 0x1 ;  /* 0x0000000469567211 */ /* 0x001fe200078208ff */
[----:B------:R0:W3:Y:S01]  /*1a60*/  LDG.E.U16 R76, desc[UR10][R80.64] ;  /* 0x0000000a504c7981 */ /* 0x0000e2000c1e1500 */
[----:B------:R-:W-:Y:S02]  /*1a70*/  LEA.HI.X.SX32 R83, R101, R0, 0x1, P0 ;  /* 0x0000000065537211 */ /* 0x000fe400000f0eff */
[----:B------:R-:W-:Y:S02]  /*1a80*/  LEA R84, P0, R103, R4, 0x1 ;  /* 0x0000000467547211 */ /* 0x000fe400078008ff */
[----:B------:R-:W-:Y:S01]  /*1a90*/  LEA R121, R21, R119, 0x2 ;  /* 0x0000007715797211 */ /* 0x000fe200078e10ff */
[----:B------:R1:W3:Y:S01]  /*1aa0*/  LDG.E.U16 R79, desc[UR10][R82.64] ;  /* 0x0000000a524f7981 */ /* 0x0002e2000c1e1500 */
[----:B------:R-:W-:-:S02]  /*1ab0*/  LEA.HI.X.SX32 R85, R103, R0, 0x1, P0 ;  /* 0x0000000067557211 */ /* 0x000fc400000f0eff */
[----:B------:R-:W-:Y:S02]  /*1ac0*/  LEA R88, P0, R91, R4, 0x1 ;  /* 0x000000045b587211 */ /* 0x000fe400078008ff */
[-C--:B------:R-:W-:Y:S01]  /*1ad0*/  LEA.HI.X.SX32 R87, R105, R0.reuse, 0x1, P1 ;  /* 0x0000000069577211 */ /* 0x080fe200008f0eff */
[----:B------:R-:W-:Y:S01]  /*1ae0*/  IMAD R105, R21, 0x4, R121 ;  /* 0x0000000415697824 */ /* 0x000fe200078e0279 */
[----:B------:R-:W-:Y:S01]  /*1af0*/  LEA.HI.X.SX32 R89, R91, R0, 0x1, P0 ;  /* 0x000000005b597211 */ /* 0x000fe200000f0eff */
[----:B------:R1:W3:Y:S01]  /*1b00*/  LDG.E.U16 R78, desc[UR10][R84.64] ;  /* 0x0000000a544e7981 */ /* 0x0002e2000c1e1500 */
[-C--:B0-----:R-:W-:Y:S01]  /*1b10*/  LEA R80, P0, R107, R4.reuse, 0x1 ;  /* 0x000000046b507211 */ /* 0x081fe200078008ff */
[----:B------:R-:W-:Y:S01]  /*1b20*/  IMAD R123, R21, 0x4, R105 ;  /* 0x00000004157b7824 */ /* 0x000fe200078e0269 */
[----:B------:R-:W-:Y:S01]  /*1b30*/  LEA R90, P1, R111, R4, 0x1 ;  /* 0x000000046f5a7211 */ /* 0x000fe200078208ff */
[----:B------:R0:W3:Y:S01]  /*1b40*/  LDG.E.U16 R93, desc[UR10][R86.64] ;  /* 0x0000000a565d7981 */ /* 0x0000e2000c1e1500 */
[----:B------:R-:W-:Y:S01]  /*1b50*/  LEA.HI.X.SX32 R81, R107, R0, 0x1, P0 ;  /* 0x000000006b517211 */ /* 0x000fe200000f0eff */
[----:B------:R-:W-:Y:S01]  /*1b60*/  IMAD R107, R21, 0x4, R123 ;  /* 0x00000004156b7824 */ /* 0x000fe200078e027b */
[----:B-1----:R-:W-:Y:S01]  /*1b70*/  LEA R82, P0, R109, R4, 0x1 ;  /* 0x000000046d527211 */ /* 0x002fe200078008ff */
[----:B------:R1:W3:Y:S02]  /*1b80*/  LDG.E.U16 R92, desc[UR10][R88.64] ;  /* 0x0000000a585c7981 */ /* 0x0002e4000c1e1500 */
[----:B------:R-:W-:Y:S01]  /*1b90*/  IMAD R125, R21, 0x4, R107 ;  /* 0x00000004157d7824 */ /* 0x000fe200078e026b */
[----:B------:R-:W-:Y:S01]  /*1ba0*/  LEA.HI.X.SX32 R83, R109, R0, 0x1, P0 ;  /* 0x000000006d537211 */ /* 0x000fe200000f0eff */
[----:B------:R0:W3:Y:S02]  /*1bb0*/  LDG.E.U16 R95, desc[UR10][R80.64] ;  /* 0x0000000a505f7981 */ /* 0x0000e4000c1e1500 */
[----:B------:R-:W-:Y:S01]  /*1bc0*/  IMAD R127, R21, 0x4, R125 ;  /* 0x00000004157f7824 */ /* 0x000fe200078e027d */
[----:B------:R-:W-:Y:S01]  /*1bd0*/  LEA R84, P0, R97, R4, 0x1 ;  /* 0x0000000461547211 */ /* 0x000fe200078008ff */
[----:B------:R0:W3:Y:S02]  /*1be0*/  LDG.E.U16 R94, desc[UR10][R82.64] ;  /* 0x0000000a525e7981 */ /* 0x0000e4000c1e1500 */
[----:B------:R-:W-:-:S04]  /*1bf0*/  IMAD R109, R21, 0x4, R127 ;  /* 0x00000004156d7824 */ /* 0x000fc800078e027f */
[----:B------:R-:W-:Y:S01]  /*1c00*/  IMAD R129, R21, 0x4, R109 ;  /* 0x0000000415817824 */ /* 0x000fe200078e026d */
[----:B------:R-:W-:-:S04]  /*1c10*/  LEA.HI.X.SX32 R85, R97, R0, 0x1, P0 ;  /* 0x0000000061557211 */ /* 0x000fc800000f0eff */
[----:B------:R-:W-:Y:S01]  /*1c20*/  LEA R97, R21, R129, 0x2 ;  /* 0x0000008115617211 */ /* 0x000fe200078e10ff */
[----:B------:R1:W3:Y:S01]  /*1c30*/  LDG.E.U16 R98, desc[UR10][R84.64] ;  /* 0x0000000a54627981 */ /* 0x0002e2000c1e1500 */
[----:B0-----:R-:W-:-:S03]  /*1c40*/  LEA R86, P0, R113, R4, 0x1 ;  /* 0x0000000471567211 */ /* 0x001fc600078008ff */
[----:B------:R-:W-:Y:S01]  /*1c50*/  IMAD R131, R21, 0x4, R97 ;  /* 0x0000000415837824 */ /* 0x000fe200078e0261 */
[-C--:B------:R-:W-:Y:S02]  /*1c60*/  LEA.HI.X.SX32 R91, R111, R0.reuse, 0x1, P1 ;  /* 0x000000006f5b7211 */ /* 0x080fe400008f0eff */
[----:B------:R-:W-:Y:S01]  /*1c70*/  LEA.HI.X.SX32 R87, R113, R0, 0x1, P0 ;  /* 0x0000000071577211 */ /* 0x000fe200000f0eff */
[----:B------:R-:W-:Y:S01]  /*1c80*/  IMAD R113, R21, 0x4, R131 ;  /* 0x0000000415717824 */ /* 0x000fe200078e0283 */
[-C--:B-1----:R-:W-:Y:S01]  /*1c90*/  LEA R88, P1, R117, R4.reuse, 0x1 ;  /* 0x0000000475587211 */ /* 0x082fe200078208ff */
[----:B------:R-:W3:Y:S01]  /*1ca0*/  LDG.E.U16 R99, desc[UR10][R90.64] ;  /* 0x0000000a5a637981 */ /* 0x000ee2000c1e1500 */
[----:B------:R-:W-:Y:S02]  /*1cb0*/  LEA R80, P0, R115, R4, 0x1 ;  /* 0x0000000473507211 */ /* 0x000fe400078008ff */
[-C--:B------:R-:W-:Y:S01]  /*1cc0*/  LEA.HI.X.SX32 R89, R117, R0.reuse, 0x1, P1 ;  /* 0x0000000075597211 */ /* 0x080fe200008f0eff */
[----:B------:R-:W-:Y:S01]  /*1cd0*/  IMAD R117, R21, 0x4, R113 ;  /* 0x0000000415757824 */ /* 0x000fe200078e0271 */
[----:B------:R-:W-:Y:S01]  /*1ce0*/  LEA.HI.X.SX32 R81, R115, R0, 0x1, P0 ;  /* 0x0000000073517211 */ /* 0x000fe200000f0eff */
[----:B------:R0:W3:Y:S01]  /*1cf0*/  LDG.E.U16 R101, desc[UR10][R86.64] ;  /* 0x0000000a56657981 */ /* 0x0000e2000c1e1500 */
[----:B------:R-:W-:Y:S01]  /*1d00*/  LEA R82, P0, R119, R4, 0x1 ;  /* 0x0000000477527211 */ /* 0x000fe200078008ff */
[----:B------:R-:W-:-:S02]  /*1d10*/  IMAD R115, R21, 0x4, R117 ;  /* 0x0000000415737824 */ /* 0x000fc400078e0275 */
[----:B------:R1:W3:Y:S01]  /*1d20*/  LDG.E.U16 R100, desc[UR10][R80.64] ;  /* 0x0000000a50647981 */ /* 0x0002e2000c1e1500 */
[----:B------:R-:W-:Y:S01]  /*1d30*/  LEA.HI.X.SX32 R83, R119, R0, 0x1, P0 ;  /* 0x0000000077537211 */ /* 0x000fe200000f0eff */
[----:B------:R-:W-:Y:S01]  /*1d40*/  IMAD R119, R21, 0x4, R115 ;  /* 0x0000000415777824 */ /* 0x000fe200078e0273 */
[C---:B------:R-:W-:Y:S01]  /*1d50*/  LEA R84, P0, R121.reuse, R4, 0x1 ;  /* 0x0000000479547211 */ /* 0x040fe200078008ff */
[----:B------:R1:W3:Y:S03]  /*1d60*/  LDG.E.U16 R103, desc[UR10][R88.64] ;  /* 0x0000000a58677981 */ /* 0x0002e6000c1e1500 */
[----:B------:R-:W-:Y:S01]  /*1d70*/  LEA.HI.X.SX32 R85, R121, R0, 0x1, P0 ;  /* 0x0000000079557211 */ /* 0x000fe200000f0eff */
[----:B------:R-:W-:Y:S01]  /*1d80*/  IMAD R121, R21, 0x4, R119 ;  /* 0x0000000415797824 */ /* 0x000fe200078e0277 */
[-C--:B0-----:R-:W-:Y:S01]  /*1d90*/  LEA R86, P0, R105, R4.reuse, 0x1 ;  /* 0x0000000469567211 */ /* 0x081fe200078008ff */
[----:B------:R0:W3:Y:S02]  /*1da0*/  LDG.E.U16 R102, desc[UR10][R82.64] ;  /* 0x0000000a52667981 */ /* 0x0000e4000c1e1500 */
[----:B------:R-:W-:Y:S01]  /*1db0*/  IMAD R133, R21, 0x4, R121 ;  /* 0x0000000415857824 */ /* 0x000fe200078e0279 */
[----:B-1----:R-:W-:-:S02]  /*1dc0*/  LEA R80, P1, R123, R4, 0x1 ;  /* 0x000000047b507211 */ /* 0x002fc400078208ff */
[----:B------:R-:W-:Y:S02]  /*1dd0*/  LEA.HI.X.SX32 R87, R105, R0, 0x1, P0 ;  /* 0x0000000069577211 */ /* 0x000fe400000f0eff */
[----:B------:R-:W-:Y:S01]  /*1de0*/  LEA R135, R21, R133, 0x2 ;  /* 0x0000008515877211 */ /* 0x000fe200078e10ff */
[----:B------:R1:W3:Y:S01]  /*1df0*/  LDG.E.U16 R105, desc[UR10][R84.64] ;  /* 0x0000000a54697981 */ /* 0x0002e2000c1e1500 */
[----:B------:R-:W-:Y:S02]  /*1e00*/  LEA R88, P0, R107, R4, 0x1 ;  /* 0x000000046b587211 */ /* 0x000fe400078008ff */
[-C--:B------:R-:W-:Y:S01]  /*1e10*/  LEA.HI.X.SX32 R81, R123, R0.reuse, 0x1, P1 ;  /* 0x000000007b517211 */ /* 0x080fe200008f0eff */
[----:B------:R-:W-:Y:S01]  /*1e20*/  IMAD R123, R21, 0x4, R135 ;  /* 0x00000004157b7824 */ /* 0x000fe200078e0287 */
[----:B------:R-:W-:Y:S01]  /*1e30*/  LEA.HI.X.SX32 R89, R107, R0, 0x1, P0 ;  /* 0x000000006b597211 */ /* 0x000fe200000f0eff */
[----:B------:R-:W3:Y:S01]  /*1e40*/  LDG.E.U16 R104, desc[UR10][R86.64] ;  /* 0x0000000a56687981 */ /* 0x000ee2000c1e1500 */
[-C--:B0-----:R-:W-:Y:S01]  /*1e50*/  LEA R82, P0, R125, R4.reuse, 0x1 ;  /* 0x000000047d527211 */ /* 0x081fe200078008ff */
[----:B------:R-:W-:Y:S01]  /*1e60*/  IMAD R137, R21, 0x4, R123 ;  /* 0x0000000415897824 */ /* 0x000fe200078e027b */
[----:B------:R-:W-:Y:S01]  /*1e70*/  LEA R90, P1, R97, R4, 0x1 ;  /* 0x00000004615a7211 */ /* 0x000fe200078208ff */
[----:B------:R0:W3:Y:S01]  /*1e80*/  LDG.E.U16 R106, desc[UR10][R88.64] ;  /* 0x0000000a586a7981 */ /* 0x0000e2000c1e1500 */
[----:B------:R-:W-:Y:S01]  /*1e90*/  LEA.HI.X.SX32 R83, R125, R0, 0x1, P0 ;  /* 0x000000007d537211 */ /* 0x000fe200000f0eff */
[----:B------:R-:W-:-:S02]  /*1ea0*/  IMAD R125, R21, 0x4, R137 ;  /* 0x00000004157d7824 */ /* 0x000fc400078e0289 */
[----:B------:R0:W3:Y:S02]  /*1eb0*/  LDG.E.U16 R107, desc[UR10][R80.64] ;  /* 0x0000000a506b7981 */ /* 0x0000e4000c1e1500 */
[----:B------:R-:W-:-:S04]  /*1ec0*/  IMAD R141, R21, 0x4, R125 ;  /* 0x00000004158d7824 */ /* 0x000fc800078e027d */
[----:B------:R-:W-:Y:S01]  /*1ed0*/  IMAD R143, R21, 0x4, R141 ;  /* 0x00000004158f7824 */ /* 0x000fe200078e028d */
[----:B-1----:R-:W-:-:S03]  /*1ee0*/  LEA R84, P0, R109, R4, 0x1 ;  /* 0x000000046d547211 */ /* 0x002fc600078008ff */
[----:B------:R-:W-:Y:S01]  /*1ef0*/  IMAD R145, R21, 0x4, R143 ;  /* 0x0000000415917824 */ /* 0x000fe200078e028f */
[----:B------:R-:W-:-:S03]  /*1f00*/  LEA.HI.X.SX32 R85, R109, R0, 0x1, P0 ;  /* 0x000000006d557211 */ /* 0x000fc600000f0eff */
[----:B------:R-:W-:Y:S01]  /*1f10*/  IMAD R147, R21, 0x4, R145 ;  /* 0x0000000415937824 */ /* 0x000fe200078e0291 */
[----:B------:R-:W-:Y:S01]  /*1f20*/  LEA R96, P0, R113, R4, 0x1 ;  /* 0x0000000471607211 */ /* 0x000fe200078008ff */
[----:B------:R1:W3:Y:S01]  /*1f30*/  LDG.E.U16 R109, desc[UR10][R82.64] ;  /* 0x0000000a526d7981 */ /* 0x0002e2000c1e1500 */
[-C--:B------:R-:W-:Y:S02]  /*1f40*/  LEA.HI.X.SX32 R91, R97, R0.reuse, 0x1, P1 ;  /* 0x00000000615b7211 */ /* 0x080fe400008f0eff */
[----:B------:R-:W-:Y:S01]  /*1f50*/  LEA R149, R21, R147, 0x2 ;  /* 0x0000009315957211 */ /* 0x000fe200078e10ff */
[----:B------:R1:W3:Y:S01]  /*1f60*/  LDG.E.U16 R111, desc[UR10][R84.64] ;  /* 0x0000000a546f7981 */ /* 0x0002e2000c1e1500 */
[----:B------:R-:W-:Y:S02]  /*1f70*/  LEA.HI.X.SX32 R97, R113, R0, 0x1, P0 ;  /* 0x0000000071617211 */ /* 0x000fe400000f0eff */
[-C--:B0-----:R-:W-:Y:S01]  /*1f80*/  LEA R88, P0, R115, R4.reuse, 0x1 ;  /* 0x0000000473587211 */ /* 0x081fe200078008ff */
[----:B------:R-:W-:Y:S01]  /*1f90*/  IMAD R151, R21, 0x4, R149 ;  /* 0x0000000415977824 */ /* 0x000fe200078e0295 */
[----:B------:R-:W-:Y:S01]  /*1fa0*/  LEA R80, P1, R121, R4, 0x1 ;  /* 0x0000000479507211 */ /* 0x000fe200078208ff */
[----:B------:R-:W3:Y:S01]  /*1fb0*/  LDG.E.U16 R113, desc[UR10][R90.64] ;  /* 0x0000000a5a717981 */ /* 0x000ee2000c1e1500 */
[----:B------:R-:W-:-:S02]  /*1fc0*/  LEA.HI.X.SX32 R89, R115, R0, 0x1, P0 ;  /* 0x0000000073597211 */ /* 0x000fc400000f0eff */
[----:B------:R-:W-:Y:S01]  /*1fd0*/  LEA.HI.X.SX32 R81, R121, R0, 0x1, P1 ;  /* 0x0000000079517211 */ /* 0x000fe200008f0eff */
[----:B------:R-:W-:Y:S01]  /*1fe0*/  IMAD R121, R21, 0x4, R151 ;  /* 0x0000000415797824 */ /* 0x000fe200078e0297 */
[C---:B-1----:R-:W-:Y:S01]  /*1ff0*/  LEA R82, P0, R135.reuse, R4, 0x1 ;  /* 0x0000000487527211 */ /* 0x042fe200078008ff */
[----:B------:R0:W3:Y:S03]  /*2000*/  LDG.E.U16 R115, desc[UR10][R96.64] ;  /* 0x0000000a60737981 */ /* 0x0000e6000c1e1500 */
[----:B------:R-:W-:Y:S01]  /*2010*/  LEA.HI.X.SX32 R83, R135, R0, 0x1, P0 ;  /* 0x0000000087537211 */ /* 0x000fe200000f0eff */
[----:B------:R-:W-:Y:S01]  /*2020*/  IMAD R135, R21, 0x4, R121 ;  /* 0x0000000415877824 */ /* 0x000fe200078e0279 */
[----:B------:R-:W-:Y:S01]  /*2030*/  LEA R86, P0, R137, R4, 0x1 ;  /* 0x0000000489567211 */ /* 0x000fe200078008ff */
[----:B------:R1:W3:Y:S02]  /*2040*/  LDG.E.U16 R161, desc[UR10][R88.64] ;  /* 0x0000000a58a17981 */ /* 0x0002e4000c1e1500 */
[----:B------:R-:W-:Y:S01]  /*2050*/  IMAD R153, R21, 0x4, R135 ;  /* 0x0000000415997824 */ /* 0x000fe200078e0287 */
[----:B------:R-:W-:Y:S01]  /*2060*/  LEA.HI.X.SX32 R87, R137, R0, 0x1, P0 ;  /* 0x0000000089577211 */ /* 0x000fe200000f0eff */
[----:B------:R1:W3:Y:S02]  /*2070*/  LDG.E.U16 R163, desc[UR10][R80.64] ;  /* 0x0000000a50a37981 */ /* 0x0002e4000c1e1500 */
[----:B------:R-:W-:Y:S01]  /*2080*/  IMAD R137, R21, 0x4, R153 ;  /* 0x0000000415897824 */ /* 0x000fe200078e0299 */
[----:B------:R-:W-:Y:S01]  /*2090*/  LEA R84, P1, R141, R4, 0x1 ;  /* 0x000000048d547211 */ /* 0x000fe200078208ff */
[----:B------:R1:W3:Y:S02]  /*20a0*/  LDG.E.U16 R165, desc[UR10][R82.64] ;  /* 0x0000000a52a57981 */ /* 0x0002e4000c1e1500 */
[----:B0-----:R-:W-:Y:S01]  /*20b0*/  IMAD R97, R21, 0x4, R137 ;  /* 0x0000000415617824 */ /* 0x001fe200078e0289 */
[----:B------:R-:W-:Y:S01]  /*20c0*/  LEA.HI.X.SX32 R85, R141, R0, 0x1, P1 ;  /* 0x000000008d557211 */ /* 0x000fe200008f0eff */
[----:B------:R0:W3:Y:S01]  /*20d0*/  LDG.E.U16 R167, desc[UR10][R86.64] ;  /* 0x0000000a56a77981 */ /* 0x0000e2000c1e1500 */
[-C--:B-1----:R-:W-:Y:S01]  /*20e0*/  LEA R88, P0, R145, R4.reuse, 0x1 ;  /* 0x0000000491587211 */ /* 0x082fe200078008ff */
[----:B------:R-:W-:Y:S01]  /*20f0*/  IMAD R141, R21, 0x4, R97 ;  /* 0x00000004158d7824 */ /* 0x000fe200078e0261 */
[----:B------:R-:W-:Y:S01]  /*2100*/  LEA R80, P1, R121, R4, 0x1 ;  /* 0x0000000479507211 */ /* 0x000fe200078208ff */
[----:B------:R1:W3:Y:S01]  /*2110*/  LDG.E.U16 R169, desc[UR10][R84.64] ;  /* 0x0000000a54a97981 */ /* 0x0002e2000c1e1500 */
[----:B------:R-:W-:-:S02]  /*2120*/  LEA.HI.X.SX32 R89, R145, R0, 0x1, P0 ;  /* 0x0000000091597211 */ /* 0x000fc400000f0eff */
[----:B------:R-:W-:Y:S02]  /*2130*/  LEA R90, P0, R149, R4, 0x1 ;  /* 0x00000004955a7211 */ /* 0x000fe400078008ff */
[----:B------:R-:W-:Y:S01]  /*2140*/  LEA R145, R21, R141, 0x2 ;  /* 0x0000008d15917211 */ /* 0x000fe200078e10ff */
[----:B------:R1:W3:Y:S01]  /*2150*/  LDG.E.U16 R171, desc[UR10][R88.64] ;  /* 0x0000000a58ab7981 */ /* 0x0002e2000c1e1500 */
[----:B------:R-:W-:-:S03]  /*2160*/  LEA.HI.X.SX32 R91, R149, R0, 0x1, P0 ;  /* 0x00000000955b7211 */ /* 0x000fc600000f0eff */
[----:B------:R-:W-:Y:S01]  /*2170*/  IMAD R149, R21, 0x4, R145 ;  /* 0x0000000415957824 */ /* 0x000fe200078e0291 */
[----:B------:R-:W-:Y:S01]  /*2180*/  LEA.HI.X.SX32 R81, R121, R0, 0x1, P1 ;  /* 0x0000000079517211 */ /* 0x000fe200008f0eff */
[----:B------:R4:W3:Y:S01]  /*2190*/  LDG.E.U16 R173, desc[UR10][R90.64] ;  /* 0x0000000a5aad7981 */ /* 0x0008e2000c1e1500 */
[-C--:B------:R-:W-:Y:S01]  /*21a0*/  LEA R82, P0, R153, R4.reuse, 0x1 ;  /* 0x0000000499527211 */ /* 0x080fe200078008ff */
[----:B------:R-:W-:Y:S01]  /*21b0*/  IMAD R121, R21, 0x4, R149 ;  /* 0x0000000415797824 */ /* 0x000fe200078e0295 */
[----:B0-----:R-:W-:Y:S01]  /*21c0*/  LEA R86, P1, R145, R4, 0x1 ;  /* 0x0000000491567211 */ /* 0x001fe200078208ff */
[----:B------:R-:W3:Y:S01]  /*21d0*/  LDG.E.U16 R175, desc[UR10][R80.64] ;  /* 0x0000000a50af7981 */ /* 0x000ee2000c1e1500 */
[----:B------:R-:W-:Y:S01]  /*21e0*/  LEA.HI.X.SX32 R83, R153, R0, 0x1, P0 ;  /* 0x0000000099537211 */ /* 0x000fe200000f0eff */
[----:B------:R-:W-:Y:S01]  /*21f0*/  IMAD R153, R21, 0x4, R121 ;  /* 0x0000000415997824 */ /* 0x000fe200078e0279 */
[----:B-1----:R-:W-:-:S03]  /*2200*/  LEA R84, P0, R97, R4, 0x1 ;  /* 0x0000000461547211 */ /* 0x002fc600078008ff */
[----:B------:R-:W-:Y:S01]  /*2210*/  IMAD R155, R21, 0x4, R153 ;  /* 0x00000004159b7824 */ /* 0x000fe200078e0299 */
[----:B------:R-:W-:Y:S01]  /*2220*/  LEA.HI.X.SX32 R85, R97, R0, 0x1, P0 ;  /* 0x0000000061557211 */ /* 0x000fe200000f0eff */
[----:B------:R-:W3:Y:S02]  /*2230*/  LDG.E.U16 R177, desc[UR10][R82.64] ;  /* 0x0000000a52b17981 */ /* 0x000ee4000c1e1500 */
[----:B------:R-:W-:Y:S01]  /*2240*/  IMAD R157, R21, 0x4, R155 ;  /* 0x00000004159d7824 */ /* 0x000fe200078e029b */
[----:B------:R-:W-:Y:S01]  /*2250*/  LEA R88, P0, R121, R4, 0x1 ;  /* 0x0000000479587211 */ /* 0x000fe200078008ff */
[----:B------:R0:W3:Y:S02]  /*2260*/  LDG.E.U16 R179, desc[UR10][R84.64] ;  /* 0x0000000a54b37981 */ /* 0x0000e4000c1e1500 */
[----:B------:R-:W-:Y:S01]  /*2270*/  IMAD R97, R21, 0x4, R157 ;  /* 0x0000000415617824 */ /* 0x000fe200078e029d */
[----:B------:R-:W-:-:S03]  /*2280*/  LEA.HI.X.SX32 R89, R121, R0, 0x1, P0 ;  /* 0x0000000079597211 */ /* 0x000fc600000f0eff */
[----:B------:R-:W-:Y:S01]  /*2290*/  IMAD R121, R21, 0x4, R97 ;  /* 0x0000000415797824 */ /* 0x000fe200078e0261 */
[----:B------:R-:W-:Y:S01]  /*22a0*/  LEA.HI.X.SX32 R87, R145, R0, 0x1, P1 ;  /* 0x0000000091577211 */ /* 0x000fe200008f0eff */
[----:B------:R-:W3:Y:S01]  /*22b0*/  LDG.E.U16 R183, desc[UR10][R88.64] ;  /* 0x0000000a58b77981 */ /* 0x000ee2000c1e1500 */
[----:B----4-:R-:W-:Y:S02]  /*22c0*/  LEA R90, P0, R155, R4, 0x1 ;  /* 0x000000049b5a7211 */ /* 0x010fe400078008ff */
[----:B------:R-:W-:Y:S01]  /*22d0*/  LEA R145, R21, R121, 0x2 ;  /* 0x0000007915917211 */ /* 0x000fe200078e10ff */
[----:B------:R1:W4:Y:S01]  /*22e0*/  LDG.E.U16 R181, desc[UR10][R86.64] ;  /* 0x0000000a56b57981 */ /* 0x000322000c1e1500 */
[----:B------:R-:W-:Y:S02]  /*22f0*/  LEA.HI.X.SX32 R91, R155, R0, 0x1, P0 ;  /* 0x000000009b5b7211 */ /* 0x000fe400000f0eff */
[-C--:B0-----:R-:W-:Y:S01]  /*2300*/  LEA R84, P0, R145, R4.reuse, 0x1 ;  /* 0x0000000491547211 */ /* 0x081fe200078008ff */
[----:B------:R-:W-:Y:S01]  /*2310*/  IMAD R155, R21, 0x4, R145 ;  /* 0x00000004159b7824 */ /* 0x000fe200078e0291 */
[----:B------:R-:W-:Y:S01]  /*2320*/  LEA R80, P1, R97, R4, 0x1 ;  /* 0x0000000461507211 */ /* 0x000fe200078208ff */
[----:B------:R-:W3:Y:S01]  /*2330*/  LDG.E.U16 R185, desc[UR10][R90.64] ;  /* 0x0000000a5ab97981 */ /* 0x000ee2000c1e1500 */
[----:B------:R-:W-:Y:S01]  /*2340*/  LEA.HI.X.SX32 R85, R145, R0, 0x1, P0 ;  /* 0x0000000091557211 */ /* 0x000fe200000f0eff */
[----:B------:R-:W-:Y:S01]  /*2350*/  IMAD R159, R21, 0x4, R155 ;  /* 0x00000004159f7824 */ /* 0x000fe200078e029b */
[----:B------:R-:W-:-:S02]  /*2360*/  LEA R82, P0, R127, R4, 0x1 ;  /* 0x000000047f527211 */ /* 0x000fc400078008ff */
[-C--:B------:R-:W-:Y:S01]  /*2370*/  LEA.HI.X.SX32 R81, R97, R0.reuse, 0x1, P1 ;  /* 0x0000000061517211 */ /* 0x080fe200008f0eff */
[----:B------:R-:W3:Y:S01]  /*2380*/  LDG.E.U16 R187, desc[UR10][R84.64] ;  /* 0x0000000a54bb7981 */ /* 0x000ee2000c1e1500 */
[----:B------:R-:W-:Y:S02]  /*2390*/  LEA.HI.X.SX32 R83, R127, R0, 0x1, P0 ;  /* 0x000000007f537211 */ /* 0x000fe400000f0eff */
[-C--:B-1----:R-:W-:Y:S01]  /*23a0*/  LEA R86, P1, R159, R4.reuse, 0x1 ;  /* 0x000000049f567211 */ /* 0x082fe200078208ff */
[----:B------:R0:W3:Y:S01]  /*23b0*/  LDG.E.U16 R145, desc[UR10][R80.64] ;  /* 0x0000000a50917981 */ /* 0x0000e2000c1e1500 */
[----:B------:R-:W-:Y:S02]  /*23c0*/  LEA R96, P0, R131, R4, 0x1 ;  /* 0x0000000483607211 */ /* 0x000fe400078008ff */
[-C--:B------:R-:W-:Y:S01]  /*23d0*/  LEA.HI.X.SX32 R87, R159, R0.reuse, 0x1, P1 ;  /* 0x000000009f577211 */ /* 0x080fe200008f0eff */
[----:B------:R-:W-:Y:S01]  /*23e0*/  IMAD R21, R21, 0x4, R159 ;  /* 0x0000000415157824 */ /* 0x000fe200078e029f */
[----:B------:R-:W-:Y:S01]  /*23f0*/  LEA.HI.X.SX32 R97, R131, R0, 0x1, P0 ;  /* 0x0000000083617211 */ /* 0x000fe200000f0eff */
[----:B------:R-:W4:Y:S01]  /*2400*/  LDG.E.U16 R110, desc[UR10][R82.64] ;  /* 0x0000000a526e7981 */ /* 0x000f22000c1e1500 */
[-C--:B------:R-:W-:Y:S01]  /*2410*/  LEA R88, P1, R129, R4.reuse, 0x1 ;  /* 0x0000000481587211 */ /* 0x080fe200078208ff */
[----:B------:R-:W-:Y:S01]  /*2420*/  IMAD.SHL.U32 R48, R176, 0x200000, RZ ;  /* 0x00200000b0307824 */ /* 0x000fe200078e00ff */
[----:B------:R-:W-:Y:S01]  /*2430*/  PRMT R108, RZ, 0x7610, R108 ;  /* 0x00007610ff6c7816 */ /* 0x000fe2000000006c */
[----:B------:R1:W4:Y:S01]  /*2440*/  LDG.E.U16 R127, desc[UR10][R86.64] ;  /* 0x0000000a567f7981 */ /* 0x000322000c1e1500 */
[----:B0-----:R-:W-:Y:S01]  /*2450*/  LEA R80, P0, R119, R4, 0x1 ;  /* 0x0000000477507211 */ /* 0x001fe200078008ff */
[----:B------:R-:W-:Y:S01]  /*2460*/  IMAD.SHL.U32 R132, R132, 0x2, RZ ;  /* 0x0000000284847824 */ /* 0x000fe200078e00ff */
[-C--:B------:R-:W-:Y:S01]  /*2470*/  LEA.HI.X.SX32 R89, R129, R0.reuse, 0x1, P1 ;  /* 0x0000000081597211 */ /* 0x080fe200008f0eff */
[----:B------:R-:W4:Y:S01]  /*2480*/  LDG.E.U16 R114, desc[UR10][R96.64] ;  /* 0x0000000a60727981 */ /* 0x000f22000c1e1500 */
[----:B------:R-:W-:Y:S01]  /*2490*/  LEA.HI.X.SX32 R81, R119, R0, 0x1, P0 ;  /* 0x0000000077517211 */ /* 0x000fe200000f0eff */
[----:B------:R-:W-:Y:S01]  /*24a0*/  VIADD R144, R174, 0x40000 ;  /* 0x00040000ae907836 */ /* 0x000fe20000000000 */
[-C--:B------:R-:W-:Y:S01]  /*24b0*/  LEA R90, P1, R117, R4.reuse, 0x1 ;  /* 0x00000004755a7211 */ /* 0x080fe200078208ff */
[----:B------:R0:W4:Y:S01]  /*24c0*/  LDG.E.U16 R112, desc[UR10][R88.64] ;  /* 0x0000000a58707981 */ /* 0x000122000c1e1500 */
[----:B------:R-:W-:-:S03]  /*24d0*/  LEA R84, P0, R133, R4, 0x1 ;  /* 0x0000000485547211 */ /* 0x000fc600078008ff */
[----:B------:R-:W-:Y:S01]  /*24e0*/  STL [R1+0x708], R174 ;  /* 0x000708ae01007387 */ /* 0x000fe20000100800 */
[-C--:B------:R-:W-:Y:S01]  /*24f0*/  LEA.HI.X.SX32 R91, R117, R0.reuse, 0x1, P1 ;  /* 0x00000000755b7211 */ /* 0x080fe200008f0eff */
[----:B--2---:R-:W-:Y:S01]  /*2500*/  IMAD.SHL.U32 R209, R205, 0x8, RZ ;  /* 0x00000008cdd17824 */ /* 0x004fe200078e00ff */
[----:B------:R-:W-:Y:S01]  /*2510*/  LEA.HI.X.SX32 R85, R133, R0, 0x1, P0 ;  /* 0x0000000085557211 */ /* 0x000fe200000f0eff */
[----:B------:R-:W2:Y:S01]  /*2520*/  LDG.E.U16 R117, desc[UR10][R80.64] ;  /* 0x0000000a50757981 */ /* 0x000ea2000c1e1500 */
[-C--:B-1----:R-:W-:Y:S01]  /*2530*/  LEA R86, P1, R123, R4.reuse, 0x1 ;  /* 0x000000047b567211 */ /* 0x082fe200078208ff */
[----:B------:R-:W-:Y:S01]  /*2540*/  IMAD R207, R205, 0x9, RZ ;  /* 0x00000009cdcf7824 */ /* 0x000fe200078e02ff */
[----:B0-----:R-:W-:Y:S01]  /*2550*/  LEA R88, P0, R125, R4, 0x1 ;  /* 0x000000047d587211 */ /* 0x001fe200078008ff */
[----:B------:R0:W2:Y:S01]  /*2560*/  LDG.E.U16 R116, desc[UR10][R90.64] ;  /* 0x0000000a5a747981 */ /* 0x0000a2000c1e1500 */
[-C--:B------:R-:W-:Y:S01]  /*2570*/  LEA.HI.X.SX32 R87, R123, R0.reuse, 0x1, P1 ;  /* 0x000000007b577211 */ /* 0x080fe200008f0eff */
[----:B------:R-:W-:Y:S01]  /*2580*/  IMAD R203, R205, 0x7, RZ ;  /* 0x00000007cdcb7824 */ /* 0x000fe200078e02ff */
[----:B------:R-:W-:Y:S01]  /*2590*/  LEA.HI.X.SX32 R89, R125, R0, 0x1, P0 ;  /* 0x000000007d597211 */ /* 0x000fe200000f0eff */
[----:B------:R1:W2:Y:S01]  /*25a0*/  LDG.E.U16 R118, desc[UR10][R84.64] ;  /* 0x0000000a54767981 */ /* 0x0002a2000c1e1500 */
[-C--:B------:R-:W-:Y:S01]  /*25b0*/  LEA R82, P1, R21, R4.reuse, 0x1 ;  /* 0x0000000415527211 */ /* 0x080fe200078208ff */
[----:B------:R-:W-:Y:S01]  /*25c0*/  IMAD.SHL.U32 R201, R201, 0x10, RZ ;  /* 0x00000010c9c97824 */ /* 0x000fe200078e00ff */
[----:B------:R-:W-:Y:S01]  /*25d0*/  LOP3.LUT R48, R48, 0x600000, RZ, 0xc0, !PT ;  /* 0x0060000030307812 */ /* 0x000fe200078ec0ff */
[----:B------:R-:W2:Y:S01]  /*25e0*/  LDG.E.U16 R119, desc[UR10][R88.64] ;  /* 0x0000000a58777981 */ /* 0x000ea2000c1e1500 */
[----:B------:R-:W-:Y:S01]  /*25f0*/  R2UR UR7, R144 ;  /* 0x00000000900772ca */ /* 0x000fe200000e0000 */
[----:B------:R-:W-:Y:S01]  /*2600*/  IMAD R199, R199, 0x18, RZ ;  /* 0x00000018c7c77824 */ /* 0x000fe200078e02ff */
[----:B0-----:R-:W-:Y:S01]  /*2610*/  LEA R90, P0, R143, R4, 0x1 ;  /* 0x000000048f5a7211 */ /* 0x001fe200078008ff */
[----:B------:R-:W-:Y:S01]  /*2620*/  IMAD.SHL.U32 R197, R197, 0x20, RZ ;  /* 0x00000020c5c57824 */ /* 0x000fe200078e00ff */
[-C--:B------:R-:W-:Y:S01]  /*2630*/  LEA.HI.X.SX32 R83, R21, R0.reuse, 0x1, P1 ;  /* 0x0000000015537211 */ /* 0x080fe200008f0eff */
[----:B------:R-:W-:Y:S01]  /*2640*/  IMAD R195, R195, 0x28, RZ ;  /* 0x00000028c3c37824 */ /* 0x000fe200078e02ff */
[----:B------:R-:W-:Y:S01]  /*2650*/  LEA.HI.X.SX32 R91, R143, R0, 0x1, P0 ;  /* 0x000000008f5b7211 */ /* 0x000fe200000f0eff */
[----:B------:R-:W2:Y:S01]  /*2660*/  LDG.E.U16 R21, desc[UR10][R86.64] ;  /* 0x0000000a56157981 */ /* 0x000ea2000c1e1500 */
[-C--:B------:R-:W-:Y:S01]  /*2670*/  LEA R96, P1, R147, R4.reuse, 0x1 ;  /* 0x0000000493607211 */ /* 0x080fe200078208ff */
[----:B------:R-:W-:Y:S01]  /*2680*/  IMAD R193, R193, 0x30, RZ ;  /* 0x00000030c1c17824 */ /* 0x000fe200078e02ff */
[----:B------:R-:W-:Y:S01]  /*2690*/  LEA R80, P0, R151, R4, 0x1 ;  /* 0x0000000497507211 */ /* 0x000fe200078008ff */
[----:B------:R0:W2:Y:S01]  /*26a0*/  LDG.E.U16 R125, desc[UR10][R82.64] ;  /* 0x0000000a527d7981 */ /* 0x0000a2000c1e1500 */
[-C--:B------:R-:W-:Y:S01]  /*26b0*/  LEA.HI.X.SX32 R97, R147, R0.reuse, 0x1, P1 ;  /* 0x0000000093617211 */ /* 0x080fe200008f0eff */
[----:B------:R-:W-:Y:S01]  /*26c0*/  IMAD R191, R191, 0x38, RZ ;  /* 0x00000038bfbf7824 */ /* 0x000fe200078e02ff */
[----:B------:R-:W-:Y:S01]  /*26d0*/  LEA.HI.X.SX32 R81, R151, R0, 0x1, P0 ;  /* 0x0000000097517211 */ /* 0x000fe200000f0eff */
[----:B------:R0:W2:Y:S01]  /*26e0*/  LDG.E.U16 R120, desc[UR10][R90.64] ;  /* 0x0000000a5a787981 */ /* 0x0000a2000c1e1500 */
[-C--:B-1----:R-:W-:Y:S01]  /*26f0*/  LEA R84, P1, R135, R4.reuse, 0x1 ;  /* 0x0000000487547211 */ /* 0x082fe200078208ff */
[----:B------:R-:W-:Y:S01]  /*2700*/  IMAD R189, R189, 0x11, RZ ;  /* 0x00000011bdbd7824 */ /* 0x000fe200078e02ff */
[----:B------:R-:W-:Y:S01]  /*2710*/  PRMT R129, RZ, 0x7610, R129 ;  /* 0x00007610ff817816 */ /* 0x000fe20000000081 */
[----:B------:R1:W2:Y:S01]  /*2720*/  LDG.E.U16 R122, desc[UR10][R96.64] ;  /* 0x0000000a607a7981 */ /* 0x0002a2000c1e1500 */
[----:B------:R-:W-:Y:S01]  /*2730*/  IMAD R205, R205, 0xa, RZ ;  /* 0x0000000acdcd7824 */ /* 0x000fe200078e02ff */
[----:B0-----:R-:W-:Y:S01]  /*2740*/  LEA R82, P0, R137, R4, 0x1 ;  /* 0x0000000489527211 */ /* 0x001fe200078008ff */
[----:B------:R-:W0:Y:S01]  /*2750*/  LDC R143, c[0x0][0x3c4] ;  /* 0x0000f100ff8f7b82 */ /* 0x000e220000000800 */
[-C--:B------:R-:W-:Y:S01]  /*2760*/  LEA.HI.X.SX32 R85, R135, R0.reuse, 0x1, P1 ;  /* 0x0000000087557211 */ /* 0x080fe200008f0eff */
[----:B------:R1:W2:Y:S01]  /*2770*/  LDG.E.U16 R123, desc[UR10][R80.64] ;  /* 0x0000000a507b7981 */ /* 0x0002a2000c1e1500 */
[----:B------:R-:W-:-:S02]  /*2780*/  LEA.HI.X.SX32 R83, R137, R0, 0x1, P0 ;  /* 0x0000000089537211 */ /* 0x000fc400000f0eff */
[-C--:B------:R-:W-:Y:S01]  /*2790*/  LEA R86, P1, R141, R4.reuse, 0x1 ;  /* 0x000000048d567211 */ /* 0x080fe200078208ff */
[----:B------:R1:W2:Y:S01]  /*27a0*/  LDG.E.U16 R124, desc[UR10][R84.64] ;  /* 0x0000000a547c7981 */ /* 0x0002a2000c1e1500 */
[----:B------:R-:W-:Y:S01]  /*27b0*/  LEA R90, P0, R149, R4, 0x1 ;  /* 0x00000004955a7211 */ /* 0x000fe200078008ff */
[----:B------:R-:W0:Y:S01]  /*27c0*/  LDC.64 R136, c[0x0][0x388] ;  /* 0x0000e200ff887b82 */ /* 0x000e220000000a00 */
[-C--:B------:R-:W-:Y:S01]  /*27d0*/  LEA.HI.X.SX32 R87, R141, R0.reuse, 0x1, P1 ;  /* 0x000000008d577211 */ /* 0x080fe200008f0eff */
[----:B------:R1:W2:Y:S01]  /*27e0*/  LDG.E.U16 R82, desc[UR10][R82.64] ;  /* 0x0000000a52527981 */ /* 0x0002a2000c1e1500 */
[----:B------:R-:W-:Y:S02]  /*27f0*/  LEA.HI.X.SX32 R91, R149, R0, 0x1, P0 ;  /* 0x00000000955b7211 */ /* 0x000fe400000f0eff */
[-C--:B------:R-:W-:Y:S01]  /*2800*/  LEA R88, P1, R153, R4.reuse, 0x1 ;  /* 0x0000000499587211 */ /* 0x080fe200078208ff */
[----:B------:R-:W2:Y:S01]  /*2810*/  LDG.E.U16 R86, desc[UR10][R86.64] ;  /* 0x0000000a56567981 */ /* 0x000ea2000c1e1500 */
[----:B-1----:R-:W-:Y:S01]  /*2820*/  LEA R96, P0, R157, R4, 0x1 ;  /* 0x000000049d607211 */ /* 0x002fe200078008ff */
[----:B------:R-:W1:Y:S01]  /*2830*/  LDC R149, c[0x0][0x3c4] ;  /* 0x0000f100ff957b82 */ /* 0x000e620000000800 */
[-C--:B------:R-:W-:Y:S01]  /*2840*/  LEA.HI.X.SX32 R89, R153, R0.reuse, 0x1, P1 ;  /* 0x0000000099597211 */ /* 0x080fe200008f0eff */
[----:B------:R-:W2:Y:S01]  /*2850*/  LDG.E.U16 R90, desc[UR10][R90.64] ;  /* 0x0000000a5a5a7981 */ /* 0x000ea2000c1e1500 */
[----:B------:R-:W-:-:S02]  /*2860*/  LEA.HI.X.SX32 R97, R157, R0, 0x1, P0 ;  /* 0x000000009d617211 */ /* 0x000fc400000f0eff */
[-C--:B------:R-:W-:Y:S01]  /*2870*/  LEA R80, P0, R121, R4.reuse, 0x1 ;  /* 0x0000000479507211 */ /* 0x080fe200078008ff */
[----:B------:R-:W2:Y:S01]  /*2880*/  LDG.E.U16 R88, desc[UR10][R88.64] ;  /* 0x0000000a58587981 */ /* 0x000ea2000c1e1500 */
[----:B------:R-:W-:Y:S01]  /*2890*/  LEA R84, P1, R155, R4, 0x1 ;  /* 0x000000049b547211 */ /* 0x000fe200078208ff */
[----:B------:R-:W0:Y:S01]  /*28a0*/  LDC R157, c[0x0][0x3c4] ;  /* 0x0000f100ff9d7b82 */ /* 0x000e220000000800 */
[-C--:B------:R-:W-:Y:S01]  /*28b0*/  LEA.HI.X.SX32 R81, R121, R0.reuse, 0x1, P0 ;  /* 0x0000000079517211 */ /* 0x080fe200000f0eff */
[----:B------:R1:W2:Y:S01]  /*28c0*/  LDG.E.U16 R96, desc[UR10][R96.64] ;  /* 0x0000000a60607981 */ /* 0x0002a2000c1e1500 */
[----:B------:R-:W-:-:S03]  /*28d0*/  LEA.HI.X.SX32 R85, R155, R0, 0x1, P1 ;  /* 0x000000009b557211 */ /* 0x000fc600008f0eff */
[----:B------:R-:W2:Y:S01]  /*28e0*/  LDG.E.U16 R80, desc[UR10][R80.64] ;  /* 0x0000000a50507981 */ /* 0x000ea2000c1e1500 */
[----:B------:R-:W-:Y:S01]  /*28f0*/  VIADD R4, R48, UR8 ;  /* 0x0000000830047c36 */ /* 0x000fe20008000000 */
[----:B------:R-:W-:Y:S01]  /*2900*/  LOP3.LUT R83, R178, 0xc0, RZ, 0xc0, !PT ;  /* 0x000000c0b2537812 */ /* 0x000fe200078ec0ff */
[----:B------:R-:W0:Y:S01]  /*2910*/  LDC R153, c[0x0][0x3c4] ;  /* 0x0000f100ff997b82 */ /* 0x000e220000000800 */
[----:B------:R1:W2:Y:S01]  /*2920*/  LDG.E.U16 R84, desc[UR10][R84.64] ;  /* 0x0000000a54547981 */ /* 0x0002a2000c1e1500 */
[----:B------:R-:W-:Y:S02]  /*2930*/  LOP3.LUT R0, R176, 0x4, RZ, 0xc0, !PT ;  /* 0x00000004b0007812 */ /* 0x000fe400078ec0ff */
[----:B------:R-:W-:Y:S02]  /*2940*/  R2UR UR6, R4 ;  /* 0x00000000040672ca */ /* 0x000fe400000e0000 */
[----:B------:R-:W-:Y:S02]  /*2950*/  R2UR UR12, R0 ;  /* 0x00000000000c72ca */ /* 0x000fe400000e0000 */
[----:B------:R-:W-:Y:S01]  /*2960*/  SHF.R.U32.HI R83, RZ, 0x2, R83 ;  /* 0x00000002ff537819 */ /* 0x000fe20000011653 */
[----:B------:R-:W2:Y:S03]  /*2970*/  LDC R4, c[0x0][0x3c8] ;  /* 0x0000f200ff047b82 */ /* 0x000ea60000000800 */
[----:B------:R-:W-:-:S02]  /*2980*/  LOP3.LUT R132, R132, R83, RZ, 0x3c, !PT ;  /* 0x0000005384847212 */ /* 0x000fc400078e3cff */
[----:B------:R-:W-:Y:S02]  /*2990*/  LOP3.LUT P0, RZ, R178, 0xff, RZ, 0xc0, !PT ;  /* 0x000000ffb2ff7812 */ /* 0x000fe4000780c0ff */
[----:B-1----:R-:W-:Y:S01]  /*29a0*/  PRMT R97, RZ, 0x7610, R97 ;  /* 0x00007610ff617816 */ /* 0x002fe20000000061 */
[----:B------:R-:W1:Y:S02]  /*29b0*/  LDC R133, c[0x0][0x3c4] ;  /* 0x0000f100ff857b82 */ /* 0x000e640000000800 */
[----:B------:R-:W-:Y:S01]  /*29c0*/  ULEA UR6, UR12, UR6, 0x5 ;  /* 0x000000060c067291 */ /* 0x000fe2000f8e28ff */
[----:B------:R0:W-:Y:S04]  /*29d0*/  STS.U16 [R132+UR9+0x400], R5 ;  /* 0x0004000584007988 */ /* 0x0001e80008000409 */
[----:B------:R-:W-:Y:S01]  /*29e0*/  STS.U16 [R132+UR9], R3 ;  /* 0x0000000384007988 */ /* 0x000fe20008000409 */
[----:B------:R-:W-:Y:S01]  /*29f0*/  IMAD R0, R134, R204, RZ ;  /* 0x000000cc86007224 */ /* 0x000fe200078e02ff */
[----:B------:R-:W-:Y:S01]  /*2a00*/  PRMT R91, RZ, 0x7610, R91 ;  /* 0x00007610ff5b7816 */ /* 0x000fe2000000005b */
[----:B------:R-:W1:Y:S01]  /*2a10*/  LDC R83, c[0x0][0x3c4] ;  /* 0x0000f100ff537b82 */ /* 0x000e620000000800 */
[----:B0-----:R-:W-:Y:S01]  /*2a20*/  LOP3.LUT R5, R132, 0x40, RZ, 0x3c, !PT ;  /* 0x0000004084057812 */ /* 0x001fe200078e3cff */
[----:B------:R-:W-:Y:S04]  /*2a30*/  STS.U16 [R132+UR9+0x800], R9 ;  /* 0x0008000984007988 */ /* 0x000fe80008000409 */
[----:B------:R0:W-:Y:S01]  /*2a40*/  STS.U16 [R132+UR9+0xc00], R11 ;  /* 0x000c000b84007988 */ /* 0x0001e20008000409 */
[----:B------:R-:W-:Y:S01]  /*2a50*/  PRMT R89, RZ, 0x7610, R89 ;  /* 0x00007610ff597816 */ /* 0x000fe20000000059 */
[----:B------:R-:W0:Y:S02]  /*2a60*/  LDC R85, c[0x0][0x3c4] ;  /* 0x0000f100ff557b82 */ /* 0x000e240000000800 */
[----:B------:R-:W-:Y:S04]  /*2a70*/  STS.U16 [R132+UR9+0x1000], R13 ;  /* 0x0010000d84007988 */ /* 0x000fe80008000409 */
[----:B------:R-:W-:Y:S01]  /*2a80*/  STS.U16 [R132+UR9+0x1400], R15 ;  /* 0x0014000f84007988 */ /* 0x000fe20008000409 */
[----:B------:R-:W-:Y:S01]  /*2a90*/  IMAD R168, R168, 0x32, RZ ;  /* 0x00000032a8a87824 */ /* 0x000fe200078e02ff */
        /* <DEDUP_REMOVED lines=19> */
[----:B------:R-:W-:-:S02]  /*2bd0*/  IMAD R142, R142, 0xd, RZ ;  /* 0x0000000d8e8e7824 */ /* 0x000fc400078e02ff */
[----:B------:R-:W-:Y:S01]  /*2be0*/  IMAD R146, R146, 0x15, RZ ;  /* 0x0000001592927824 */ /* 0x000fe200078e02ff */
[----:B------:R-:W-:Y:S01]  /*2bf0*/  STS.U16 [R132+UR9+0x4000], R39 ;  /* 0x0040002784007988 */ /* 0x000fe20008000409 */
[----:B------:R-:W-:Y:S02]  /*2c00*/  IMAD R148, R148, 0x25, RZ ;  /* 0x0000002594947824 */ /* 0x000fe400078e02ff */
[----:B------:R-:W-:Y:S01]  /*2c10*/  IMAD R150, R150, 0x2d, RZ ;  /* 0x0000002d96967824 */ /* 0x000fe200078e02ff */
[----:B------:R-:W-:Y:S04]  /*2c20*/  STS.U16 [R132+UR9+0x4400], R41 ;  /* 0x0044002984007988 */ /* 0x000fe80008000409 */
[----:B---3--:R-:W-:Y:S01]  /*2c30*/  STL.64 [R1+0x718], R144 ;  /* 0x0007189001007387 */ /* 0x008fe20000100a00 */
[----:B------:R-:W-:Y:S01]  /*2c40*/  IMAD R152, R152, 0x3d, RZ ;  /* 0x0000003d98987824 */ /* 0x000fe200078e02ff */
[----:B------:R-:W-:Y:S01]  /*2c50*/  PRMT R121, RZ, 0x7610, R121 ;  /* 0x00007610ff797816 */ /* 0x000fe20000000079 */
[----:B------:R-:W-:Y:S01]  /*2c60*/  IMAD R154, R154, 0xe, RZ ;  /* 0x0000000e9a9a7824 */ /* 0x000fe200078e02ff */
[----:B------:R-:W-:Y:S01]  /*2c70*/  STS.U16 [R132+UR9+0x4800], R43 ;  /* 0x0048002b84007988 */ /* 0x000fe20008000409 */
[----:B------:R-:W-:Y:S01]  /*2c80*/  PRMT R87, RZ, 0x7610, R87 ;  /* 0x00007610ff577816 */ /* 0x000fe20000000057 */
[----:B------:R-:W3:Y:S02]  /*2c90*/  LDC R155, c[0x0][0x3c4] ;  /* 0x0000f100ff9b7b82 */ /* 0x000ee40000000800 */
[----:B------:R-:W-:Y:S04]  /*2ca0*/  STS.U16 [R132+UR9+0x4c00], R45 ;  /* 0x004c002d84007988 */ /* 0x000fe80008000409 */
        /* <DEDUP_REMOVED lines=38> */
[----:B----4-:R-:W-:Y:S04]  /*2f10*/  STS.U16 [R132+UR9+0xe800], R181 ;  /* 0x00e800b584007988 */ /* 0x010fe80008000409 */
[----:B------:R-:W-:Y:S04]  /*2f20*/  STS.U16 [R132+UR9+0xec00], R183 ;  /* 0x00ec00b784007988 */ /* 0x000fe80008000409 */
[----:B------:R-:W-:Y:S04]  /*2f30*/  STS.U16 [R132+UR9+0xf000], R185 ;  /* 0x00f000b984007988 */ /* 0x000fe80008000409 */
[----:B------:R-:W-:Y:S04]  /*2f40*/  STS.U16 [R132+UR9+0xf400], R145 ;  /* 0x00f4009184007988 */ /* 0x000fe80008000409 */
[----:B------:R-:W-:Y:S04]  /*2f50*/  STS.U16 [R132+UR9+0xf800], R187 ;  /* 0x00f800bb84007988 */ /* 0x000fe80008000409 */
[----:B------:R-:W-:Y:S01]  /*2f60*/  STS.U16 [R132+UR9+0xfc00], R127 ;  /* 0x00fc007f84007988 */ /* 0x000fe20008000409 */
[----:B------:R-:W-:Y:S01]  /*2f70*/  VOTEU.ALL UP0, P0 ;  /* 0x0000000000ff7886 */ /* 0x000fe20000000000 */
[----:B0-----:R-:W0:Y:S02]  /*2f80*/  LDC R11, c[0x0][0x3c4] ;  /* 0x0000f100ff0b7b82 */ /* 0x001e240000000800 */
[----:B------:R4:W-:Y:S04]  /*2f90*/  STS.U16 [R5+UR9+0x200], R6 ;  /* 0x0002000605007988 */ /* 0x0009e80008000409 */
[----:B------:R-:W-:Y:S01]  /*2fa0*/  STS.U16 [R5+UR9+0x600], R7 ;  /* 0x0006000705007988 */ /* 0x000fe20008000409 */
[----:B------:R-:W-:Y:S03]  /*2fb0*/  STTM.x128 tmem[UR6], RZ ;  /* 0x000000ff000079ed */ /* 0x000fe600083c0006 */
[----:B------:R-:W-:Y:S01]  /*2fc0*/  STS.U16 [R5+UR9+0xa00], R8 ;  /* 0x000a000805007988 */ /* 0x000fe20008000409 */
[----:B----4-:R-:W4:Y:S03]  /*2fd0*/  LDC R6, c[0x0][0x3f0] ;  /* 0x0000fc00ff067b82 */ /* 0x010f260000000800 */
[----:B------:R-:W-:Y:S04]  /*2fe0*/  STS.U16 [R5+UR9+0xe00], R10 ;  /* 0x000e000a05007988 */ /* 0x000fe80008000409 */
[----:B------:R-:W-:Y:S01]  /*2ff0*/  STS.U16 [R5+UR9+0x1200], R12 ;  /* 0x0012000c05007988 */ /* 0x000fe20008000409 */
[----:B------:R-:W-:Y:S01]  /*3000*/  VOTEU.ALL UP1, P0 ;  /* 0x0000000000ff7886 */ /* 0x000fe20000020000 */
[----:B------:R-:W-:Y:S01]  /*3010*/  LOP3.LUT R3, R178, 0xff, RZ, 0xc0, !PT ;  /* 0x000000ffb2037812 */ /* 0x000fe200078ec0ff */
[----:B------:R-:W0:Y:S01]  /*3020*/  LDC R27, c[0x0][0x3c4] ;  /* 0x0000f100ff1b7b82 */ /* 0x000e220000000800 */
[----:B------:R-:W-:Y:S04]  /*3030*/  STS.U16 [R5+UR9+0x1600], R14 ;  /* 0x0016000e05007988 */ /* 0x000fe80008000409 */
[----:B------:R-:W-:Y:S01]  /*3040*/  STS.U16 [R5+UR9+0x1a00], R16 ;  /* 0x001a001005007988 */ /* 0x000fe20008000409 */
[----:B------:R-:W-:-:S02]  /*3050*/  LEA R136, P1, R0, R136, 0x1 ;  /* 0x0000008800887211 */ /* 0x000fc400078208ff */
[----:B------:R-:W0:Y:S01]  /*3060*/  LDC R29, c[0x0][0x3c4] ;  /* 0x0000f100ff1d7b82 */ /* 0x000e220000000800 */
[----:B------:R-:W-:Y:S04]  /*3070*/  STS.U16 [R5+UR9+0x1e00], R18 ;  /* 0x001e001205007988 */ /* 0x000fe80008000409 */
[----:B------:R-:W-:Y:S01]  /*3080*/  STS.U16 [R5+UR9+0x2200], R20 ;  /* 0x0022001405007988 */ /* 0x000fe20008000409 */
[----:B------:R-:W-:Y:S02]  /*3090*/  PRMT R99, RZ, 0x7610, R99 ;  /* 0x00007610ff637816 */ /* 0x000fe40000000063 */
[----:B------:R-:W-:Y:S01]  /*30a0*/  PRMT R9, RZ, 0x7610, R9 ;  /* 0x00007610ff097816 */ /* 0x000fe20000000009 */
[----:B------:R-:W-:Y:S01]  /*30b0*/  STS.U16 [R5+UR9+0x2600], R22 ;  /* 0x0026001605007988 */ /* 0x000fe20008000409 */
[----:B------:R-:W-:Y:S01]  /*30c0*/  PRMT R115, RZ, 0x7610, R115 ;  /* 0x00007610ff737816 */ /* 0x000fe20000000073 */
[----:B------:R-:W0:Y:S02]  /*30d0*/  LDC R187, c[0x0][0x3c4] ;  /* 0x0000f100ffbb7b82 */ /* 0x000e240000000800 */
[----:B------:R-:W-:Y:S04]  /*30e0*/  STS.U16 [R5+UR9+0x2a00], R24 ;  /* 0x002a001805007988 */ /* 0x000fe80008000409 */
        /* <DEDUP_REMOVED lines=39> */
[----:B--2---:R-:W-:Y:S04]  /*3360*/  STS.U16 [R5+UR9+0xfe00], R125 ;  /* 0x00fe007d05007988 */ /* 0x004fe80008000409 */
[----:B------:R-:W-:Y:S01]  /*3370*/  STS.U16 [R5+UR9+0x7a00], R66 ;  /* 0x007a004205007988 */ /* 0x000fe20008000409 */
[----:B------:R-:W-:-:S02]  /*3380*/  PRMT R33, RZ, 0x7610, R33 ;  /* 0x00007610ff217816 */ /* 0x000fc40000000021 */
[----:B------:R-:W-:Y:S01]  /*3390*/  PRMT R35, RZ, 0x7610, R35 ;  /* 0x00007610ff237816 */ /* 0x000fe20000000023 */
[----:B------:R-:W-:Y:S01]  /*33a0*/  STS.U16 [R5+UR9+0x7e00], R68 ;  /* 0x007e004405007988 */ /* 0x000fe20008000409 */
[----:B------:R-:W-:Y:S02]  /*33b0*/  PRMT R37, RZ, 0x7610, R37 ;  /* 0x00007610ff257816 */ /* 0x000fe40000000025 */
[----:B------:R-:W-:Y:S01]  /*33c0*/  PRMT R39, RZ, 0x7610, R39 ;  /* 0x00007610ff277816 */ /* 0x000fe20000000027 */
[----:B------:R-:W-:Y:S01]  /*33d0*/  STS.U16 [R5+UR9+0x8200], R70 ;  /* 0x0082004605007988 */ /* 0x000fe20008000409 */
[----:B------:R-:W-:Y:S02]  /*33e0*/  PRMT R41, RZ, 0x7610, R41 ;  /* 0x00007610ff297816 */ /* 0x000fe40000000029 */
[----:B------:R-:W-:Y:S01]  /*33f0*/  PRMT R43, RZ, 0x7610, R43 ;  /* 0x00007610ff2b7816 */ /* 0x000fe2000000002b */
[----:B------:R-:W-:Y:S01]  /*3400*/  STS.U16 [R5+UR9+0x8600], R72 ;  /* 0x0086004805007988 */ /* 0x000fe20008000409 */
[----:B------:R-:W-:Y:S01]  /*3410*/  PRMT R45, RZ, 0x7610, R45 ;  /* 0x00007610ff2d7816 */ /* 0x000fe2000000002d */
[----:B------:R-:W-:Y:S01]  /*3420*/  IMAD R153, R153, 0x1b, RZ ;  /* 0x0000001b99997824 */ /* 0x000fe200078e02ff */
[----:B------:R-:W-:Y:S01]  /*3430*/  PRMT R47, RZ, 0x7610, R47 ;  /* 0x00007610ff2f7816 */ /* 0x000fe2000000002f */
[----:B------:R-:W-:Y:S01]  /*3440*/  STS.U16 [R5+UR9+0x8a00], R74 ;  /* 0x008a004a05007988 */ /* 0x000fe20008000409 */
[----:B------:R-:W-:Y:S01]  /*3450*/  PRMT R49, RZ, 0x7610, R49 ;  /* 0x00007610ff317816 */ /* 0x000fe20000000031 */
[----:B-1----:R-:W-:Y:S01]  /*3460*/  IMAD R133, R133, 0x33, RZ ;  /* 0x0000003385857824 */ /* 0x002fe200078e02ff */
[----:B------:R-:W-:Y:S01]  /*3470*/  PRMT R51, RZ, 0x7610, R51 ;  /* 0x00007610ff337816 */ /* 0x000fe20000000033 */
[----:B------:R-:W-:Y:S01]  /*3480*/  STS.U16 [R5+UR9+0x8e00], R76 ;  /* 0x008e004c05007988 */ /* 0x000fe20008000409 */
[----:B------:R-:W-:Y:S01]  /*3490*/  PRMT R53, RZ, 0x7610, R53 ;  /* 0x00007610ff357816 */ /* 0x000fe20000000035 */
[----:B------:R-:W-:Y:S01]  /*34a0*/  IMAD R83, R83, 0x14, RZ ;  /* 0x0000001453537824 */ /* 0x000fe200078e02ff */
[----:B------:R-:W-:Y:S01]  /*34b0*/  PRMT R55, RZ, 0x7610, R55 ;  /* 0x00007610ff377816 */ /* 0x000fe20000000037 */
[----:B------:R-:W-:Y:S01]  /*34c0*/  STS.U16 [R5+UR9+0x9200], R78 ;  /* 0x0092004e05007988 */ /* 0x000fe20008000409 */
[----:B------:R-:W-:Y:S01]  /*34d0*/  PRMT R57, RZ, 0x7610, R57 ;  /* 0x00007610ff397816 */ /* 0x000fe20000000039 */
[----:B------:R-:W-:Y:S01]  /*34e0*/  IMAD R85, R85, 0x1c, RZ ;  /* 0x0000001c55557824 */ /* 0x000fe200078e02ff */
[----:B------:R-:W1:Y:S01]  /*34f0*/  LDC R163, c[0x0][0x3c4] ;  /* 0x0000f100ffa37b82 */ /* 0x000e620000000800 */
[----:B------:R-:W-:Y:S04]  /*3500*/  STS.U16 [R5+UR9+0x9600], R92 ;  /* 0x0096005c05007988 */ /* 0x000fe80008000409 */
[----:B------:R-:W-:Y:S01]  /*3510*/  STS.U16 [R5+UR9+0x9a00], R94 ;  /* 0x009a005e05007988 */ /* 0x000fe20008000409 */
[----:B------:R-:W-:-:S02]  /*3520*/  IMAD R131, R131, 0x2c, RZ ;  /* 0x0000002c83837824 */ /* 0x000fc400078e02ff */
[----:B------:R-:W-:Y:S01]  /*3530*/  IMAD R141, R141, 0x3c, RZ ;  /* 0x0000003c8d8d7824 */ /* 0x000fe200078e02ff */
[----:B------:R2:W-:Y:S01]  /*3540*/  STS.U16 [R5+UR9+0x9e00], R98 ;  /* 0x009e006205007988 */ /* 0x0005e20008000409 */
[----:B------:R-:W-:Y:S01]  /*3550*/  IMAD R147, R147, 0x1d, RZ ;  /* 0x0000001d93937824 */ /* 0x000fe200078e02ff */
[----:B------:R-:W0:Y:S02]  /*3560*/  LDC R167, c[0x0][0x3c4] ;  /* 0x0000f100ffa77b82 */ /* 0x000e240000000800 */
[----:B------:R-:W-:Y:S04]  /*3570*/  STS.U16 [R5+UR9+0xa200], R100 ;  /* 0x00a2006405007988 */ /* 0x000fe80008000409 */
[----:B------:R-:W-:Y:S01]  /*3580*/  STS.U16 [R5+UR9+0xa600], R102 ;  /* 0x00a6006605007988 */ /* 0x000fe20008000409 */
[----:B------:R-:W-:-:S02]  /*3590*/  IMAD R151, R151, 0x35, RZ ;  /* 0x0000003597977824 */ /* 0x000fc400078e02ff */
[----:B---3--:R-:W-:Y:S01]  /*35a0*/  IMAD R155, R155, 0x16, RZ ;  /* 0x000000169b9b7824 */ /* 0x008fe200078e02ff */
[----:B------:R-:W-:Y:S01]  /*35b0*/  STS.U16 [R5+UR9+0xaa00], R104 ;  /* 0x00aa006805007988 */ /* 0x000fe20008000409 */
[----:B------:R-:W-:Y:S02]  /*35c0*/  IMAD R156, R156, 0x1e, RZ ;  /* 0x0000001e9c9c7824 */ /* 0x000fe400078e02ff */
        /* <DEDUP_REMOVED lines=10> */
[----:B------:R0:W-:Y:S04]  /*3670*/  STS.U16 [R5+UR9+0xca00], R21 ;  /* 0x00ca001505007988 */ /* 0x0001e80008000409 */
        /* <DEDUP_REMOVED lines=11> */
[----:B------:R0:W-:Y:S01]  /*3730*/  STS.U16 [R5+UR9+0xfa00], R84 ;  /* 0x00fa005405007988 */ /* 0x0001e20008000409 */
[----:B------:R-:W-:-:S04]  /*3740*/  @!UP0 UIADD3 UR4, UPT, UPT, -UR14, 0x100000, URZ ;  /* 0x001000000e048890 */ /* 0x000fc8000fffe1ff */
[----:B------:R-:W-:Y:S02]  /*3750*/  @!UP0 USHF.L.U32 UR5, UR4, 0xb, URZ ;  /* 0x0000000b04058899 */ /* 0x000fe400080006ff */
[----:B------:R-:W-:Y:S01]  /*3760*/  @!UP0 USHF.L.U32 UR4, UR4, 0x1, URZ ;  /* 0x0000000104048899 */ /* 0x000fe200080006ff */
[----:B------:R-:W-:Y:S01]  /*3770*/  IMAD R3, R3, R4, RZ ;  /* 0x0000000403037224 */ /* 0x000fe200078e02ff */
[----:B------:R-:W-:Y:S01]  /*3780*/  LEA.HI.X.SX32 R0, R0, R137, 0x1, P1 ;  /* 0x0000008900007211 */ /* 0x000fe200008f0eff */
[----:B------:R-:W0:Y:S02]  /*3790*/  FENCE.VIEW.ASYNC.T ;  /* 0x00000000000073c6 */ /* 0x000e240000000200 */
[----:B0-----:R-:W-:Y:S01]  /*37a0*/  BAR.SYNC.DEFER_BLOCKING 0x0 ;  /* 0x0000000000007b1d */ /* 0x001fe20000010000 */
[----:B------:R-:W-:Y:S01]  /*37b0*/  IMAD R4, R4, 0x100, R3 ;  /* 0x0000010004047824 */ /* 0x000fe200078e0203 */
[----:B------:R-:W-:Y:S02]  /*37c0*/  LEA R134, P1, R3, R136, 0x1 ;  /* 0x0000008803867211 */ /* 0x000fe400078208ff */
[----:B----4-:R-:W-:-:S02]  /*37d0*/  ISETP.GT.AND P4, PT, R6, RZ, PT ;  /* 0x000000ff0600720c */ /* 0x010fc40003f84270 */
[----:B------:R-:W-:Y:S01]  /*37e0*/  LEA R136, P2, R4, R136, 0x1 ;  /* 0x0000008804887211 */ /* 0x000fe200078408ff */
[----:B------:R-:W-:Y:S01]  /*37f0*/  IMAD.SHL.U32 R17, R11, 0x2, RZ ;  /* 0x000000020b117824 */ /* 0x000fe200078e00ff */
[----:B------:R-:W-:Y:S02]  /*3800*/  LEA.HI.X.SX32 R135, R3, R0, 0x1, P1 ;  /* 0x0000000003877211 */ /* 0x000fe400008f0eff */
[----:B--2---:R-:W-:Y:S02]  /*3810*/  PRMT R98, RZ, 0x7610, R98 ;  /* 0x00007610ff627816 */ /* 0x004fe40000000062 */
[----:B------:R-:W-:Y:S01]  /*3820*/  PRMT R10, RZ, 0x7610, R10 ;  /* 0x00007610ff0a7816 */ /* 0x000fe2000000000a */
[C---:B------:R-:W-:Y:S01]  /*3830*/  IMAD.SHL.U32 R19, R11.reuse, 0x4, RZ ;  /* 0x000000040b137824 */ /* 0x040fe200078e00ff */
[----:B------:R-:W-:Y:S01]  /*3840*/  PRMT R8, RZ, 0x7610, R8 ;  /* 0x00007610ff087816 */ /* 0x000fe20000000008 */
[C---:B------:R-:W-:Y:S01]  /*3850*/  IMAD R21, R11.reuse, 0x5, RZ ;  /* 0x000000050b157824 */ /* 0x040fe200078e02ff */
[----:B------:R-:W-:Y:S01]  /*3860*/  PRMT R7, RZ, 0x7610, R7 ;  /* 0x00007610ff077816 */ /* 0x000fe20000000007 */
[----:B------:R-:W-:Y:S01]  /*3870*/  IMAD R25, R11, 0x6, RZ ;  /* 0x000000060b197824 */ /* 0x000fe200078e02ff */
[----:B------:R-:W-:-:S02]  /*3880*/  PRMT R114, RZ, 0x7610, R114 ;  /* 0x00007610ff727816 */ /* 0x000fc40000000072 */
[----:B------:R-:W-:Y:S02]  /*3890*/  PRMT R26, RZ, 0x7610, R26 ;  /* 0x00007610ff1a7816 */ /* 0x000fe4000000001a */
[----:B------:R-:W-:Y:S02]  /*38a0*/  PRMT R28, RZ, 0x7610, R28 ;  /* 0x00007610ff1c7816 */ /* 0x000fe4000000001c */
[----:B------:R-:W-:Y:S01]  /*38b0*/  PRMT R30, RZ, 0x7610, R30 ;  /* 0x00007610ff1e7816 */ /* 0x000fe2000000001e */
[----:B------:R-:W0:Y:S02]  /*38c0*/  FENCE.VIEW.ASYNC.S ;  /* 0x00000000000073c6 */ /* 0x000e240000000000 */
[----:B0-----:R0:W2:Y:S01]  /*38d0*/  @!UP1 SYNCS.EXCH.64 URZ, [UR7], UR4 ;  /* 0x0000000407ff95b2 */ /* 0x0010a20008000100 */
[----:B------:R-:W-:Y:S01]  /*38e0*/  LEA.HI.X.SX32 R137, R4, R0, 0x1, P2 ;  /* 0x0000000004897211 */ /* 0x000fe200010f0eff */
[----:B------:R-:W-:Y:S02]  /*38f0*/  IMAD R3, R11, 0x3, RZ ;  /* 0x000000030b037824 */ /* 0x000fe400078e02ff */
[C---:B------:R-:W-:Y:S01]  /*3900*/  IMAD.WIDE R12, R17.reuse, 0x2, R134 ;  /* 0x00000002110c7825 */ /* 0x040fe200078e0286 */
[----:B--2---:R-:W-:Y:S03]  /*3910*/  BAR.SYNC.DEFER_BLOCKING 0x0 ;  /* 0x0000000000007b1d */ /* 0x004fe60000010000 */
[----:B------:R-:W-:-:S04]  /*3920*/  IMAD.WIDE R16, R17, 0x2, R136 ;  /* 0x0000000211107825 */ /* 0x000fc800078e0288 */
[----:B------:R-:W-:Y:S01]  /*3930*/  IMAD.WIDE R14, R3, 0x2, R134 ;  /* 0x00000002030e7825 */ /* 0x000fe200078e0286 */
[----:B------:R-:W-:Y:S02]  /*3940*/  PRMT R6, RZ, 0x7610, R6 ;  /* 0x00007610ff067816 */ /* 0x000fe40000000006 */
[----:B------:R-:W-:Y:S01]  /*3950*/  PRMT R5, RZ, 0x7610, R5 ;  /* 0x00007610ff057816 */ /* 0x000fe20000000005 */
[C---:B------:R-:W-:Y:S01]  /*3960*/  IMAD.WIDE R22, R25.reuse, 0x2, R134 ;  /* 0x0000000219167825 */ /* 0x040fe200078e0286 */
[----:B------:R-:W-:Y:S01]  /*3970*/  PRMT R4, RZ, 0x7610, R4 ;  /* 0x00007610ff047816 */ /* 0x000fe20000000004 */
[----:B------:R-:W2:Y:S02]  /*3980*/  LDC R84, c[0x0][0x3c4] ;  /* 0x0000f100ff547b82 */ /* 0x000ea40000000800 */
[----:B------:R-:W-:Y:S01]  /*3990*/  IMAD.WIDE R24, R25, 0x2, R136 ;  /* 0x0000000219187825 */ /* 0x000fe200078e0288 */
[----:B------:R-:W-:Y:S02]  /*39a0*/  PRMT R117, RZ, 0x7610, R117 ;  /* 0x00007610ff757816 */ /* 0x000fe40000000075 */
[----:B------:R-:W-:-:S02]  /*39b0*/  PRMT R116, RZ, 0x7610, R116 ;  /* 0x00007610ff747816 */ /* 0x000fc40000000074 */
[----:B------:R-:W-:Y:S02]  /*39c0*/  PRMT R112, RZ, 0x7610, R112 ;  /* 0x00007610ff707816 */ /* 0x000fe40000000070 */
[----:B------:R-:W-:Y:S02]  /*39d0*/  PRMT R32, RZ, 0x7610, R32 ;  /* 0x00007610ff207816 */ /* 0x000fe40000000020 */
[----:B------:R-:W-:Y:S01]  /*39e0*/  PRMT R34, RZ, 0x7610, R34 ;  /* 0x00007610ff227816 */ /* 0x000fe20000000022 */
[----:B------:R4:W3:Y:S01]  /*39f0*/  @P4 LDG.E.U16 R98, desc[UR10][R16.64] ;  /* 0x0000000a10624981 */ /* 0x0008e2000c1e1500 */
[----:B------:R-:W-:Y:S02]  /*3a00*/  PRMT R110, RZ, 0x7610, R110 ;  /* 0x00007610ff6e7816 */ /* 0x000fe4000000006e */
[----:B------:R-:W-:Y:S01]  /*3a10*/  PRMT R36, RZ, 0x7610, R36 ;  /* 0x00007610ff247816 */ /* 0x000fe20000000024 */
[----:B------:R0:W3:Y:S01]  /*3a20*/  @P4 LDG.E.U16 R10, desc[UR10][R14.64] ;  /* 0x0000000a0e0a4981 */ /* 0x0000e2000c1e1500 */
[----:B------:R-:W-:-:S02]  /*3a30*/  PRMT R106, RZ, 0x7610, R106 ;  /* 0x00007610ff6a7816 */ /* 0x000fc4000000006a */
[----:B------:R-:W-:Y:S01]  /*3a40*/  PRMT R38, RZ, 0x7610, R38 ;  /* 0x00007610ff267816 */ /* 0x000fe20000000026 */
[----:B------:R1:W3:Y:S01]  /*3a50*/  @P4 LDG.E.U16 R99, desc[UR10][R12.64] ;  /* 0x0000000a0c634981 */ /* 0x0002e2000c1e1500 */
[----:B------:R-:W-:Y:S01]  /*3a60*/  PRMT R104, RZ, 0x7610, R104 ;  /* 0x00007610ff687816 */ /* 0x000fe20000000068 */
[C---:B----4-:R-:W-:Y:S01]  /*3a70*/  IMAD.WIDE R16, R19.reuse, 0x2, R136 ;  /* 0x0000000213107825 */ /* 0x050fe200078e0288 */
[----:B------:R-:W-:Y:S01]  /*3a80*/  PRMT R102, RZ, 0x7610, R102 ;  /* 0x00007610ff667816 */ /* 0x000fe20000000066 */
[----:B------:R-:W4:Y:S01]  /*3a90*/  @P4 LDG.E.U16 R4, desc[UR10][R22.64] ;  /* 0x0000000a16044981 */ /* 0x000f22000c1e1500 */
[----:B------:R-:W-:Y:S01]  /*3aa0*/  PRMT R100, RZ, 0x7610, R100 ;  /* 0x00007610ff647816 */ /* 0x000fe20000000064 */
[----:B0-----:R-:W-:Y:S01]  /*3ab0*/  IMAD.WIDE R14, R19, 0x2, R134 ;  /* 0x00000002130e7825 */ /* 0x001fe200078e0286 */
[----:B------:R-:W-:Y:S01]  /*3ac0*/  PRMT R94, RZ, 0x7610, R94 ;  /* 0x00007610ff5e7816 */ /* 0x000fe2000000005e */
[----:B------:R-:W4:Y:S01]  /*3ad0*/  @P4 LDG.E.U16 R7, desc[UR10][R16.64] ;  /* 0x0000000a10074981 */ /* 0x000f22000c1e1500 */
[----:B------:R-:W-:Y:S01]  /*3ae0*/  PRMT R92, RZ, 0x7610, R92 ;  /* 0x00007610ff5c7816 */ /* 0x000fe2000000005c */
[----:B-1----:R-:W-:Y:S01]  /*3af0*/  IMAD.WIDE R12, R3, 0x2, R136 ;  /* 0x00000002030c7825 */ /* 0x002fe200078e0288 */
[----:B------:R-:W-:Y:S01]  /*3b00*/  PRMT R3, RZ, 0x7610, R3 ;  /* 0x00007610ff037816 */ /* 0x000fe20000000003 */
[----:B------:R0:W4:Y:S01]  /*3b10*/  @P4 LDG.E.U16 R8, desc[UR10][R14.64] ;  /* 0x0000000a0e084981 */ /* 0x000122000c1e1500 */
[----:B------:R-:W-:Y:S01]  /*3b20*/  PRMT R40, RZ, 0x7610, R40 ;  /* 0x00007610ff287816 */ /* 0x000fe20000000028 */
[C---:B------:R-:W-:Y:S01]  /*3b30*/  IMAD.WIDE R18, R21.reuse, 0x2, R134 ;  /* 0x0000000215127825 */ /* 0x040fe200078e0286 */
[----:B------:R-:W-:Y:S01]  /*3b40*/  PRMT R42, RZ, 0x7610, R42 ;  /* 0x00007610ff2a7816 */ /* 0x000fe2000000002a */
[----:B------:R1:W4:Y:S01]  /*3b50*/  @P4 LDG.E.U16 R9, desc[UR10][R12.64] ;  /* 0x0000000a0c094981 */ /* 0x000322000c1e1500 */
[----:B------:R-:W-:Y:S01]  /*3b60*/  PRMT R44, RZ, 0x7610, R44 ;  /* 0x00007610ff2c7816 */ /* 0x000fe2000000002c */
[----:B------:R-:W-:Y:S01]  /*3b70*/  IMAD.WIDE R20, R21, 0x2, R136 ;  /* 0x0000000215147825 */ /* 0x000fe200078e0288 */
[----:B------:R-:W-:Y:S01]  /*3b80*/  PRMT R46, RZ, 0x7610, R46 ;  /* 0x00007610ff2e7816 */ /* 0x000fe2000000002e */
[----:B------:R-:W4:Y:S01]  /*3b90*/  @P4 LDG.E.U16 R6, desc[UR10][R18.64] ;  /* 0x0000000a12064981 */ /* 0x000f22000c1e1500 */
[----:B------:R-:W-:Y:S01]  /*3ba0*/  PRMT R50, RZ, 0x7610, R50 ;  /* 0x00007610ff327816 */ /* 0x000fe20000000032 */
[----:B0-----:R-:W-:Y:S01]  /*3bb0*/  IMAD.WIDE R14, R27, 0x2, R134 ;  /* 0x000000021b0e7825 */ /* 0x001fe200078e0286 */
[----:B------:R-:W-:Y:S01]  /*3bc0*/  PRMT R52, RZ, 0x7610, R52 ;  /* 0x00007610ff347816 */ /* 0x000fe20000000034 */
[----:B------:R-:W4:Y:S01]  /*3bd0*/  @P4 LDG.E.U16 R5, desc[UR10][R20.64] ;  /* 0x0000000a14054981 */ /* 0x000f22000c1e1500 */
[----:B------:R-:W-:Y:S01]  /*3be0*/  PRMT R54, RZ, 0x7610, R54 ;  /* 0x00007610ff367816 */ /* 0x000fe20000000036 */
[----:B------:R-:W-:Y:S01]  /*3bf0*/  IMAD.WIDE R16, R29, 0x2, R136 ;  /* 0x000000021d107825 */ /* 0x000fe200078e0288 */
[----:B------:R-:W-:Y:S01]  /*3c00*/  PRMT R56, RZ, 0x7610, R56 ;  /* 0x00007610ff387816 */ /* 0x000fe20000000038 */
[----:B------:R-:W4:Y:S01]  /*3c10*/  @P4 LDG.E.U16 R3, desc[UR10][R24.64] ;  /* 0x0000000a18034981 */ /* 0x000f22000c1e1500 */
[----:B------:R-:W0:Y:S03]  /*3c20*/  LDC R82, c[0x0][0x3c4] ;  /* 0x0000f100ff527b82 */ /* 0x000e260000000800 */
[----:B------:R2:W4:Y:S04]  /*3c30*/  @P4 LDG.E.U16 R115, desc[UR10][R14.64] ;  /* 0x0000000a0e734981 */ /* 0x000528000c1e1500 */
[----:B------:R2:W4:Y:S01]  /*3c40*/  @P4 LDG.E.U16 R114, desc[UR10][R16.64] ;  /* 0x0000000a10724981 */ /* 0x000522000c1e1500 */
[----:B------:R-:W-:Y:S01]  /*3c50*/  IMAD R11, R11, 0x7, RZ ;  /* 0x000000070b0b7824 */ /* 0x000fe200078e02ff */
[----:B------:R-:W-:Y:S01]  /*3c60*/  PRMT R0, RZ, 0x7610, R0 ;  /* 0x00007610ff007816 */ /* 0x000fe20000000000 */
[----:B------:R-:W-:Y:S01]  /*3c70*/  IMAD R187, R187, 0x19, RZ ;  /* 0x00000019bbbb7824 */ /* 0x000fe200078e02ff */
[----:B------:R-:W-:Y:S01]  /*3c80*/  PRMT R96, RZ, 0x7610, R96 ;  /* 0x00007610ff607816 */ /* 0x000fe20000000060 */
[----:B-1----:R-:W-:Y:S01]  /*3c90*/  IMAD.WIDE R12, R11, 0x2, R134 ;  /* 0x000000020b0c7825 */ /* 0x002fe200078e0286 */
[----:B------:R-:W-:Y:S01]  /*3ca0*/  PRMT R90, RZ, 0x7610, R90 ;  /* 0x00007610ff5a7816 */ /* 0x000fe2000000005a */
[----:B------:R-:W1:Y:S01]  /*3cb0*/  LDC R86, c[0x0][0x3c4] ;  /* 0x0000f100ff567b82 */ /* 0x000e620000000800 */
[----:B------:R-:W-:-:S02]  /*3cc0*/  PRMT R88, RZ, 0x7610, R88 ;  /* 0x00007610ff587816 */ /* 0x000fc40000000058 */
[----:B------:R2:W4:Y:S01]  /*3cd0*/  @P4 LDG.E.U16 R0, desc[UR10][R12.64] ;  /* 0x0000000a0c004981 */ /* 0x000522000c1e1500 */
[----:B------:R-:W-:Y:S02]  /*3ce0*/  PRMT R11, RZ, 0x7610, R11 ;  /* 0x00007610ff0b7816 */ /* 0x000fe4000000000b */
[----:B--2---:R-:W-:Y:S02]  /*3cf0*/  PRMT R14, RZ, 0x7610, R14 ;  /* 0x00007610ff0e7816 */ /* 0x004fe4000000000e */
[----:B------:R-:W-:Y:S02]  /*3d00*/  PRMT R15, RZ, 0x7610, R15 ;  /* 0x00007610ff0f7816 */ /* 0x000fe4000000000f */
[----:B------:R-:W-:Y:S02]  /*3d10*/  PRMT R16, RZ, 0x7610, R16 ;  /* 0x00007610ff107816 */ /* 0x000fe40000000010 */
[----:B------:R-:W-:Y:S02]  /*3d20*/  PRMT R12, RZ, 0x7610, R12 ;  /* 0x00007610ff0c7816 */ /* 0x000fe4000000000c */
[----:B------:R-:W-:-:S02]  /*3d30*/  PRMT R13, RZ, 0x7610, R13 ;  /* 0x00007610ff0d7816 */ /* 0x000fc4000000000d */
[----:B------:R-:W-:Y:S02]  /*3d40*/  PRMT R17, RZ, 0x7610, R17 ;  /* 0x00007610ff117816 */ /* 0x000fe40000000011 */
[----:B------:R-:W-:Y:S02]  /*3d50*/  PRMT R18, RZ, 0x7610, R18 ;  /* 0x00007610ff127816 */ /* 0x000fe40000000012 */
        /* <DEDUP_REMOVED lines=8> */
[----:B------:R-:W-:Y:S01]  /*3de0*/  PRMT R29, RZ, 0x7610, R29 ;  /* 0x00007610ff1d7816 */ /* 0x000fe2000000001d */
[----:B------:R-:W-:-:S04]  /*3df0*/  IMAD.WIDE R210, R203, 0x2, R136 ;  /* 0x00000002cbd27825 */ /* 0x000fc800078e0288 */
[----:B------:R-:W-:Y:S02]  /*3e00*/  IMAD R185, R185, 0x21, RZ ;  /* 0x00000021b9b97824 */ /* 0x000fe400078e02ff */
[----:B------:R-:W-:Y:S02]  /*3e10*/  IMAD R183, R183, 0x29, RZ ;  /* 0x00000029b7b77824 */ /* 0x000fe400078e02ff */
[----:B------:R-:W-:Y:S02]  /*3e20*/  IMAD R181, R181, 0x31, RZ ;  /* 0x00000031b5b57824 */ /* 0x000fe400078e02ff */
[----:B------:R-:W-:Y:S02]  /*3e30*/  IMAD R179, R179, 0x39, RZ ;  /* 0x00000039b3b37824 */ /* 0x000fe400078e02ff */
[----:B------:R-:W-:Y:S02]  /*3e40*/  IMAD R177, R177, 0x12, RZ ;  /* 0x00000012b1b17824 */ /* 0x000fe400078e02ff */
[----:B------:R-:W-:-:S02]  /*3e50*/  IMAD R175, R175, 0x1a, RZ ;  /* 0x0000001aafaf7824 */ /* 0x000fc400078e02ff */
[----:B------:R-:W-:Y:S02]  /*3e60*/  IMAD R173, R173, 0x22, RZ ;  /* 0x00000022adad7824 */ /* 0x000fe400078e02ff */
[----:B------:R-:W-:Y:S02]  /*3e70*/  IMAD R171, R171, 0x2a, RZ ;  /* 0x0000002aabab7824 */ /* 0x000fe400078e02ff */
[----:B------:R-:W-:Y:S02]  /*3e80*/  IMAD R165, R165, 0x3a, RZ ;  /* 0x0000003aa5a57824 */ /* 0x000fe400078e02ff */
[----:B------:R-:W-:Y:S02]  /*3e90*/  IMAD R161, R161, 0xb, RZ ;  /* 0x0000000ba1a17824 */ /* 0x000fe400078e02ff */
[----:B------:R-:W-:Y:S02]  /*3ea0*/  IMAD R84, R84, 0x3b, RZ ;  /* 0x0000003b54547824 */ /* 0x000fe400078e02ff */
[----:B0-----:R-:W-:-:S02]  /*3eb0*/  IMAD R82, R82, 0xc, RZ ;  /* 0x0000000c52527824 */ /* 0x001fc400078e02ff */
[----:B------:R-:W-:-:S04]  /*3ec0*/  IMAD.WIDE R144, R133, 0x2, R136 ;  /* 0x0000000285907825 */ /* 0x000fc800078e0288 */
[----:B------:R-:W-:-:S04]  /*3ed0*/  IMAD.WIDE R138, R82, 0x2, R134 ;  /* 0x00000002528a7825 */ /* 0x000fc800078e0286 */
[----:B-1----:R-:W-:Y:S02]  /*3ee0*/  IMAD R86, R86, 0x24, RZ ;  /* 0x0000002456567824 */ /* 0x002fe400078e02ff */
[----:B------:R-:W-:-:S04]  /*3ef0*/  IMAD.WIDE R202, R83, 0x2, R134 ;  /* 0x0000000253ca7825 */ /* 0x000fc800078e0286 */
        /* <DEDUP_REMOVED lines=14> */
[--C-:B------:R-:W-:Y:S01]  /*3fe0*/  IMAD.WIDE R222, R148, 0x2, R134.reuse ;  /* 0x0000000294de7825 */ /* 0x100fe200078e0286 */
[----:B---3--:R-:W-:Y:S04]  /*3ff0*/  STL.64 [R1+0x720], R98 ;  /* 0x0007206201007387 */ /* 0x008fe80000100a00 */
[----:B----4-:R-:W-:Y:S04]  /*4000*/  STL.64 [R1+0x728], R8 ;  /* 0x0007280801007387 */ /* 0x010fe80000100a00 */
[----:B------:R-:W-:Y:S04]  /*4010*/  STL.64 [R1+0x730], R6 ;  /* 0x0007300601007387 */ /* 0x000fe80000100a00 */
[----:B------:R-:W-:Y:S04]  /*4020*/  STL.64 [R1+0x738], R4 ;  /* 0x0007380401007387 */ /* 0x000fe80000100a00 */
[----:B------:R0:W-:Y:S04]  /*4030*/  STL.64 [R1+0x740], R2 ;  /* 0x0007400201007387 */ /* 0x0001e80000100a00 */
[----:B------:R-:W-:Y:S04]  /*4040*/  STL.64 [R1+0x748], R114 ;  /* 0x0007487201007387 */ /* 0x000fe80000100a00 */
[----:B------:R1:W-:Y:S04]  /*4050*/  STL.64 [R1+0x878], R128 ;  /* 0x0008788001007387 */ /* 0x0003e80000100a00 */
[----:B------:R-:W-:Y:S04]  /*4060*/  STL.64 [R1+0x850], R116 ;  /* 0x0008507401007387 */ /* 0x000fe80000100a00 */
[----:B------:R-:W-:Y:S04]  /*4070*/  STL.64 [R1+0x840], R112 ;  /* 0x0008407001007387 */ /* 0x000fe80000100a00 */
[----:B------:R-:W-:Y:S04]  /*4080*/  STL.64 [R1+0x830], R110 ;  /* 0x0008306e01007387 */ /* 0x000fe80000100a00 */
[----:B------:R-:W-:Y:S04]  /*4090*/  STL.64 [R1+0x828], R108 ;  /* 0x0008286c01007387 */ /* 0x000fe80000100a00 */
[----:B------:R2:W-:Y:S04]  /*40a0*/  STL.64 [R1+0x818], R106 ;  /* 0x0008186a01007387 */ /* 0x0005e80000100a00 */
[----:B------:R-:W-:Y:S04]  /*40b0*/  STL.64 [R1+0x810], R104 ;  /* 0x0008106801007387 */ /* 0x000fe80000100a00 */
        /* <DEDUP_REMOVED lines=20> */
[----:B------:R3:W-:Y:S04]  /*4200*/  STL.64 [R1+0x7c8], R36 ;  /* 0x0007c82401007387 */ /* 0x0007e80000100a00 */
[----:B------:R-:W-:Y:S04]  /*4210*/  STL.64 [R1+0x7e8], R38 ;  /* 0x0007e82601007387 */ /* 0x000fe80000100a00 */
[----:B------:R-:W-:Y:S01]  /*4220*/  STL.64 [R1+0x7f8], R40 ;  /* 0x0007f82801007387 */ /* 0x000fe20000100a00 */
[----:B0-----:R-:W-:-:S03]  /*4230*/  IMAD.WIDE R2, R209, 0x2, R134 ;  /* 0x00000002d1027825 */ /* 0x001fc600078e0286 */
[----:B------:R-:W-:Y:S01]  /*4240*/  STL.64 [R1+0x800], R42 ;  /* 0x0008002a01007387 */ /* 0x000fe20000100a00 */
[----:B-1----:R-:W-:-:S03]  /*4250*/  IMAD.WIDE R128, R209, 0x2, R136 ;  /* 0x00000002d1807825 */ /* 0x002fc600078e0288 */
[----:B------:R-:W-:Y:S04]  /*4260*/  STL.64 [R1+0x808], R44 ;  /* 0x0008082c01007387 */ /* 0x000fe80000100a00 */
[----:B------:R0:W-:Y:S01]  /*4270*/  STL.64 [R1+0x820], R46 ;  /* 0x0008202e01007387 */ /* 0x0001e20000100a00 */
[----:B--2---:R-:W-:-:S03]  /*4280*/  IMAD.WIDE R106, R207, 0x2, R136 ;  /* 0x00000002cf6a7825 */ /* 0x004fc600078e0288 */
[----:B------:R-:W-:Y:S01]  /*4290*/  STL.64 [R1+0x838], R48 ;  /* 0x0008383001007387 */ /* 0x000fe20000100a00 */
[----:B---3--:R-:W-:-:S03]  /*42a0*/  IMAD.WIDE R36, R205, 0x2, R134 ;  /* 0x00000002cd247825 */ /* 0x008fc600078e0286 */
[----:B------:R-:W-:Y:S01]  /*42b0*/  STL.64 [R1+0x848], R50 ;  /* 0x0008483201007387 */ /* 0x000fe20000100a00 */
[----:B------:R-:W-:-:S03]  /*42c0*/  IMAD.WIDE R90, R205, 0x2, R136 ;  /* 0x00000002cd5a7825 */ /* 0x000fc600078e0288 */
[----:B------:R-:W-:Y:S01]  /*42d0*/  STL.64 [R1+0x858], R52 ;  /* 0x0008583401007387 */ /* 0x000fe20000100a00 */
[----:B0-----:R-:W-:-:S03]  /*42e0*/  IMAD.WIDE R46, R207, 0x2, R134 ;  /* 0x00000002cf2e7825 */ /* 0x001fc600078e0286 */
[----:B------:R0:W-:Y:S04]  /*42f0*/  STL.64 [R1+0x868], R54 ;  /* 0x0008683601007387 */ /* 0x0001e80000100a00 */
[----:B------:R1:W-:Y:S04]  /*4300*/  STL.64 [R1+0x870], R56 ;  /* 0x0008703801007387 */ /* 0x0003e80000100a00 */
[----:B------:R2:W-:Y:S01]  /*4310*/  STL.64 [R1+0x390], R2 ;  /* 0x0003900201007387 */ /* 0x0005e20000100a00 */
[----:B------:R-:W-:-:S03]  /*4320*/  IMAD.WIDE R102, R199, 0x2, R134 ;  /* 0x00000002c7667825 */ /* 0x000fc600078e0286 */
[----:B------:R3:W-:Y:S01]  /*4330*/  STL.64 [R1+0x388], R128 ;  /* 0x0003888001007387 */ /* 0x0007e20000100a00 */
[----:B0-----:R-:W-:-:S03]  /*4340*/  IMAD.WIDE R54, R201, 0x2, R136 ;  /* 0x00000002c9367825 */ /* 0x001fc600078e0288 */
[----:B------:R-:W-:Y:S01]  /*4350*/  STL.64 [R1+0x380], R46 ;  /* 0x0003802e01007387 */ /* 0x000fe20000100a00 */
[----:B-1----:R-:W-:-:S03]  /*4360*/  IMAD.WIDE R56, R201, 0x2, R134 ;  /* 0x00000002c9387825 */ /* 0x002fc600078e0286 */
[----:B------:R-:W-:Y:S01]  /*4370*/  STL.64 [R1+0x378], R106 ;  /* 0x0003786a01007387 */ /* 0x000fe20000100a00 */
[----:B------:R-:W-:-:S03]  /*4380*/  IMAD.WIDE R52, R199, 0x2, R136 ;  /* 0x00000002c7347825 */ /* 0x000fc600078e0288 */
[----:B------:R-:W-:Y:S01]  /*4390*/  STL.64 [R1+0x370], R36 ;  /* 0x0003702401007387 */ /* 0x000fe20000100a00 */
[----:B------:R-:W-:-:S03]  /*43a0*/  IMAD.WIDE R116, R197, 0x2, R134 ;  /* 0x00000002c5747825 */ /* 0x000fc600078e0286 */
[----:B------:R-:W-:Y:S01]  /*43b0*/  STL.64 [R1+0x368], R90 ;  /* 0x0003685a01007387 */ /* 0x000fe20000100a00 */
[----:B------:R-:W-:-:S03]  /*43c0*/  IMAD.WIDE R50, R197, 0x2, R136 ;  /* 0x00000002c5327825 */ /* 0x000fc600078e0288 */
[----:B------:R0:W-:Y:S01]  /*43d0*/  STL.64 [R1+0x6b0], R56 ;  /* 0x0006b03801007387 */ /* 0x0001e20000100a00 */
[----:B------:R-:W-:-:S03]  /*43e0*/  IMAD.WIDE R112, R195, 0x2, R134 ;  /* 0x00000002c3707825 */ /* 0x000fc600078e0286 */
[----:B------:R-:W-:Y:S01]  /*43f0*/  STL.64 [R1+0x398], R210 ;  /* 0x000398d201007387 */ /* 0x000fe20000100a00 */
[----:B------:R-:W-:-:S03]  /*4400*/  IMAD.WIDE R198, R195, 0x2, R136 ;  /* 0x00000002c3c67825 */ /* 0x000fc600078e0288 */
[----:B------:R1:W-:Y:S01]  /*4410*/  STL.64 [R1+0x6a8], R54 ;  /* 0x0006a83601007387 */ /* 0x0003e20000100a00 */
        /* <DEDUP_REMOVED lines=41> */
[----:B------:R-:W-:Y:S01]  /*46b0*/  STL.64 [R1+0x428], R190 ;  /* 0x000428be01007387 */ /* 0x000fe20000100a00 */
        /* <DEDUP_REMOVED lines=24> */
[----:B--2---:R-:W-:-:S03]  /*4840*/  IMAD.WIDE R2, R153, 0x2, R136 ;  /* 0x0000000299027825 */ /* 0x004fc600078e0288 */
        /* <DEDUP_REMOVED lines=16> */
[----:B------:R-:W-:Y:S04]  /*4950*/  STL.64 [R1+0x578], R6 ;  /* 0x0005780601007387 */ /* 0x000fe80000100a00 */
[----:B------:R-:W-:Y:S01]  /*4960*/  STL.64 [R1+0x500], R8 ;  /* 0x0005000801007387 */ /* 0x000fe20000100a00 */
[----:B------:R-:W-:-:S03]  /*4970*/  IMAD.WIDE R204, R83, 0x2, R136 ;  /* 0x0000000253cc7825 */ /* 0x000fc600078e0288 */
[----:B------:R-:W-:Y:S01]  /*4980*/  STL.64 [R1+0x4f8], R184 ;  /* 0x0004f8b801007387 */ /* 0x000fe20000100a00 */
[----:B------:R-:W-:-:S03]  /*4990*/  IMAD.WIDE R206, R85, 0x2, R134 ;  /* 0x0000000255ce7825 */ /* 0x000fc600078e0286 */
[----:B------:R-:W-:Y:S01]  /*49a0*/  STL.64 [R1+0x480], R98 ;  /* 0x0004806201007387 */ /* 0x000fe20000100a00 */
[----:B------:R-:W-:-:S03]  /*49b0*/  IMAD.WIDE R208, R85, 0x2, R136 ;  /* 0x0000000255d07825 */ /* 0x000fc600078e0288 */
        /* <DEDUP_REMOVED lines=15> */
[----:B------:R-:W2:Y:S04]  /*4ab0*/  LDL.64 R142, [R1+0x390] ;  /* 0x00039000018e7983 */ /* 0x000ea80000100a00 */
[----:B------:R-:W-:Y:S01]  /*4ac0*/  STL.64 [R1+0x3f8], R238 ;  /* 0x0003f8ee01007387 */ /* 0x000fe20000100a00 */
[----:B------:R-:W-:-:S03]  /*4ad0*/  IMAD.WIDE R220, R148, 0x2, R136 ;  /* 0x0000000294dc7825 */ /* 0x000fc600078e0288 */
[----:B------:R-:W-:Y:S01]  /*4ae0*/  STL.64 [R1+0x3f0], R236 ;  /* 0x0003f0ec01007387 */ /* 0x000fe20000100a00 */
[----:B------:R-:W-:-:S03]  /*4af0*/  IMAD.WIDE R218, R150, 0x2, R134 ;  /* 0x0000000296da7825 */ /* 0x000fc600078e0286 */
[----:B------:R-:W-:Y:S01]  /*4b00*/  STL.64 [R1+0x6e0], R234 ;  /* 0x0006e0ea01007387 */ /* 0x000fe20000100a00 */
[----:B------:R-:W-:-:S03]  /*4b10*/  IMAD.WIDE R216, R150, 0x2, R136 ;  /* 0x0000000296d87825 */ /* 0x000fc600078e0288 */
[----:B------:R-:W-:Y:S01]  /*4b20*/  STL.64 [R1+0x6d8], R232 ;  /* 0x0006d8e801007387 */ /* 0x000fe20000100a00 */
[----:B------:R-:W-:-:S03]  /*4b30*/  PRMT R122, RZ, 0x7610, R122 ;  /* 0x00007610ff7a7816 */ /* 0x000fc6000000007a */
[----:B------:R-:W-:Y:S01]  /*4b40*/  STL.64 [R1+0x660], R230 ;  /* 0x000660e601007387 */ /* 0x000fe20000100a00 */
[----:B------:R-:W-:-:S03]  /*4b50*/  IMAD.WIDE R214, R151, 0x2, R134 ;  /* 0x0000000297d67825 */ /* 0x000fc600078e0286 */
[----:B------:R-:W-:Y:S01]  /*4b60*/  STL.64 [R1+0x658], R228 ;  /* 0x000658e401007387 */ /* 0x000fe20000100a00 */
[----:B------:R-:W-:-:S03]  /*4b70*/  IMAD.WIDE R212, R151, 0x2, R136 ;  /* 0x0000000297d47825 */ /* 0x000fc600078e0288 */
[----:B------:R-:W-:Y:S01]  /*4b80*/  STL.64 [R1+0x5e0], R226 ;  /* 0x0005e0e201007387 */ /* 0x000fe20000100a00 */
[----:B------:R-:W-:-:S03]  /*4b90*/  PRMT R123, RZ, 0x7610, R123 ;  /* 0x00007610ff7b7816 */ /* 0x000fc6000000007b */
[----:B------:R-:W-:Y:S01]  /*4ba0*/  STL.64 [R1+0x5d8], R224 ;  /* 0x0005d8e001007387 */ /* 0x000fe20000100a00 */
[----:B------:R-:W-:-:S03]  /*4bb0*/  PRMT R124, RZ, 0x7610, R124 ;  /* 0x00007610ff7c7816 */ /* 0x000fc6000000007c */
[----:B------:R-:W-:Y:S01]  /*4bc0*/  STL.64 [R1+0x560], R222 ;  /* 0x000560de01007387 */ /* 0x000fe20000100a00 */
[----:B------:R-:W-:-:S03]  /*4bd0*/  PRMT R125, RZ, 0x7610, R125 ;  /* 0x00007610ff7d7816 */ /* 0x000fc6000000007d */
[----:B------:R-:W-:Y:S04]  /*4be0*/  STL.64 [R1+0x558], R220 ;  /* 0x000558dc01007387 */ /* 0x000fe80000100a00 */
[----:B------:R-:W-:Y:S04]  /*4bf0*/  STL.64 [R1+0x4e0], R218 ;  /* 0x0004e0da01007387 */ /* 0x000fe80000100a00 */
[----:B------:R-:W-:Y:S04]  /*4c00*/  STL.64 [R1+0x4d8], R216 ;  /* 0x0004d8d801007387 */ /* 0x000fe80000100a00 */
[----:B------:R-:W-:Y:S04]  /*4c10*/  STL.64 [R1+0x460], R214 ;  /* 0x000460d601007387 */ /* 0x000fe80000100a00 */
[----:B------:R-:W-:Y:S04]  /*4c20*/  STL.64 [R1+0x458], R212 ;  /* 0x000458d401007387 */ /* 0x000fe80000100a00 */
[----:B------:R-:W2:Y:S04]  /*4c30*/  @P4 LDG.E.U16 R122, desc[UR10][R128.64] ;  /* 0x0000000a807a4981 */ /* 0x000ea8000c1e1500 */
[----:B------:R-:W2:Y:S04]  /*4c40*/  @P4 LDG.E.U16 R123, desc[UR10][R56.64] ;  /* 0x0000000a387b4981 */ /* 0x000ea8000c1e1500 */
[----:B------:R-:W2:Y:S04]  /*4c50*/  @P4 LDG.E.U16 R124, desc[UR10][R54.64] ;  /* 0x0000000a367c4981 */ /* 0x000ea8000c1e1500 */
[----:B---3--:R-:W3:Y:S04]  /*4c60*/  LDL.LU.64 R128, [R1+0x878] ;  /* 0x0008780001807983 */ /* 0x008ee80000300a00 */
[----:B0-----:R-:W3:Y:S04]  /*4c70*/  LDL.LU.64 R56, [R1+0x870] ;  /* 0x0008700001387983 */ /* 0x001ee80000300a00 */
[----:B-1----:R-:W3:Y:S04]  /*4c80*/  LDL.LU.64 R54, [R1+0x868] ;  /* 0x0008680001367983 */ /* 0x002ee80000300a00 */
[----:B------:R-:W3:Y:S01]  /*4c90*/  @P4 LDG.E.U16 R125, desc[UR10][R102.64] ;  /* 0x0000000a667d4981 */ /* 0x000ee2000c1e1500 */
[----:B------:R-:W-:-:S02]  /*4ca0*/  PRMT R127, RZ, 0x7610, R127 ;  /* 0x00007610ff7f7816 */ /* 0x000fc4000000007f */
[----:B------:R-:W-:Y:S01]  /*4cb0*/  PRMT R118, RZ, 0x7610, R118 ;  /* 0x00007610ff767816 */ /* 0x000fe20000000076 */
[----:B------:R-:W3:Y:S04]  /*4cc0*/  @P4 LDG.E.U16 R126, desc[UR10][R52.64] ;  /* 0x0000000a347e4981 */ /* 0x000ee8000c1e1500 */
[----:B------:R-:W3:Y:S04]  /*4cd0*/  @P4 LDG.E.U16 R127, desc[UR10][R116.64] ;  /* 0x0000000a747f4981 */ /* 0x000ee8000c1e1500 */
[----:B----4-:R-:W4:Y:S04]  /*4ce0*/  LDL.LU.64 R102, [R1+0x860] ;  /* 0x0008600001667983 */ /* 0x010f280000300a00 */
[----:B------:R-:W4:Y:S04]  /*4cf0*/  LDL.LU.64 R52, [R1+0x858] ;  /* 0x0008580001347983 */ /* 0x000f280000300a00 */
[----:B------:R-:W4:Y:S04]  /*4d00*/  LDL.LU.64 R116, [R1+0x850] ;  /* 0x0008500001747983 */ /* 0x000f280000300a00 */
[----:B------:R-:W4:Y:S04]  /*4d10*/  @P4 LDG.E.U16 R118, desc[UR10][R110.64] ;  /* 0x0000000a6e764981 */ /* 0x000f28000c1e1500 */
[----:B------:R0:W4:Y:S04]  /*4d20*/  @P4 LDG.E.U16 R130, desc[UR10][R198.64] ;  /* 0x0000000ac6824981 */ /* 0x000128000c1e1500 */
[----:B------:R-:W4:Y:S04]  /*4d30*/  @P4 LDG.E.U16 R87, desc[UR10][R92.64] ;  /* 0x0000000a5c574981 */ /* 0x000f28000c1e1500 */
[----:B--2---:R1:W2:Y:S04]  /*4d40*/  @P4 LDG.E.U16 R121, desc[UR10][R142.64] ;  /* 0x0000000a8e794981 */ /* 0x0042a8000c1e1500 */
[----:B---3--:R-:W3:Y:S04]  /*4d50*/  @P4 LDG.E.U16 R128, desc[UR10][R50.64] ;  /* 0x0000000a32804981 */ /* 0x008ee8000c1e1500 */
[----:B------:R-:W2:Y:S01]  /*4d60*/  @P4 LDG.E.U16 R129, desc[UR10][R112.64] ;  /* 0x0000000a70814981 */ /* 0x000ea2000c1e1500 */
[----:B------:R-:W-:-:S02]  /*4d70*/  PRMT R119, RZ, 0x7610, R119 ;  /* 0x00007610ff777816 */ /* 0x000fc40000000077 */
[----:B------:R-:W-:Y:S01]  /*4d80*/  PRMT R120, RZ, 0x7610, R120 ;  /* 0x00007610ff787816 */ /* 0x000fe20000000078 */
[----:B------:R-:W2:Y:S04]  /*4d90*/  @P4 LDG.E.U16 R54, desc[UR10][R214.64] ;  /* 0x0000000ad6364981 */ /* 0x000ea8000c1e1500 */
[----:B------:R-:W2:Y:S04]  /*4da0*/  LDL.LU.64 R50, [R1+0x848] ;  /* 0x0008480001327983 */ /* 0x000ea80000300a00 */
[----:B------:R-:W3:Y:S04]  /*4db0*/  LDL.LU.64 R112, [R1+0x840] ;  /* 0x0008400001707983 */ /* 0x000ee80000300a00 */
[----:B------:R-:W3:Y:S04]  /*4dc0*/  @P4 LDG.E.U16 R55, desc[UR10][R212.64] ;  /* 0x0000000ad4374981 */ /* 0x000ee8000c1e1500 */
[----:B----4-:R-:W4:Y:S01]  /*4dd0*/  @P4 LDG.E.U16 R103, desc[UR10][R48.64] ;  /* 0x0000000a30674981 */ /* 0x010f22000c1e1500 */
[----:B0-----:R-:W-:-:S03]  /*4de0*/  IMAD.WIDE R198, R152, 0x2, R134 ;  /* 0x0000000298c67825 */ /* 0x001fc600078e0286 */
[----:B------:R-:W4:Y:S01]  /*4df0*/  @P4 LDG.E.U16 R102, desc[UR10][R94.64] ;  /* 0x0000000a5e664981 */ /* 0x000f22000c1e1500 */
[----:B-1----:R-:W-:-:S03]  /*4e00*/  IMAD.WIDE R142, R152, 0x2, R136 ;  /* 0x00000002988e7825 */ /* 0x002fc600078e0288 */
[----:B------:R-:W4:Y:S04]  /*4e10*/  @P4 LDG.E.U16 R117, desc[UR10][R108.64] ;  /* 0x0000000a6c754981 */ /* 0x000f28000c1e1500 */
[----:B------:R-:W4:Y:S04]  /*4e20*/  LDL.LU.64 R48, [R1+0x838] ;  /* 0x0008380001307983 */ /* 0x000f280000300a00 */
[----:B------:R-:W4:Y:S04]  /*4e30*/  LDL.LU.64 R110, [R1+0x830] ;  /* 0x00083000016e7983 */ /* 0x000f280000300a00 */
[----:B------:R-:W4:Y:S04]  /*4e40*/  LDL.LU.64 R108, [R1+0x828] ;  /* 0x00082800016c7983 */ /* 0x000f280000300a00 */
[----:B------:R-:W-:Y:S04]  /*4e50*/  STL.64 [R1+0x3e0], R198 ;  /* 0x0003e0c601007387 */ /* 0x000fe80000100a00 */
[----:B------:R0:W4:Y:S04]  /*4e60*/  @P4 LDG.E.U16 R116, desc[UR10][R196.64] ;  /* 0x0000000ac4744981 */ /* 0x000128000c1e1500 */
[----:B------:R-:W4:Y:S04]  /*4e70*/  @P4 LDG.E.U16 R119, desc[UR10][R134.64] ;  /* 0x0000000a86774981 */ /* 0x000f28000c1e1500 */
[----:B------:R-:W4:Y:S04]  /*4e80*/  @P4 LDG.E.U16 R120, desc[UR10][R136.64] ;  /* 0x0000000a88784981 */ /* 0x000f28000c1e1500 */
[----:B------:R-:W4:Y:S04]  /*4e90*/  @P4 LDG.E.U16 R52, desc[UR10][R218.64] ;  /* 0x0000000ada344981 */ /* 0x000f28000c1e1500 */
[----:B------:R-:W4:Y:S04]  /*4ea0*/  @P4 LDG.E.U16 R53, desc[UR10][R216.64] ;  /* 0x0000000ad8354981 */ /* 0x000f28000c1e1500 */
[----:B------:R-:W4:Y:S04]  /*4eb0*/  @P4 LDG.E.U16 R56, desc[UR10][R198.64] ;  /* 0x0000000ac6384981 */ /* 0x000f28000c1e1500 */
[----:B------:R-:W4:Y:S01]  /*4ec0*/  @P4 LDG.E.U16 R57, desc[UR10][R142.64] ;  /* 0x0000000a8e394981 */ /* 0x000f22000c1e1500 */
[----:B------:R-:W-:-:S02]  /*4ed0*/  IMAD R159, R159, 0x2e, RZ ;  /* 0x0000002e9f9f7824 */ /* 0x000fc400078e02ff */
[----:B------:R-:W-:Y:S02]  /*4ee0*/  IMAD R160, R160, 0x36, RZ ;  /* 0x00000036a0a07824 */ /* 0x000fe400078e02ff */
[----:B------:R-:W-:Y:S01]  /*4ef0*/  IMAD R162, R162, 0x3e, RZ ;  /* 0x0000003ea2a27824 */ /* 0x000fe200078e02ff */
[----:B------:R-:W-:Y:S01]  /*4f00*/  PRMT R64, RZ, 0x7610, R64 ;  /* 0x00007610ff407816 */ /* 0x000fe20000000040 */
[----:B------:R-:W-:Y:S01]  /*4f10*/  IMAD R163, R163, 0xf, RZ ;  /* 0x0000000fa3a37824 */ /* 0x000fe200078e02ff */
[----:B------:R-:W-:Y:S01]  /*4f20*/  PRMT R68, RZ, 0x7610, R68 ;  /* 0x00007610ff447816 */ /* 0x000fe20000000044 */
[----:B------:R-:W-:Y:S01]  /*4f30*/  IMAD R164, R164, 0x17, RZ ;  /* 0x00000017a4a47824 */ /* 0x000fe200078e02ff */
        /* <DEDUP_REMOVED lines=11> */
[----:B------:R-:W-:Y:S01]  /*4ff0*/  PRMT R74, RZ, 0x7610, R74 ;  /* 0x00007610ff4a7816 */ /* 0x000fe2000000004a */
[----:B------:R-:W-:Y:S02]  /*5000*/  IMAD R166, R166, 0x1f, RZ ;  /* 0x0000001fa6a67824 */ /* 0x000fe400078e02ff */
[----:B------:R-:W-:Y:S01]  /*5010*/  IMAD R167, R167, 0x27, RZ ;  /* 0x00000027a7a77824 */ /* 0x000fe200078e02ff */
[----:B------:R-:W-:Y:S02]  /*5020*/  PRMT R77, RZ, 0x7610, R77 ;  /* 0x00007610ff4d7816 */ /* 0x000fe4000000004d */
[----:B------:R-:W-:-:S02]  /*5030*/  PRMT R78, RZ, 0x7610, R78 ;  /* 0x00007610ff4e7816 */ /* 0x000fc4000000004e */
[----:B------:R-:W-:Y:S02]  /*5040*/  PRMT R79, RZ, 0x7610, R79 ;  /* 0x00007610ff4f7816 */ /* 0x000fe4000000004f */
[----:B------:R-:W-:Y:S01]  /*5050*/  PRMT R80, RZ, 0x7610, R80 ;  /* 0x00007610ff507816 */ /* 0x000fe20000000050 */
[----:B------:R-:W-:Y:S02]  /*5060*/  IMAD R86, R169, 0x2f, RZ ;  /* 0x0000002fa9567824 */ /* 0x000fe400078e02ff */
[----:B------:R-:W-:Y:S01]  /*5070*/  IMAD R131, R170, 0x37, RZ ;  /* 0x00000037aa837824 */ /* 0x000fe200078e02ff */
[----:B------:R-:W-:Y:S02]  /*5080*/  PRMT R82, RZ, 0x7610, R82 ;  /* 0x00007610ff527816 */ /* 0x000fe40000000052 */
[----:B------:R-:W-:Y:S01]  /*5090*/  PRMT R84, RZ, 0x7610, R84 ;  /* 0x00007610ff547816 */ /* 0x000fe20000000054 */
[----:B------:R-:W-:Y:S01]  /*50a0*/  IMAD R133, R172, 0x3f, RZ ;  /* 0x0000003fac857824 */ /* 0x000fe200078e02ff */
[----:B------:R-:W-:-:S02]  /*50b0*/  PRMT R72, RZ, 0x7610, R72 ;  /* 0x00007610ff487816 */ /* 0x000fc40000000048 */
[----:B------:R-:W-:Y:S02]  /*50c0*/  PRMT R73, RZ, 0x7610, R73 ;  /* 0x00007610ff497816 */ /* 0x000fe40000000049 */
[----:B------:R-:W-:Y:S02]  /*50d0*/  PRMT R75, RZ, 0x7610, R75 ;  /* 0x00007610ff4b7816 */ /* 0x000fe4000000004b */
[----:B------:R-:W-:Y:S02]  /*50e0*/  PRMT R76, RZ, 0x7610, R76 ;  /* 0x00007610ff4c7816 */ /* 0x000fe4000000004c */
[----:B------:R-:W-:Y:S02]  /*50f0*/  PRMT R81, RZ, 0x7610, R81 ;  /* 0x00007610ff517816 */ /* 0x000fe40000000051 */
[----:B------:R-:W-:Y:S02]  /*5100*/  PRMT R83, RZ, 0x7610, R83 ;  /* 0x00007610ff537816 */ /* 0x000fe40000000053 */
[----:B------:R-:W-:Y:S01]  /*5110*/  PRMT R85, RZ, 0x7610, R85 ;  /* 0x00007610ff557816 */ /* 0x000fe20000000055 */
[----:B--2---:R-:W2:Y:S04]  /*5120*/  @P4 LDG.E.U16 R50, desc[UR10][R222.64] ;  /* 0x0000000ade324981 */ /* 0x004ea8000c1e1500 */
[----:B---3--:R-:W3:Y:S04]  /*5130*/  @P4 LDG.E.U16 R113, desc[UR10][R46.64] ;  /* 0x0000000a2e714981 */ /* 0x008ee8000c1e1500 */
[----:B------:R-:W2:Y:S04]  /*5140*/  @P4 LDG.E.U16 R112, desc[UR10][R106.64] ;  /* 0x0000000a6a704981 */ /* 0x000ea8000c1e1500 */
[----:B------:R-:W2:Y:S04]  /*5150*/  @P4 LDG.E.U16 R51, desc[UR10][R220.64] ;  /* 0x0000000adc334981 */ /* 0x000ea8000c1e1500 */
[----:B------:R-:W2:Y:S04]  /*5160*/  LDL.LU.64 R46, [R1+0x820] ;  /* 0x00082000012e7983 */ /* 0x000ea80000300a00 */
[----:B------:R-:W3:Y:S04]  /*5170*/  LDL.LU.64 R106, [R1+0x818] ;  /* 0x00081800016a7983 */ /* 0x000ee80000300a00 */
[----:B------:R1:W-:Y:S04]  /*5180*/  STL.64 [R1+0x3d8], R142 ;  /* 0x0003d88e01007387 */ /* 0x0003e80000100a00 */
[----:B----4-:R-:W4:Y:S01]  /*5190*/  @P4 LDG.E.U16 R111, desc[UR10][R104.64] ;  /* 0x0000000a686f4981 */ /* 0x010f22000c1e1500 */
[----:B0-----:R-:W-:-:S03]  /*51a0*/  IMAD.WIDE R196, R154, 0x2, R134 ;  /* 0x000000029ac47825 */ /* 0x001fc600078e0286 */
[----:B------:R-:W4:Y:S04]  /*51b0*/  @P4 LDG.E.U16 R110, desc[UR10][R44.64] ;  /* 0x0000000a2c6e4981 */ /* 0x000f28000c1e1500 */
[----:B------:R-:W4:Y:S04]  /*51c0*/  @P4 LDG.E.U16 R109, desc[UR10][R42.64] ;  /* 0x0000000a2a6d4981 */ /* 0x000f28000c1e1500 */
[----:B------:R-:W4:Y:S04]  /*51d0*/  LDL.LU.64 R104, [R1+0x810] ;  /* 0x0008100001687983 */ /* 0x000f280000300a00 */
[----:B------:R-:W-:Y:S04]  /*51e0*/  STL.64 [R1+0x6d0], R196 ;  /* 0x0006d0c401007387 */ /* 0x000fe80000100a00 */
[----:B------:R-:W4:Y:S04]  /*51f0*/  LDL.LU.64 R44, [R1+0x808] ;  /* 0x00080800012c7983 */ /* 0x000f280000300a00 */
[----:B------:R-:W4:Y:S04]  /*5200*/  LDL.LU.64 R42, [R1+0x800] ;  /* 0x00080000012a7983 */ /* 0x000f280000300a00 */
[----:B------:R-:W4:Y:S04]  /*5210*/  @P4 LDG.E.U16 R108, desc[UR10][R40.64] ;  /* 0x0000000a286c4981 */ /* 0x000f28000c1e1500 */
[----:B------:R-:W4:Y:S01]  /*5220*/  @P4 LDG.E.U16 R49, desc[UR10][R224.64] ;  /* 0x0000000ae0314981 */ /* 0x000f22000c1e1500 */
[----:B------:R-:W-:-:S03]  /*5230*/  IMAD.WIDE R152, R160, 0x2, R134 ;  /* 0x00000002a0987825 */ /* 0x000fc600078e0286 */
[----:B------:R-:W4:Y:S04]  /*5240*/  @P4 LDG.E.U16 R58, desc[UR10][R196.64] ;  /* 0x0000000ac43a4981 */ /* 0x000f28000c1e1500 */
[----:B------:R-:W4:Y:S01]  /*5250*/  LDL.LU.64 R40, [R1+0x7f8] ;  /* 0x0007f80001287983 */ /* 0x000f220000300a00 */
[----:B------:R-:W-:-:S03]  /*5260*/  IMAD.WIDE R150, R160, 0x2, R136 ;  /* 0x00000002a0967825 */ /* 0x000fc600078e0288 */
[----:B------:R-:W4:Y:S01]  /*5270*/  @P4 LDG.E.U16 R68, desc[UR10][R152.64] ;  /* 0x0000000a98444981 */ /* 0x000f22000c1e1500 */
[----:B------:R-:W-:-:S03]  /*5280*/  IMAD.WIDE R148, R162, 0x2, R134 ;  /* 0x00000002a2947825 */ /* 0x000fc600078e0286 */
[----:B------:R-:W4:Y:S01]  /*5290*/  @P4 LDG.E.U16 R69, desc[UR10][R150.64] ;  /* 0x0000000a96454981 */ /* 0x000f22000c1e1500 */
[----:B------:R-:W-:-:S03]  /*52a0*/  IMAD.WIDE R146, R162, 0x2, R136 ;  /* 0x00000002a2927825 */ /* 0x000fc600078e0288 */
[----:B------:R-:W4:Y:S04]  /*52b0*/  @P4 LDG.E.U16 R70, desc[UR10][R148.64] ;  /* 0x0000000a94464981 */ /* 0x000f28000c1e1500 */
[----:B------:R-:W4:Y:S01]  /*52c0*/  @P4 LDG.E.U16 R72, desc[UR10][R210.64] ;  /* 0x0000000ad2484981 */ /* 0x000f22000c1e1500 */
[----:B------:R-:W-:-:S04]  /*52d0*/  @!UP0 UIADD3 UR16, UPT, UPT, -UR14, 0x100000, URZ ;  /* 0x001000000e108890 */ /* 0x000fc8000fffe1ff */
[----:B------:R-:W-:Y:S02]  /*52e0*/  @!UP0 USHF.L.U32 UR17, UR16, 0xb, URZ ;  /* 0x0000000b10118899 */ /* 0x000fe400080006ff */
[----:B------:R-:W-:Y:S01]  /*52f0*/  @!UP0 USHF.L.U32 UR16, UR16, 0x1, URZ ;  /* 0x0000000110108899 */ /* 0x000fe200080006ff */
[----:B--2---:R-:W2:Y:S04]  /*5300*/  @P4 LDG.E.U16 R46, desc[UR10][R228.64] ;  /* 0x0000000ae42e4981 */ /* 0x004ea8000c1e1500 */
[----:B---3--:R-:W3:Y:S04]  /*5310*/  @P4 LDG.E.U16 R107, desc[UR10][R100.64] ;  /* 0x0000000a646b4981 */ /* 0x008ee8000c1e1500 */
[----:B------:R-:W2:Y:S04]  /*5320*/  @P4 LDG.E.U16 R106, desc[UR10][R38.64] ;  /* 0x0000000a266a4981 */ /* 0x000ea8000c1e1500 */
[----:B------:R-:W2:Y:S04]  /*5330*/  @P4 LDG.E.U16 R47, desc[UR10][R226.64] ;  /* 0x0000000ae22f4981 */ /* 0x000ea8000c1e1500 */
[----:B------:R-:W2:Y:S04]  /*5340*/  LDL.LU.64 R100, [R1+0x7f0] ;  /* 0x0007f00001647983 */ /* 0x000ea80000300a00 */
[----:B------:R-:W3:Y:S04]  /*5350*/  LDL.LU.64 R38, [R1+0x7e8] ;  /* 0x0007e80001267983 */ /* 0x000ee80000300a00 */
[----:B----4-:R-:W4:Y:S04]  /*5360*/  @P4 LDG.E.U16 R105, desc[UR10][R96.64] ;  /* 0x0000000a60694981 */ /* 0x010f28000c1e1500 */
[----:B------:R0:W4:Y:S04]  /*5370*/  @P4 LDG.E.U16 R104, desc[UR10][R194.64] ;  /* 0x0000000ac2684981 */ /* 0x000128000c1e1500 */
[----:B------:R-:W4:Y:S04]  /*5380*/  @P4 LDG.E.U16 R44, desc[UR10][R232.64] ;  /* 0x0000000ae82c4981 */ /* 0x000f28000c1e1500 */
[----:B------:R-:W4:Y:S04]  /*5390*/  LDL.LU.64 R96, [R1+0x7e0] ;  /* 0x0007e00001607983 */ /* 0x000f280000300a00 */
[----:B------:R-:W4:Y:S04]  /*53a0*/  LDL.LU.64 R92, [R1+0x7d8] ;  /* 0x0007d800015c7983 */ /* 0x000f280000300a00 */
[----:B------:R-:W4:Y:S01]  /*53b0*/  LDL.LU.64 R94, [R1+0x7d0] ;  /* 0x0007d000015e7983 */ /* 0x000f220000300a00 */
[----:B0-----:R-:W-:-:S03]  /*53c0*/  IMAD.WIDE R194, R154, 0x2, R136 ;  /* 0x000000029ac27825 */ /* 0x001fc600078e0288 */
[----:B------:R-:W4:Y:S04]  /*53d0*/  @P4 LDG.E.U16 R42, desc[UR10][R236.64] ;  /* 0x0000000aec2a4981 */ /* 0x000f28000c1e1500 */
[----:B------:R-:W-:Y:S04]  /*53e0*/  STL.64 [R1+0x6c8], R194 ;  /* 0x0006c8c201007387 */ /* 0x000fe80000100a00 */
[----:B------:R-:W4:Y:S04]  /*53f0*/  @P4 LDG.E.U16 R40, desc[UR10][R240.64] ;  /* 0x0000000af0284981 */ /* 0x000f28000c1e1500 */
[----:B------:R-:W4:Y:S04]  /*5400*/  @P4 LDG.E.U16 R41, desc[UR10][R238.64] ;  /* 0x0000000aee294981 */ /* 0x000f28000c1e1500 */
[----:B------:R-:W4:Y:S04]  /*5410*/  @P4 LDG.E.U16 R43, desc[UR10][R234.64] ;  /* 0x0000000aea2b4981 */ /* 0x000f28000c1e1500 */
[----:B------:R-:W4:Y:S01]  /*5420*/  @P4 LDG.E.U16 R45, desc[UR10][R230.64] ;  /* 0x0000000ae62d4981 */ /* 0x000f22000c1e1500 */
[----:B-1----:R-:W-:-:S03]  /*5430*/  IMAD.WIDE R142, R163, 0x2, R136 ;  /* 0x00000002a38e7825 */ /* 0x002fc600078e0288 */
[----:B------:R-:W4:Y:S04]  /*5440*/  @P4 LDG.E.U16 R59, desc[UR10][R194.64] ;  /* 0x0000000ac23b4981 */ /* 0x000f28000c1e1500 */
[----:B------:R-:W4:Y:S04]  /*5450*/  @P4 LDG.E.U16 R71, desc[UR10][R146.64] ;  /* 0x0000000a92474981 */ /* 0x000f28000c1e1500 */
[----:B------:R-:W4:Y:S04]  /*5460*/  @P4 LDG.E.U16 R74, desc[UR10][R142.64] ;  /* 0x0000000a8e4a4981 */ /* 0x000f28000c1e1500 */
[----:B--2---:R0:W2:Y:S04]  /*5470*/  @P4 LDG.E.U16 R100, desc[UR10][R192.64] ;  /* 0x0000000ac0644981 */ /* 0x0040a8000c1e1500 */
[----:B------:R1:W2:Y:S04]  /*5480*/  @P4 LDG.E.U16 R101, desc[UR10][R190.64] ;  /* 0x0000000abe654981 */ /* 0x0002a8000c1e1500 */
[----:B---3--:R-:W3:Y:S01]  /*5490*/  @P4 LDG.E.U16 R38, desc[UR10][R244.64] ;  /* 0x0000000af4264981 */ /* 0x008ee2000c1e1500 */
[----:B0-----:R-:W-:-:S03]  /*54a0*/  IMAD.WIDE R192, R155, 0x2, R134 ;  /* 0x000000029bc07825 */ /* 0x001fc600078e0286 */
[----:B------:R-:W2:Y:S01]  /*54b0*/  @P4 LDG.E.U16 R39, desc[UR10][R242.64] ;  /* 0x0000000af2274981 */ /* 0x000ea2000c1e1500 */
[----:B-1----:R-:W-:-:S03]  /*54c0*/  IMAD.WIDE R190, R155, 0x2, R136 ;  /* 0x000000029bbe7825 */ /* 0x002fc600078e0288 */
[----:B------:R-:W2:Y:S04]  /*54d0*/  @P4 LDG.E.U16 R60, desc[UR10][R192.64] ;  /* 0x0000000ac03c4981 */ /* 0x000ea8000c1e1500 */
[----:B----4-:R-:W4:Y:S04]  /*54e0*/  @P4 LDG.E.U16 R97, desc[UR10][R36.64] ;  /* 0x0000000a24614981 */ /* 0x010f28000c1e1500 */
[----:B------:R-:W2:Y:S04]  /*54f0*/  @P4 LDG.E.U16 R96, desc[UR10][R90.64] ;  /* 0x0000000a5a604981 */ /* 0x000ea8000c1e1500 */
[----:B------:R-:W2:Y:S04]  /*5500*/  @P4 LDG.E.U16 R95, desc[UR10][R88.64] ;  /* 0x0000000a585f4981 */ /* 0x000ea8000c1e1500 */
[----:B------:R-:W2:Y:S04]  /*5510*/  LDL.LU.64 R36, [R1+0x7c8] ;  /* 0x0007c80001247983 */ /* 0x000ea80000300a00 */
[----:B------:R-:W3:Y:S04]  /*5520*/  LDL.LU.64 R90, [R1+0x7c0] ;  /* 0x0007c000015a7983 */ /* 0x000ee80000300a00 */
[----:B------:R-:W-:Y:S04]  /*5530*/  STL.64 [R1+0x650], R192 ;  /* 0x000650c001007387 */ /* 0x000fe80000100a00 */
[----:B------:R-:W4:Y:S04]  /*5540*/  LDL.LU.64 R88, [R1+0x7b8] ;  /* 0x0007b80001587983 */ /* 0x000f280000300a00 */
[----:B------:R-:W-:Y:S04]  /*5550*/  STL.64 [R1+0x648], R190 ;  /* 0x000648be01007387 */ /* 0x000fe80000100a00 */
[----:B------:R-:W4:Y:S04]  /*5560*/  @P4 LDG.E.U16 R94, desc[UR10][R34.64] ;  /* 0x0000000a225e4981 */ /* 0x000f28000c1e1500 */
[----:B------:R-:W4:Y:S04]  /*5570*/  @P4 LDG.E.U16 R93, desc[UR10][R10.64] ;  /* 0x0000000a0a5d4981 */ /* 0x000f28000c1e1500 */
[----:B------:R-:W4:Y:S04]  /*5580*/  @P4 LDG.E.U16 R92, desc[UR10][R12.64] ;  /* 0x0000000a0c5c4981 */ /* 0x000f28000c1e1500 */
[----:B------:R-:W4:Y:S04]  /*5590*/  LDL.LU.64 R34, [R1+0x7b0] ;  /* 0x0007b00001227983 */ /* 0x000f280000300a00 */
[----:B------:R-:W4:Y:S04]  /*55a0*/  LDL.LU.64 R10, [R1+0x7a8] ;  /* 0x0007a800010a7983 */ /* 0x000f280000300a00 */
[----:B------:R-:W4:Y:S01]  /*55b0*/  LDL.LU.64 R12, [R1+0x7a0] ;  /* 0x0007a000010c7983 */ /* 0x000f220000300a00 */
[----:B------:R-:W-:-:S03]  /*55c0*/  IMAD.WIDE R154, R158, 0x2, R134 ;  /* 0x000000029e9a7825 */ /* 0x000fc600078e0286 */
[----:B------:R-:W4:Y:S04]  /*55d0*/  @P4 LDG.E.U16 R61, desc[UR10][R190.64] ;  /* 0x0000000abe3d4981 */ /* 0x000f28000c1e1500 */
[----:B------:R-:W4:Y:S01]  /*55e0*/  @P4 LDG.E.U16 R64, desc[UR10][R154.64] ;  /* 0x0000000a9a404981 */ /* 0x000f22000c1e1500 */
[----:B------:R-:W-:-:S05]  /*55f0*/  VOTEU.ALL UP1, P0 ;  /* 0x0000000000ff7886 */ /* 0x000fca0000020000 */
[----:B------:R0:W1:Y:S01]  /*5600*/  @!UP1 SYNCS.EXCH.64 URZ, [UR9+0x40008], UR16 ;  /* 0x0400081009ff95b2 */ /* 0x0000620008000100 */
[----:B--2---:R-:W2:Y:S04]  /*5610*/  @P4 LDG.E.U16 R36, desc[UR10][R248.64] ;  /* 0x0000000af8244981 */ /* 0x004ea8000c1e1500 */
[----:B---3--:R-:W3:Y:S04]  /*5620*/  @P4 LDG.E.U16 R91, desc[UR10][R32.64] ;  /* 0x0000000a205b4981 */ /* 0x008ee8000c1e1500 */
[----:B------:R-:W2:Y:S04]  /*5630*/  @P4 LDG.E.U16 R90, desc[UR10][R14.64] ;  /* 0x0000000a0e5a4981 */ /* 0x000ea8000c1e1500 */
[----:B----4-:R-:W4:Y:S04]  /*5640*/  @P4 LDG.E.U16 R89, desc[UR10][R30.64] ;  /* 0x0000000a1e594981 */ /* 0x010f28000c1e1500 */
[----:B------:R-:W2:Y:S04]  /*5650*/  LDL.LU.64 R32, [R1+0x798] ;  /* 0x0007980001207983 */ /* 0x000ea80000300a00 */
[----:B------:R-:W3:Y:S04]  /*5660*/  LDL.LU.64 R14, [R1+0x790] ;  /* 0x00079000010e7983 */ /* 0x000ee80000300a00 */
[----:B------:R-:W4:Y:S04]  /*5670*/  LDL.LU.64 R30, [R1+0x788] ;  /* 0x00078800011e7983 */ /* 0x000f280000300a00 */
[----:B------:R0:W4:Y:S04]  /*5680*/  @P4 LDG.E.U16 R88, desc[UR10][R188.64] ;  /* 0x0000000abc584981 */ /* 0x000128000c1e1500 */
[----:B------:R-:W4:Y:S04]  /*5690*/  @P4 LDG.E.U16 R34, desc[UR10][R208.64] ;  /* 0x0000000ad0224981 */ /* 0x000f28000c1e1500 */
[----:B------:R-:W4:Y:S04]  /*56a0*/  @P4 LDG.E.U16 R11, desc[UR10][R16.64] ;  /* 0x0000000a100b4981 */ /* 0x000f28000c1e1500 */
[----:B------:R-:W4:Y:S04]  /*56b0*/  @P4 LDG.E.U16 R12, desc[UR10][R28.64] ;  /* 0x0000000a1c0c4981 */ /* 0x000f28000c1e1500 */
        /* <DEDUP_REMOVED lines=9> */
[----:B--2---:R-:W2:Y:S04]  /*5750*/  @P4 LDG.E.U16 R32, desc[UR10][R204.64] ;  /* 0x0000000acc204981 */ /* 0x004ea8000c1e1500 */
[----:B---3--:R0:W3:Y:S04]  /*5760*/  @P4 LDG.E.U16 R14, desc[UR10][R186.64] ;  /* 0x0000000aba0e4981 */ /* 0x0080e8000c1e1500 */
[----:B------:R-:W2:Y:S04]  /*5770*/  @P4 LDG.E.U16 R15, desc[UR10][R20.64] ;  /* 0x0000000a140f4981 */ /* 0x000ea8000c1e1500 */
[----:B----4-:R-:W4:Y:S01]  /*5780*/  @P4 LDG.E.U16 R30, desc[UR10][R200.64] ;  /* 0x0000000ac81e4981 */ /* 0x010f22000c1e1500 */
[----:B0-----:R-:W-:-:S03]  /*5790*/  IMAD.WIDE R186, R156, 0x2, R136 ;  /* 0x000000029cba7825 */ /* 0x001fc600078e0288 */
[----:B------:R-:W2:Y:S04]  /*57a0*/  @P4 LDG.E.U16 R31, desc[UR10][R202.64] ;  /* 0x0000000aca1f4981 */ /* 0x000ea8000c1e1500 */
[----:B------:R-:W2:Y:S04]  /*57b0*/  LDL.LU.64 R20, [R1+0x768] ;  /* 0x0007680001147983 */ /* 0x000ea80000300a00 */
[----:B------:R-:W3:Y:S04]  /*57c0*/  @P4 LDG.E.U16 R33, desc[UR10][R206.64] ;  /* 0x0000000ace214981 */ /* 0x000ee8000c1e1500 */
[----:B------:R-:W3:Y:S04]  /*57d0*/  @P4 LDG.E.U16 R16, desc[UR10][R22.64] ;  /* 0x0000000a16104981 */ /* 0x000ee8000c1e1500 */
[----:B------:R-:W3:Y:S04]  /*57e0*/  @P4 LDG.E.U16 R17, desc[UR10][R26.64] ;  /* 0x0000000a1a114981 */ /* 0x000ee8000c1e1500 */
[----:B------:R-:W3:Y:S04]  /*57f0*/  @P4 LDG.E.U16 R18, desc[UR10][R24.64] ;  /* 0x0000000a18124981 */ /* 0x000ee8000c1e1500 */
[----:B------:R-:W3:Y:S04]  /*5800*/  LDL.LU.64 R22, [R1+0x760] ;  /* 0x0007600001167983 */ /* 0x000ee80000300a00 */
[----:B------:R-:W-:Y:S04]  /*5810*/  STL.64 [R1+0x5c8], R186 ;  /* 0x0005c8ba01007387 */ /* 0x000fe80000100a00 */
[----:B------:R-:W4:Y:S04]  /*5820*/  LDL.LU.64 R26, [R1+0x758] ;  /* 0x00075800011a7983 */ /* 0x000f280000300a00 */
[----:B------:R0:W-:Y:S04]  /*5830*/  STL.64 [R1+0x550], R154 ;  /* 0x0005509a01007387 */ /* 0x0001e80000100a00 */
[----:B------:R-:W4:Y:S04]  /*5840*/  LDL.LU.64 R24, [R1+0x750] ;  /* 0x0007500001187983 */ /* 0x000f280000300a00 */
[----:B------:R-:W4:Y:S04]  /*5850*/  @P4 LDG.E.U16 R19, desc[UR10][R114.64] ;  /* 0x0000000a72134981 */ /* 0x000f28000c1e1500 */
[----:B------:R0:W4:Y:S04]  /*5860*/  @P4 LDG.E.U16 R28, desc[UR10][R182.64] ;  /* 0x0000000ab61c4981 */ /* 0x000128000c1e1500 */
[----:B------:R-:W4:Y:S04]  /*5870*/  @P4 LDG.E.U16 R29, desc[UR10][R138.64] ;  /* 0x0000000a8a1d4981 */ /* 0x000f28000c1e1500 */
[----:B------:R-:W4:Y:S01]  /*5880*/  LDL.LU.64 R114, [R1+0x748] ;  /* 0x0007480001727983 */ /* 0x000f220000300a00 */
[----:B0-----:R-:W-:-:S03]  /*5890*/  IMAD.WIDE R182, R159, 0x2, R134 ;  /* 0x000000029fb67825 */ /* 0x001fc600078e0286 */
[----:B------:R-:W4:Y:S01]  /*58a0*/  @P4 LDG.E.U16 R63, desc[UR10][R186.64] ;  /* 0x0000000aba3f4981 */ /* 0x000f22000c1e1500 */
[----:B------:R-:W-:-:S03]  /*58b0*/  IMAD.WIDE R156, R163, 0x2, R134 ;  /* 0x00000002a39c7825 */ /* 0x000fc600078e0286 */
[----:B------:R-:W4:Y:S01]  /*58c0*/  @P4 LDG.E.U16 R66, desc[UR10][R182.64] ;  /* 0x0000000ab6424981 */ /* 0x000f22000c1e1500 */
[----:B------:R-:W-:-:S03]  /*58d0*/  IMAD.WIDE R154, R164, 0x2, R134 ;  /* 0x00000002a49a7825 */ /* 0x000fc600078e0286 */
[----:B------:R-:W4:Y:S04]  /*58e0*/  @P4 LDG.E.U16 R73, desc[UR10][R156.64] ;  /* 0x0000000a9c494981 */ /* 0x000f28000c1e1500 */
[----:B------:R-:W4:Y:S04]  /*58f0*/  @P4 LDG.E.U16 R75, desc[UR10][R154.64] ;  /* 0x0000000a9a4b4981 */ /* 0x000f28000c1e1500 */
[----:B--2---:R-:W2:Y:S04]  /*5900*/  @P4 LDG.E.U16 R20, desc[UR10][R2.64] ;  /* 0x0000000a02144981 */ /* 0x004ea8000c1e1500 */
[----:B------:R-:W2:Y:S04]  /*5910*/  @P4 LDG.E.U16 R21, desc[UR10][R4.64] ;  /* 0x0000000a04154981 */ /* 0x000ea8000c1e1500 */
[----:B------:R-:W2:Y:S04]  /*5920*/  LDL.LU.64 R2, [R1+0x740] ;  /* 0x0007400001027983 */ /* 0x000ea80000300a00 */
[----:B------:R-:W2:Y:S04]  /*5930*/  LDL.LU.64 R4, [R1+0x738] ;  /* 0x0007380001047983 */ /* 0x000ea80000300a00 */
[----:B---3--:R-:W3:Y:S04]  /*5940*/  @P4 LDG.E.U16 R22, desc[UR10][R6.64] ;  /* 0x0000000a06164981 */ /* 0x008ee8000c1e1500 */
[----:B------:R-:W2:Y:S04]  /*5950*/  @P4 LDG.E.U16 R23, desc[UR10][R8.64] ;  /* 0x0000000a08174981 */ /* 0x000ea8000c1e1500 */
[----:B----4-:R-:W4:Y:S04]  /*5960*/  @P4 LDG.E.U16 R26, desc[UR10][R144.64] ;  /* 0x0000000a901a4981 */ /* 0x010f28000c1e1500 */
[----:B------:R-:W2:Y:S04]  /*5970*/  LDL.LU.64 R6, [R1+0x730] ;  /* 0x0007300001067983 */ /* 0x000ea80000300a00 */
[----:B------:R-:W2:Y:S04]  /*5980*/  LDL.LU.64 R8, [R1+0x728] ;  /* 0x0007280001087983 */ /* 0x000ea80000300a00 */
[----:B------:R-:W2:Y:S04]  /*5990*/  @P4 LDG.E.U16 R25, desc[UR10][R98.64] ;  /* 0x0000000a62194981 */ /* 0x000ea8000c1e1500 */
[----:B------:R0:W2:Y:S04]  /*59a0*/  @P4 LDG.E.U16 R24, desc[UR10][R184.64] ;  /* 0x0000000ab8184981 */ /* 0x0000a8000c1e1500 */
[----:B------:R1:W2:Y:S04]  /*59b0*/  @P4 LDG.E.U16 R27, desc[UR10][R180.64] ;  /* 0x0000000ab41b4981 */ /* 0x0002a8000c1e1500 */
[----:B------:R-:W2:Y:S01]  /*59c0*/  LDL.LU.64 R98, [R1+0x720] ;  /* 0x0007200001627983 */ /* 0x000ea20000300a00 */
[----:B0-----:R-:W-:-:S03]  /*59d0*/  IMAD.WIDE R184, R158, 0x2, R136 ;  /* 0x000000029eb87825 */ /* 0x001fc600078e0288 */
[----:B------:R-:W5:Y:S01]  /*59e0*/  LDL.LU.64 R144, [R1+0x718] ;  /* 0x0007180001907983 */ /* 0x000f620000300a00 */
[----:B-1----:R-:W-:-:S03]  /*59f0*/  IMAD.WIDE R180, R159, 0x2, R136 ;  /* 0x000000029fb47825 */ /* 0x002fc600078e0288 */
[----:B------:R-:W-:Y:S04]  /*5a00*/  STL.64 [R1+0x548], R184 ;  /* 0x000548b801007387 */ /* 0x000fe80000100a00 */
[----:B------:R-:W3:Y:S04]  /*5a10*/  LDL.LU.64 R138, [R1+0x710] ;  /* 0x00071000018a7983 */ /* 0x000ee80000300a00 */
[----:B------:R-:W-:Y:S04]  /*5a20*/  STL.64 [R1+0x4d0], R182 ;  /* 0x0004d0b601007387 */ /* 0x000fe80000100a00 */
[----:B------:R-:W-:Y:S04]  /*5a30*/  STL.64 [R1+0x4c8], R180 ;  /* 0x0004c8b401007387 */ /* 0x000fe80000100a00 */
[----:B------:R0:W-:Y:S04]  /*5a40*/  STL.64 [R1+0x450], R152 ;  /* 0x0004509801007387 */ /* 0x0001e80000100a00 */
[----:B------:R1:W-:Y:S04]  /*5a50*/  STL.64 [R1+0x448], R150 ;  /* 0x0004489601007387 */ /* 0x0003e80000100a00 */
[----:B------:R1:W-:Y:S04]  /*5a60*/  STL.64 [R1+0x3d0], R148 ;  /* 0x0003d09401007387 */ /* 0x0003e80000100a00 */
[----:B------:R1:W-:Y:S01]  /*5a70*/  STL.64 [R1+0x3c8], R146 ;  /* 0x0003c89201007387 */ /* 0x0003e20000100a00 */
[----:B0-----:R-:W-:-:S03]  /*5a80*/  IMAD.WIDE R152, R164, 0x2, R136 ;  /* 0x00000002a4987825 */ /* 0x001fc600078e0288 */
[----:B------:R-:W-:Y:S01]  /*5a90*/  STL.64 [R1+0x6c0], R156 ;  /* 0x0006c09c01007387 */ /* 0x000fe20000100a00 */
[----:B-1----:R-:W-:-:S03]  /*5aa0*/  IMAD.WIDE R150, R166, 0x2, R134 ;  /* 0x00000002a6967825 */ /* 0x002fc600078e0286 */
[----:B------:R0:W-:Y:S01]  /*5ab0*/  STL.64 [R1+0x6b8], R142 ;  /* 0x0006b88e01007387 */ /* 0x0001e20000100a00 */
[----:B------:R-:W-:-:S03]  /*5ac0*/  IMAD.WIDE R148, R166, 0x2, R136 ;  /* 0x00000002a6947825 */ /* 0x000fc600078e0288 */
[----:B------:R-:W3:Y:S01]  /*5ad0*/  @P4 LDG.E.U16 R65, desc[UR10][R184.64] ;  /* 0x0000000ab8414981 */ /* 0x000ee2000c1e1500 */
[----:B------:R-:W-:-:S03]  /*5ae0*/  IMAD.WIDE R146, R167, 0x2, R134 ;  /* 0x00000002a7927825 */ /* 0x000fc600078e0286 */
[----:B------:R-:W3:Y:S01]  /*5af0*/  @P4 LDG.E.U16 R67, desc[UR10][R180.64] ;  /* 0x0000000ab4434981 */ /* 0x000ee2000c1e1500 */
[----:B0-----:R-:W-:-:S03]  /*5b00*/  IMAD.WIDE R142, R167, 0x2, R136 ;  /* 0x00000002a78e7825 */ /* 0x001fc600078e0288 */
[----:B------:R-:W-:Y:S04]  /*5b10*/  STL.64 [R1+0x640], R154 ;  /* 0x0006409a01007387 */ /* 0x000fe80000100a00 */
[----:B------:R-:W-:Y:S04]  /*5b20*/  STL.64 [R1+0x638], R152 ;  /* 0x0006389801007387 */ /* 0x000fe80000100a00 */
[----:B------:R0:W-:Y:S04]  /*5b30*/  STL.64 [R1+0x5c0], R150 ;  /* 0x0005c09601007387 */ /* 0x0001e80000100a00 */
[----:B------:R1:W-:Y:S04]  /*5b40*/  STL.64 [R1+0x5b8], R148 ;  /* 0x0005b89401007387 */ /* 0x0003e80000100a00 */
[----:B------:R0:W3:Y:S04]  /*5b50*/  @P4 LDG.E.U16 R77, desc[UR10][R150.64] ;  /* 0x0000000a964d4981 */ /* 0x0000e8000c1e1500 */
[----:B------:R1:W3:Y:S04]  /*5b60*/  @P4 LDG.E.U16 R78, desc[UR10][R148.64] ;  /* 0x0000000a944e4981 */ /* 0x0002e8000c1e1500 */
[----:B------:R1:W3:Y:S01]  /*5b70*/  @P4 LDG.E.U16 R79, desc[UR10][R146.64] ;  /* 0x0000000a924f4981 */ /* 0x0002e2000c1e1500 */
[----:B0-----:R-:W-:-:S03]  /*5b80*/  IMAD.WIDE R150, R86, 0x2, R134 ;  /* 0x0000000256967825 */ /* 0x001fc600078e0286 */
[----:B------:R0:W3:Y:S01]  /*5b90*/  @P4 LDG.E.U16 R80, desc[UR10][R142.64] ;  /* 0x0000000a8e504981 */ /* 0x0000e2000c1e1500 */
[----:B-1----:R-:W-:-:S03]  /*5ba0*/  IMAD.WIDE R148, R131, 0x2, R134 ;  /* 0x0000000283947825 */ /* 0x002fc600078e0286 */
[----:B------:R1:W-:Y:S04]  /*5bb0*/  STL.64 [R1+0x540], R146 ;  /* 0x0005409201007387 */ /* 0x0003e80000100a00 */
[----:B------:R0:W-:Y:S04]  /*5bc0*/  STL.64 [R1+0x538], R142 ;  /* 0x0005388e01007387 */ /* 0x0001e80000100a00 */
[----:B------:R-:W-:Y:S01]  /*5bd0*/  STL.64 [R1+0x4c0], R150 ;  /* 0x0004c09601007387 */ /* 0x000fe20000100a00 */
[----:B-1----:R-:W-:-:S03]  /*5be0*/  IMAD.WIDE R146, R86, 0x2, R136 ;  /* 0x0000000256927825 */ /* 0x002fc600078e0288 */
[----:B------:R-:W4:Y:S01]  /*5bf0*/  @P4 LDG.E.U16 R76, desc[UR10][R152.64] ;  /* 0x0000000a984c4981 */ /* 0x000f22000c1e1500 */
[----:B0-----:R-:W-:-:S03]  /*5c00*/  IMAD.WIDE R142, R131, 0x2, R136 ;  /* 0x00000002838e7825 */ /* 0x001fc600078e0288 */
[----:B------:R0:W-:Y:S01]  /*5c10*/  STL.64 [R1+0x4b8], R146 ;  /* 0x0004b89201007387 */ /* 0x0001e20000100a00 */
[----:B------:R-:W-:-:S03]  /*5c20*/  PRMT R86, RZ, 0x7610, R86 ;  /* 0x00007610ff567816 */ /* 0x000fc60000000056 */
[----:B------:R-:W-:Y:S04]  /*5c30*/  STL.64 [R1+0x3c0], R148 ;  /* 0x0003c09401007387 */ /* 0x000fe80000100a00 */
[----:B------:R0:W4:Y:S04]  /*5c40*/  @P4 LDG.E.U16 R82, desc[UR10][R146.64] ;  /* 0x0000000a92524981 */ /* 0x000128000c1e1500 */
[----:B------:R1:W-:Y:S04]  /*5c50*/  STL.64 [R1+0x440], R142 ;  /* 0x0004408e01007387 */ /* 0x0003e80000100a00 */
[----:B------:R1:W4:Y:S01]  /*5c60*/  @P4 LDG.E.U16 R84, desc[UR10][R142.64] ;  /* 0x0000000a8e544981 */ /* 0x000322000c1e1500 */
[----:B0-----:R-:W-:-:S03]  /*5c70*/  IMAD.WIDE R146, R133, 0x2, R134 ;  /* 0x0000000285927825 */ /* 0x001fc600078e0286 */
[----:B------:R-:W4:Y:S04]  /*5c80*/  @P4 LDG.E.U16 R81, desc[UR10][R150.64] ;  /* 0x0000000a96514981 */ /* 0x000f28000c1e1500 */
[----:B------:R-:W4:Y:S01]  /*5c90*/  @P4 LDG.E.U16 R83, desc[UR10][R148.64] ;  /* 0x0000000a94534981 */ /* 0x000f22000c1e1500 */
[----:B-1----:R-:W-:-:S03]  /*5ca0*/  IMAD.WIDE R142, R133, 0x2, R136 ;  /* 0x00000002858e7825 */ /* 0x002fc600078e0288 */
[----:B------:R-:W4:Y:S04]  /*5cb0*/  @P4 LDG.E.U16 R85, desc[UR10][R146.64] ;  /* 0x0000000a92554981 */ /* 0x000f28000c1e1500 */
[----:B------:R0:W4:Y:S01]  /*5cc0*/  @P4 LDG.E.U16 R86, desc[UR10][R142.64] ;  /* 0x0000000a8e564981 */ /* 0x000122000c1e1500 */
[C---:B------:R-:W-:Y:S02]  /*5cd0*/  LOP3.LUT R131, R178.reuse, 0xc0, RZ, 0xc0, !PT ;  /* 0x000000c0b2837812 */ /* 0x040fe400078ec0ff */
[----:B------:R-:W-:-:S05]  /*5ce0*/  LOP3.LUT R133, R178, 0x3f, RZ, 0xc0, !PT ;  /* 0x0000003fb2857812 */ /* 0x000fca00078ec0ff */
[----:B------:R-:W-:Y:S01]  /*5cf0*/  IMAD R133, R131, 0x40, R133 ;  /* 0x0000004083857824 */ /* 0x000fe200078e0285 */
[----:B------:R-:W-:Y:S03]  /*5d00*/  STL.64 [R1+0x3b8], R146 ;  /* 0x0003b89201007387 */ /* 0x000fe60000100a00 */
[----:B------:R-:W-:Y:S01]  /*5d10*/  IMAD.SHL.U32 R133, R133, 0x2, RZ ;  /* 0x0000000285857824 */ /* 0x000fe200078e00ff */
[----:B------:R0:W-:Y:S04]  /*5d20*/  STL.64 [R1+0x3b0], R142 ;  /* 0x0003b08e01007387 */ /* 0x0001e80000100a00 */
[----:B------:R-:W-:Y:S04]  /*5d30*/  STS.U16 [R133+UR9+0x10000], R119 ;  /* 0x0100007785007988 */ /* 0x000fe80008000409 */
[----:B------:R-:W-:Y:S01]  /*5d40*/  STS.U16 [R133+UR9+0x18000], R120 ;  /* 0x0180007885007988 */ /* 0x000fe20008000409 */
[----:B0-----:R-:W-:-:S03]  /*5d50*/  LOP3.LUT R142, R133, 0x10, RZ, 0x3c, !PT ;  /* 0x00000010858e7812 */ /* 0x001fc600078e3cff */
        /* <DEDUP_REMOVED lines=21> */
[----:B------:R-:W-:Y:S01]  /*5eb0*/  STS.U16 [R142+UR9+0x18c80], R108 ;  /* 0x018c806c8e007988 */ /* 0x000fe20008000409 */
[----:B------:R-:W-:-:S03]  /*5ec0*/  LOP3.LUT R140, R133, 0x20, RZ, 0x3c, !PT ;  /* 0x00000020858c7812 */ /* 0x000fc600078e3cff */
[----:B------:R-:W-:Y:S04]  /*5ed0*/  STS.U16 [R142+UR9+0x11080], R107 ;  /* 0x0110806b8e007988 */ /* 0x000fe80008000409 */
[----:B------:R-:W-:Y:S04]  /*5ee0*/  STS.U16 [R142+UR9+0x19080], R106 ;  /* 0x0190806a8e007988 */ /* 0x000fe80008000409 */
[----:B------:R-:W-:Y:S04]  /*5ef0*/  STS.U16 [R142+UR9+0x11480], R105 ;  /* 0x011480698e007988 */ /* 0x000fe80008000409 */
[----:B------:R-:W-:Y:S04]  /*5f00*/  STS.U16 [R142+UR9+0x19480], R104 ;  /* 0x019480688e007988 */ /* 0x000fe80008000409 */
[----:B------:R0:W-:Y:S04]  /*5f10*/  STS.U16 [R142+UR9+0x11880], R87 ;  /* 0x011880578e007988 */ /* 0x0001e80008000409 */
[----:B------:R-:W-:Y:S04]  /*5f20*/  STS.U16 [R142+UR9+0x19880], R102 ;  /* 0x019880668e007988 */ /* 0x000fe80008000409 */
[----:B------:R-:W-:Y:S04]  /*5f30*/  STS.U16 [R142+UR9+0x11c80], R101 ;  /* 0x011c80658e007988 */ /* 0x000fe80008000409 */
[----:B------:R-:W-:Y:S01]  /*5f40*/  STS.U16 [R142+UR9+0x19c80], R100 ;  /* 0x019c80648e007988 */ /* 0x000fe20008000409 */
[----:B0-----:R-:W-:-:S03]  /*5f50*/  LOP3.LUT R87, R133, 0x30, RZ, 0x3c, !PT ;  /* 0x0000003085577812 */ /* 0x001fc600078e3cff */
[----:B--2---:R-:W-:Y:S04]  /*5f60*/  STS.U16 [R140+UR9+0x10100], R99 ;  /* 0x010100638c007988 */ /* 0x004fe80008000409 */
        /* <DEDUP_REMOVED lines=22> */
[----:B------:R1:W-:Y:S01]  /*60d0*/  STS.U16 [R87+UR9+0x18d80], R20 ;  /* 0x018d801457007988 */ /* 0x0003e20008000409 */
[----:B0-----:R-:W-:-:S03]  /*60e0*/  LOP3.LUT R9, R133, 0x40, RZ, 0x3c, !PT ;  /* 0x0000004085097812 */ /* 0x001fc600078e3cff */
[----:B------:R0:W-:Y:S04]  /*60f0*/  STS.U16 [R87+UR9+0x11180], R21 ;  /* 0x0111801557007988 */ /* 0x0001e80008000409 */
[----:B---3--:R-:W-:Y:S01]  /*6100*/  STS.U16 [R87+UR9+0x19180], R22 ;  /* 0x0191801657007988 */ /* 0x008fe20008000409 */
[----:B------:R-:W-:Y:S01]  /*6110*/  UIADD3 UR5, UPT, UPT, UR8, 0x100, URZ ;  /* 0x0000010008057890 */ /* 0x000fe2000fffe0ff */
[----:B-1----:R-:W1:Y:S02]  /*6120*/  LDC R20, c[0x0][0x3d8] ;  /* 0x0000f600ff147b82 */ /* 0x002e640000000800 */
[----:B------:R2:W-:Y:S04]  /*6130*/  STS.U16 [R87+UR9+0x11580], R23 ;  /* 0x0115801757007988 */ /* 0x0005e80008000409 */
[----:B------:R-:W-:Y:S02]  /*6140*/  STS.U16 [R87+UR9+0x19580], R24 ;  /* 0x0195801857007988 */ /* 0x000fe40008000409 */
[----:B0-----:R-:W0:Y:S02]  /*6150*/  LDC R21, c[0x0][0x3d8] ;  /* 0x0000f600ff157b82 */ /* 0x001e240000000800 */
[----:B------:R3:W-:Y:S04]  /*6160*/  STS.U16 [R87+UR9+0x11980], R25 ;  /* 0x0119801957007988 */ /* 0x0007e80008000409 */
[----:B----4-:R-:W-:Y:S01]  /*6170*/  STS.U16 [R87+UR9+0x19980], R26 ;  /* 0x0199801a57007988 */ /* 0x010fe20008000409 */
[----:B------:R-:W-:Y:S01]  /*6180*/  IADD3 R131, PT, PT, R48, UR5, RZ ;  /* 0x0000000530837c10 */ /* 0x000fe2000fffe0ff */
[----:B--2---:R-:W2:Y:S02]  /*6190*/  LDC R23, c[0x0][0x3d8] ;  /* 0x0000f600ff177b82 */ /* 0x004ea40000000800 */
[----:B------:R4:W-:Y:S04]  /*61a0*/  STS.U16 [R87+UR9+0x11d80], R27 ;  /* 0x011d801b57007988 */ /* 0x0009e80008000409 */
[----:B------:R-:W-:Y:S02]  /*61b0*/  STS.U16 [R87+UR9+0x19d80], R28 ;  /* 0x019d801c57007988 */ /* 0x000fe40008000409 */
[----:B---3--:R-:W3:Y:S02]  /*61c0*/  LDC R25, c[0x0][0x3d8] ;  /* 0x0000f600ff197b82 */ /* 0x008ee40000000800 */
[----:B------:R4:W-:Y:S04]  /*61d0*/  STS.U16 [R9+UR9+0x18200], R7 ;  /* 0x0182000709007988 */ /* 0x0009e80008000409 */
[----:B------:R-:W-:Y:S01]  /*61e0*/  STS.U16 [R9+UR9+0x10200], R8 ;  /* 0x0102000809007988 */ /* 0x000fe20008000409 */
[----:B------:R-:W-:Y:S01]  /*61f0*/  R2UR UR4, R131 ;  /* 0x00000000830472ca */ /* 0x000fe200000e0000 */
[----:B----4-:R-:W4:Y:S01]  /*6200*/  LDC R27, c[0x0][0x3d8] ;  /* 0x0000f600ff1b7b82 */ /* 0x010f220000000800 */
[C---:B------:R-:W-:Y:S01]  /*6210*/  LOP3.LUT R7, R133.reuse, 0x50, RZ, 0x3c, !PT ;  /* 0x0000005085077812 */ /* 0x040fe200078e3cff */
        /* <DEDUP_REMOVED lines=23> */
[----:B------:R0:W-:Y:S04]  /*6390*/  STS.U16 [R7+UR9+0x11280], R50 ;  /* 0x0112803207007988 */ /* 0x0001e80008000409 */
[----:B------:R1:W-:Y:S04]  /*63a0*/  STS.U16 [R7+UR9+0x19280], R51 ;  /* 0x0192803307007988 */ /* 0x0003e80008000409 */
[----:B------:R-:W-:Y:S01]  /*63b0*/  STS.U16 [R7+UR9+0x11680], R52 ;  /* 0x0116803407007988 */ /* 0x000fe20008000409 */
[----:B0-----:R-:W0:Y:S03]  /*63c0*/  LDC R50, c[0x0][0x3d8] ;  /* 0x0000f600ff327b82 */ /* 0x001e260000000800 */
[----:B------:R-:W-:Y:S04]  /*63d0*/  STS.U16 [R7+UR9+0x19680], R53 ;  /* 0x0196803507007988 */ /* 0x000fe80008000409 */
[----:B------:R-:W-:Y:S01]  /*63e0*/  STS.U16 [R7+UR9+0x11a80], R54 ;  /* 0x011a803607007988 */ /* 0x000fe20008000409 */
[----:B-1----:R-:W1:Y:S03]  /*63f0*/  LDC R51, c[0x0][0x3d8] ;  /* 0x0000f600ff337b82 */ /* 0x002e660000000800 */
[----:B------:R-:W-:Y:S04]  /*6400*/  STS.U16 [R7+UR9+0x19a80], R55 ;  /* 0x019a803707007988 */ /* 0x000fe80008000409 */
[----:B------:R-:W-:Y:S04]  /*6410*/  STS.U16 [R7+UR9+0x11e80], R56 ;  /* 0x011e803807007988 */ /* 0x000fe80008000409 */
[----:B------:R-:W-:Y:S04]  /*6420*/  STS.U16 [R7+UR9+0x19e80], R57 ;  /* 0x019e803907007988 */ /* 0x000fe80008000409 */
[----:B------:R2:W-:Y:S02]  /*6430*/  STS.U16 [R5+UR9+0x18b00], R61 ;  /* 0x018b003d05007988 */ /* 0x0005e40008000409 */
[----:B--2---:R-:W2:Y:S02]  /*6440*/  LDC R61, c[0x0][0x3d8] ;  /* 0x0000f600ff3d7b82 */ /* 0x004ea40000000800 */
[----:B------:R3:W-:Y:S01]  /*6450*/  STS.U16 [R5+UR9+0x18300], R3 ;  /* 0x0183000305007988 */ /* 0x0007e20008000409 */
[----:B------:R-:W-:-:S03]  /*6460*/  ULEA UR4, UR12, UR4, 0x3 ;  /* 0x000000040c047291 */ /* 0x000fc6000f8e18ff */
[----:B------:R-:W-:Y:S01]  /*6470*/  STS.U16 [R5+UR9+0x10300], R4 ;  /* 0x0103000405007988 */ /* 0x000fe20008000409 */
[----:B---3--:R-:W-:-:S03]  /*6480*/  LOP3.LUT R3, R133, 0x70, RZ, 0x3c, !PT ;  /* 0x0000007085037812 */ /* 0x008fc600078e3cff */
        /* <DEDUP_REMOVED lines=13> */
[----:B--2---:R-:W-:Y:S01]  /*6560*/  IMAD R61, R138, R61, RZ ;  /* 0x0000003d8a3d7224 */ /* 0x004fe200078e02ff */
[----:B---3--:R-:W2:Y:S02]  /*6570*/  LDC R60, c[0x0][0x3d8] ;  /* 0x0000f600ff3c7b82 */ /* 0x008ea40000000800 */
[----:B------:R3:W-:Y:S04]  /*6580*/  STS.U16 [R3+UR9+0x10380], R0 ;  /* 0x0103800003007988 */ /* 0x0007e80008000409 */
[----:B------:R0:W-:Y:S02]  /*6590*/  STS.U16 [R3+UR9+0x18f80], R78 ;  /* 0x018f804e03007988 */ /* 0x0001e40008000409 */
[----:B------:R-:W2:Y:S01]  /*65a0*/  LDC R59, c[0x0][0x3d8] ;  /* 0x0000f600ff3b7b82 */ /* 0x000ea20000000800 */
[----:B---3--:R-:W-:Y:S01]  /*65b0*/  IMAD.U32 R0, RZ, RZ, UR4 ;  /* 0x00000004ff007e24 */ /* 0x008fe2000f8e00ff */
[----:B------:R3:W-:Y:S06]  /*65c0*/  STS.U16 [R3+UR9+0x11380], R79 ;  /* 0x0113804f03007988 */ /* 0x0007ec0008000409 */
[----:B0-----:R-:W0:Y:S01]  /*65d0*/  LDC R78, c[0x0][0x3d8] ;  /* 0x0000f600ff4e7b82 */ /* 0x001e220000000800 */
[----:B------:R1:W-:Y:S01]  /*65e0*/  STS.U16 [R3+UR9+0x19380], R80 ;  /* 0x0193805003007988 */ /* 0x0003e20008000409 */
[----:B----4-:R-:W-:-:S03]  /*65f0*/  IMAD R27, R27, 0x4, R61 ;  /* 0x000000041b1b7824 */ /* 0x010fc600078e023d */
[----:B------:R4:W-:Y:S03]  /*6600*/  STL [R1+0x3a8], R0 ;  /* 0x0003a80001007387 */ /* 0x0009e60000100800 */
[----:B---3--:R-:W3:Y:S01]  /*6610*/  LDC R79, c[0x0][0x3d8] ;  /* 0x0000f600ff4f7b82 */ /* 0x008ee20000000800 */
[----:B------:R-:W-:-:S04]  /*6620*/  @!UP0 UIADD3 UR14, UPT, UPT, -UR14, 0x100000, URZ ;  /* 0x001000000e0e8890 */ /* 0x000fc8000fffe1ff */
[----:B------:R-:W-:Y:S02]  /*6630*/  @!UP0 USHF.L.U32 UR15, UR14, 0xb, URZ ;  /* 0x0000000b0e0f8899 */ /* 0x000fe400080006ff */
[----:B------:R-:W-:Y:S01]  /*6640*/  @!UP0 USHF.L.U32 UR14, UR14, 0x1, URZ ;  /* 0x000000010e0e8899 */ /* 0x000fe200080006ff */
[----:B------:R-:W-:Y:S01]  /*6650*/  ISETP.EQ.U32.AND P5, PT, R176, RZ, P4 ;  /* 0x000000ffb000720c */ /* 0x000fe200027a2070 */
[----:B-1----:R-:W1:Y:S01]  /*6660*/  LDC R80, c[0x0][0x3a8] ;  /* 0x0000ea00ff507b82 */ /* 0x002e620000000800 */
[----:B------:R-:W-:Y:S01]  /*6670*/  IMAD R51, R51, 0x4, R27 ;  /* 0x0000000433337824 */ /* 0x000fe200078e021b */
[----:B------:R-:W-:-:S03]  /*6680*/  VOTEU.ALL UP1, P0 ;  /* 0x0000000000ff7886 */ /* 0x000fc60000020000 */
[----:B------:R-:W-:Y:S01]  /*6690*/  IMAD R50, R50, 0x4, R51 ;  /* 0x0000000432327824 */ /* 0x000fe200078e0233 */
[----:B------:R4:W-:Y:S03]  /*66a0*/  STS.U16 [R3+UR9+0x18380], R72 ;  /* 0x0183804803007988 */ /* 0x0009e60008000409 */
[----:B------:R-:W-:Y:S01]  /*66b0*/  IMAD R25, R25, 0x4, R50 ;  /* 0x0000000419197824 */ /* 0x000fe200078e0232 */
[----:B------:R4:W-:Y:S04]  /*66c0*/  STS.U16 [R3+UR9+0x10780], R73 ;  /* 0x0107804903007988 */ /* 0x0009e80008000409 */
        /* <DEDUP_REMOVED lines=9> */
[----:B------:R4:W-:Y:S01]  /*6760*/  STS.U16 [R3+UR9+0x19f80], R86 ;  /* 0x019f805603007988 */ /* 0x0009e20008000409 */
[----:B------:R0:W-:Y:S06]  /*6770*/  MEMBAR.ALL.CTA ;  /* 0x0000000000007992 */ /* 0x0001ec0000008000 */
[----:B0-----:R-:W-:Y:S04]  /*6780*/  FENCE.VIEW.ASYNC.S ;  /* 0x00000000000073c6 */ /* 0x001fe80000000000 */
[----:B------:R-:W0:Y:S02]  /*6790*/  FENCE.VIEW.ASYNC.S ;  /* 0x00000000000073c6 */ /* 0x000e240000000000 */
[----:B0-----:R4:W0:Y:S01]  /*67a0*/  @!UP1 SYNCS.EXCH.64 URZ, [UR9+0x20000], UR14 ;  /* 0x0200000e09ff95b2 */ /* 0x0018220008000100 */
[----:B------:R-:W-:Y:S01]  /*67b0*/  VIADD R140, R174, 0x20000 ;  /* 0x00020000ae8c7836 */ /* 0x000fe20000000000 */
[----:B------:R-:W-:Y:S01]  /*67c0*/  LEA R23, R23, R25, 0x2 ;  /* 0x0000001917177211 */ /* 0x000fe200078e10ff */
[----:B0-----:R-:W-:Y:S06]  /*67d0*/  BAR.SYNC.DEFER_BLOCKING 0x0 ;  /* 0x0000000000007b1d */ /* 0x001fec0000010000 */
[----:B-1234-:R-:W-:Y:S05]  /*67e0*/  @!P5 BRA `(.L_x_6) ;  /* 0x0000000800dcd947 */ /* 0x01efea0003800000 */
[----:B------:R-:W-:Y:S01]  /*67f0*/  IMAD.U32 R0, RZ, RZ, UR9 ;  /* 0x00000009ff007e24 */ /* 0x000fe2000f8e00ff */
[----:B------:R-:W-:Y:S01]  /*6800*/  ELECT P1, URZ, PT ;  /* 0x0000000000ff782f */ /* 0x000fe20003820000 */
[----:B------:R-:W-:Y:S01]  /*6810*/  HFMA2 R141, -RZ, RZ, 0, 0 ;  /* 0x00000000ff8d7431 */ /* 0x000fe200000001ff */
[----:B------:R-:W-:Y:S01]  /*6820*/  UMOV UR44, 0x0 ;  /* 0x00000000002c7882 */ /* 0x000fe20000000000 */
[----:B------:R-:W-:Y:S01]  /*6830*/  UMOV UR45, 0x4108490 ;  /* 0x04108490002d7882 */ /* 0x000fe20000000000 */
[----:B------:R-:W-:Y:S01]  /*6840*/  SHF.R.U32.HI R0, RZ, 0x4, R0 ;  /* 0x00000004ff007819 */ /* 0x000fe20000011600 */
[----:B------:R-:W-:Y:S01]  /*6850*/  UMOV UR68, 0x0 ;  /* 0x0000000000447882 */ /* 0x000fe20000000000 */
[----:B------:R-:W-:Y:S01]  /*6860*/  UMOV UR69, 0x4108490 ;  /* 0x0410849000457882 */ /* 0x000fe20000000000 */
[----:B------:R-:W-:Y:S01]  /*6870*/  UMOV UR50, 0x0 ;  /* 0x0000000000327882 */ /* 0x000fe20000000000 */
[----:B------:R-:W-:Y:S01]  /*6880*/  SGXT.U32 R3, R0, 0xe ;  /* 0x0000000e0003781a */ /* 0x000fe20000000000 */
[----:B------:R-:W-:Y:S01]  /*6890*/  VIADD R0, R174, 0x10000 ;  /* 0x00010000ae007836 */ /* 0x000fe20000000000 */
[----:B------:R-:W-:Y:S01]  /*68a0*/  UMOV UR51, 0x4108490 ;  /* 0x0410849000337882 */ /* 0x000fe20000000000 */
[----:B------:R-:W-:Y:S01]  /*68b0*/  UMOV UR60, 0x0 ;  /* 0x00000000003c7882 */ /* 0x000fe20000000000 */
[C---:B------:R-:W-:Y:S01]  /*68c0*/  R2UR UR4, R3.reuse ;  /* 0x00000000030472ca */ /* 0x040fe200000e0000 */
[----:B------:R-:W-:Y:S01]  /*68d0*/  @P1 IMAD.MOV.U32 R5, RZ, RZ, 0x40004040 ;  /* 0x40004040ff051424 */ /* 0x000fe200078e00ff */
[----:B------:R-:W-:Y:S01]  /*68e0*/  SHF.R.U32.HI R0, RZ, 0x4, R0 ;  /* 0x00000004ff007819 */ /* 0x000fe20000011600 */
[----:B------:R-:W-:Y:S01]  /*68f0*/  UMOV UR61, 0x4108490 ;  /* 0x04108490003d7882 */ /* 0x000fe20000000000 */
[----:B------:R-:W-:Y:S01]  /*6900*/  IADD3 R3, P2, PT, R3, 0x80, RZ ;  /* 0x0000008003037810 */ /* 0x000fe20007f5e0ff */
[----:B------:R-:W-:Y:S01]  /*6910*/  UMOV UR62, 0x0 ;  /* 0x00000000003e7882 */ /* 0x000fe20000000000 */
[----:B------:R-:W-:Y:S01]  /*6920*/  SGXT.U32 R0, R0, 0xe ;  /* 0x0000000e0000781a */ /* 0x000fe20000000000 */
[----:B------:R-:W-:Y:S01]  /*6930*/  UMOV UR63, 0x4108490 ;  /* 0x04108490003f7882 */ /* 0x000fe20000000000 */
[----:B------:R-:W-:Y:S01]  /*6940*/  R2UR UR14, R3 ;  /* 0x00000000030e72ca */ /* 0x000fe200000e0000 */
[----:B------:R-:W-:Y:S01]  /*6950*/  UMOV UR74, 0x0 ;  /* 0x00000000004a7882 */ /* 0x000fe20000000000 */
[C---:B------:R-:W-:Y:S01]  /*6960*/  R2UR UR13, R0.reuse ;  /* 0x00000000000d72ca */ /* 0x040fe200000e0000 */
[----:B------:R-:W-:Y:S01]  /*6970*/  UMOV UR75, 0x4108490 ;  /* 0x04108490004b7882 */ /* 0x000fe20000000000 */
[----:B------:R-:W-:Y:S01]  /*6980*/  IADD3 R0, P3, PT, R0, 0x2, RZ ;  /* 0x0000000200007810 */ /* 0x000fe20007f7e0ff */
[----:B------:R-:W-:Y:S01]  /*6990*/  IMAD.U32 R4, RZ, RZ, UR4 ;  /* 0x00000004ff047e24 */ /* 0x000fe2000f8e00ff */
[C---:B------:R-:W-:Y:S01]  /*69a0*/  @P1 R2UR UR43, R5.reuse ;  /* 0x00000000052b12ca */ /* 0x040fe200000e0000 */
[----:B------:R-:W-:Y:S01]  /*69b0*/  UMOV UR56, 0x0 ;  /* 0x0000000000387882 */ /* 0x000fe20000000000 */
[----:B------:R-:W-:Y:S01]  /*69c0*/  R2UR UR16, R0 ;  /* 0x00000000001072ca */ /* 0x000fe200000e0000 */
[----:B------:R-:W-:Y:S01]  /*69d0*/  IMAD.MOV.U32 R0, RZ, RZ, RZ ;  /* 0x000000ffff007224 */ /* 0x000fe200078e00ff */
[----:B------:R-:W-:Y:S01]  /*69e0*/  @P1 R2UR UR42, R4 ;  /* 0x00000000042a12ca */ /* 0x000fe200000e0000 */
[----:B------:R-:W-:Y:S01]  /*69f0*/  UMOV UR57, 0x4108490 ;  /* 0x0410849000397882 */ /* 0x000fe20000000000 */
[----:B------:R-:W-:Y:S01]  /*6a00*/  @P1 R2UR UR55, R5 ;  /* 0x00000000053712ca */ /* 0x000fe200000e0000 */
[----:B------:R-:W-:Y:S01]  /*6a10*/  UMOV UR66, 0x0 ;  /* 0x0000000000427882 */ /* 0x000fe20000000000 */
[----:B------:R-:W-:Y:S01]  /*6a20*/  IADD3.X R0, PT, PT, R0, 0x40004040, RZ, P2, !PT ;  /* 0x4000404000007810 */ /* 0x000fe200017fe4ff */
[----:B------:R-:W-:Y:S01]  /*6a30*/  IMAD.U32 R4, RZ, RZ, UR13 ;  /* 0x0000000dff047e24 */ /* 0x000fe2000f8e00ff */
[----:B------:R-:W-:Y:S01]  /*6a40*/  UMOV UR67, 0x4108490 ;  /* 0x0410849000437882 */ /* 0x000fe20000000000 */
[----:B------:R-:W-:Y:S01]  /*6a50*/  UMOV UR64, 0x0 ;  /* 0x0000000000407882 */ /* 0x000fe20000000000 */
[----:B------:R-:W-:Y:S01]  /*6a60*/  R2UR UR15, R0 ;  /* 0x00000000000f72ca */ /* 0x000fe200000e0000 */
[----:B------:R-:W-:Y:S01]  /*6a70*/  IMAD.MOV.U32 R0, RZ, RZ, RZ ;  /* 0x000000ffff007224 */ /* 0x000fe200078e00ff */
[----:B------:R-:W-:Y:S01]  /*6a80*/  @P1 R2UR UR54, R4 ;  /* 0x00000000043612ca */ /* 0x000fe200000e0000 */
[----:B------:R-:W-:Y:S01]  /*6a90*/  UMOV UR65, 0x4108490 ;  /* 0x0410849000417882 */ /* 0x000fe20000000000 */
[----:B------:R-:W-:Y:S01]  /*6aa0*/  UMOV UR58, 0x0 ;  /* 0x00000000003a7882 */ /* 0x000fe20000000000 */
[----:B------:R-:W-:Y:S01]  /*6ab0*/  UMOV UR59, 0x4108490 ;  /* 0x04108490003b7882 */ /* 0x000fe20000000000 */
[----:B------:R-:W-:Y:S01]  /*6ac0*/  IADD3.X R0, PT, PT, R0, 0x40004040, RZ, P3, !PT ;  /* 0x4000404000007810 */ /* 0x000fe20001ffe4ff */
[----:B------:R-:W-:Y:S01]  /*6ad0*/  UMOV UR70, 0x0 ;  /* 0x0000000000467882 */ /* 0x000fe20000000000 */
[----:B------:R-:W-:Y:S01]  /*6ae0*/  UMOV UR71, 0x4108490 ;  /* 0x0410849000477882 */ /* 0x000fe20000000000 */
[----:B------:R-:W-:Y:S01]  /*6af0*/  UMOV UR18, 0x0 ;  /* 0x0000000000127882 */ /* 0x000fe20000000000 */
[----:B------:R-:W-:Y:S01]  /*6b00*/  R2UR UR17, R0 ;  /* 0x00000000001172ca */ /* 0x000fe200000e0000 */
[----:B------:R-:W-:Y:S01]  /*6b10*/  UMOV UR19, 0x4108490 ;  /* 0x0410849000137882 */ /* 0x000fe20000000000 */
[----:B------:R-:W-:Y:S01]  /*6b20*/  UMOV UR20, 0x0 ;  /* 0x0000000000147882 */ /* 0x000fe20000000000 */
[----:B------:R-:W-:Y:S01]  /*6b30*/  UIADD3.64 UR76, UPT, UPT, UR14, 0x80, URZ ;  /* 0x000000800e4c7897 */ /* 0x000fe2000fffe0ff */
[----:B------:R-:W-:Y:S01]  /*6b40*/  @P1 MOV R0, R140 ;  /* 0x0000008c00001202 */ /* 0x000fe20000000f00 */
[----:B------:R0:W-:Y:S01]  /*6b50*/  UTCHMMA gdesc[UR42], gdesc[UR54], tmem[UR5], tmem[UR44], idesc[UR45], !UPT ;  /* 0x00ff2c362a0075ea */ /* 0x0001e2000f800005 */
[----:B------:R-:W-:-:S02]  /*6b60*/  UIADD3.64 UR72, UPT, UPT, UR14, 0x180, URZ ;  /* 0x000001800e487897 */ /* 0x000fc4000fffe0ff */
[----:B------:R-:W-:Y:S01]  /*6b70*/  UIADD3.64 UR46, UPT, UPT, UR14, 0x200, URZ ;  /* 0x000002000e2e7897 */ /* 0x000fe2000fffe0ff */
[----:B------:R-:W-:Y:S01]  /*6b80*/  @P1 R2UR UR4, R0 ;  /* 0x00000000000412ca */ /* 0x000fe200000e0000 */
[----:B------:R-:W-:Y:S01]  /*6b90*/  UMOV UR21, 0x4108490 ;  /* 0x0410849000157882 */ /* 0x000fe20000000000 */
[----:B------:R-:W-:Y:S01]  /*6ba0*/  UMOV UR22, 0x0 ;  /* 0x0000000000167882 */ /* 0x000fe20000000000 */
[----:B------:R-:W-:Y:S01]  /*6bb0*/  UMOV UR23, 0x4108490 ;  /* 0x0410849000177882 */ /* 0x000fe20000000000 */
[----:B------:R-:W-:Y:S02]  /*6bc0*/  UIADD3.64 UR40, UPT, UPT, UR16, 0x2, URZ ;  /* 0x0000000210287897 */ /* 0x000fe4000fffe0ff */
[----:B------:R1:W-:Y:S01]  /*6bd0*/  UTCHMMA gdesc[UR14], gdesc[UR16], tmem[UR5], tmem[UR68], idesc[UR69], UPT ;  /* 0x00ff44100e0075ea */ /* 0x0003e2000b800005 */
[----:B0-----:R-:W-:Y:S02]  /*6be0*/  UIADD3.64 UR42, UPT, UPT, UR14, 0x100, URZ ;  /* 0x000001000e2a7897 */ /* 0x001fe4000fffe0ff */
[----:B------:R-:W-:-:S02]  /*6bf0*/  UIADD3.64 UR48, UPT, UPT, UR16, 0x4, URZ ;  /* 0x0000000410307897 */ /* 0x000fc4000fffe0ff */
[----:B------:R-:W-:Y:S02]  /*6c00*/  UIADD3.64 UR44, UPT, UPT, UR16, 0x1fe, URZ ;  /* 0x000001fe102c7897 */ /* 0x000fe4000fffe0ff */
[----:B------:R-:W-:Y:S01]  /*6c10*/  UIADD3.64 UR52, UPT, UPT, UR16, 0x200, URZ ;  /* 0x0000020010347897 */ /* 0x000fe2000fffe0ff */
[----:B------:R0:W-:Y:S01]  /*6c20*/  UTCHMMA gdesc[UR76], gdesc[UR40], tmem[UR5], tmem[UR50], idesc[UR51], UPT ;  /* 0x00ff32284c0075ea */ /* 0x0001e2000b800005 */
[----:B------:R-:W-:Y:S02]  /*6c30*/  UIADD3.64 UR54, UPT, UPT, UR16, 0x202, URZ ;  /* 0x0000020210367897 */ /* 0x000fe4000fffe0ff */
[----:B-1----:R-:W-:Y:S01]  /*6c40*/  UIADD3.64 UR68, UPT, UPT, UR14, 0x300, URZ ;  /* 0x000003000e447897 */ /* 0x002fe2000fffe0ff */
[----:B------:R1:W-:Y:S01]  /*6c50*/  UTCHMMA gdesc[UR42], gdesc[UR48], tmem[UR5], tmem[UR60], idesc[UR61], UPT ;  /* 0x00ff3c302a0075ea */ /* 0x0003e2000b800005 */
[----:B------:R-:W-:Y:S01]  /*6c60*/  UMOV UR24, 0x0 ;  /* 0x0000000000187882 */ /* 0x000fe20000000000 */
[----:B------:R-:W-:Y:S01]  /*6c70*/  UTCHMMA gdesc[UR72], gdesc[UR44], tmem[UR5], tmem[UR62], idesc[UR63], UPT ;  /* 0x00ff3e2c480075ea */ /* 0x000fe2000b800005 */
[----:B------:R-:W-:Y:S01]  /*6c80*/  UMOV UR25, 0x4108490 ;  /* 0x0410849000197882 */ /* 0x000fe20000000000 */
[----:B------:R2:W-:Y:S01]  /*6c90*/  UTCHMMA gdesc[UR46], gdesc[UR52], tmem[UR5], tmem[UR74], idesc[UR75], UPT ;  /* 0x00ff4a342e0075ea */ /* 0x0005e2000b800005 */
[----:B------:R-:W-:Y:S01]  /*6ca0*/  UMOV UR26, 0x0 ;  /* 0x00000000001a7882 */ /* 0x000fe20000000000 */
[----:B0-----:R-:W-:-:S02]  /*6cb0*/  UIADD3.64 UR50, UPT, UPT, UR16, 0x204, URZ ;  /* 0x0000020410327897 */ /* 0x001fc4000fffe0ff */
[----:B------:R-:W-:Y:S02]  /*6cc0*/  UIADD3.64 UR76, UPT, UPT, UR14, 0x380, URZ ;  /* 0x000003800e4c7897 */ /* 0x000fe4000fffe0ff */
[----:B-1----:R-:W-:Y:S02]  /*6cd0*/  UIADD3.64 UR48, UPT, UPT, UR14, 0x280, URZ ;  /* 0x000002800e307897 */ /* 0x002fe4000fffe0ff */
[----:B------:R-:W-:Y:S02]  /*6ce0*/  UIADD3.64 UR60, UPT, UPT, UR14, 0x400, URZ ;  /* 0x000004000e3c7897 */ /* 0x000fe4000fffe0ff */
[----:B--2---:R-:W-:Y:S02]  /*6cf0*/  UIADD3.64 UR52, UPT, UPT, UR16, 0x3fe, URZ ;  /* 0x000003fe10347897 */ /* 0x004fe4000fffe0ff */
[----:B------:R-:W-:Y:S02]  /*6d00*/  UIADD3.64 UR62, UPT, UPT, UR16, 0x400, URZ ;  /* 0x00000400103e7897 */ /* 0x000fe4000fffe0ff */
[----:B------:R-:W-:Y:S01]  /*6d10*/  UIADD3.64 UR72, UPT, UPT, UR14, 0x480, URZ ;  /* 0x000004800e487897 */ /* 0x000fe2000fffe0ff */
[----:B------:R0:W-:Y:S01]  /*6d20*/  UTCHMMA gdesc[UR48], gdesc[UR54], tmem[UR5], tmem[UR56], idesc[UR57], UPT ;  /* 0x00ff3836300075ea */ /* 0x0001e2000b800005 */
[----:B------:R-:W-:Y:S01]  /*6d30*/  UTCHMMA gdesc[UR68], gdesc[UR50], tmem[UR5], tmem[UR66], idesc[UR67], UPT ;  /* 0x00ff4232440075ea */ /* 0x000fe2000b800005 */
[----:B------:R-:W-:-:S02]  /*6d40*/  UIADD3.64 UR74, UPT, UPT, UR16, 0x402, URZ ;  /* 0x00000402104a7897 */ /* 0x000fc4000fffe0ff */
[----:B------:R1:W-:Y:S01]  /*6d50*/  UTCHMMA gdesc[UR76], gdesc[UR52], tmem[UR5], tmem[UR64], idesc[UR65], UPT ;  /* 0x00ff40344c0075ea */ /* 0x0003e2000b800005 */
[----:B------:R-:W-:Y:S01]  /*6d60*/  UMOV UR27, 0x4108490 ;  /* 0x04108490001b7882 */ /* 0x000fe20000000000 */
[----:B------:R2:W-:Y:S01]  /*6d70*/  UTCHMMA gdesc[UR60], gdesc[UR62], tmem[UR5], tmem[UR58], idesc[UR59], UPT ;  /* 0x00ff3a3e3c0075ea */ /* 0x0005e2000b800005 */
[----:B------:R-:W-:Y:S01]  /*6d80*/  UMOV UR28, 0x0 ;  /* 0x00000000001c7882 */ /* 0x000fe20000000000 */
[----:B------:R-:W-:Y:S01]  /*6d90*/  UMOV UR29, 0x4108490 ;  /* 0x04108490001d7882 */ /* 0x000fe20000000000 */
[----:B------:R-:W-:Y:S01]  /*6da0*/  UMOV UR30, 0x0 ;  /* 0x00000000001e7882 */ /* 0x000fe20000000000 */
[----:B0-----:R-:W-:Y:S01]  /*6db0*/  UIADD3.64 UR54, UPT, UPT, UR16, 0x404, URZ ;  /* 0x0000040410367897 */ /* 0x001fe2000fffe0ff */
[----:B------:R0:W-:Y:S01]  /*6dc0*/  UTCHMMA gdesc[UR72], gdesc[UR74], tmem[UR5], tmem[UR70], idesc[UR71], UPT ;  /* 0x00ff464a480075ea */ /* 0x0001e2000b800005 */
[----:B------:R-:W-:Y:S02]  /*6dd0*/  UIADD3.64 UR56, UPT, UPT, UR14, 0x580, URZ ;  /* 0x000005800e387897 */ /* 0x000fe4000fffe0ff */
[----:B-1----:R-:W-:-:S02]  /*6de0*/  UIADD3.64 UR52, UPT, UPT, UR14, 0x500, URZ ;  /* 0x000005000e347897 */ /* 0x002fc4000fffe0ff */
[----:B--2---:R-:W-:Y:S02]  /*6df0*/  UIADD3.64 UR58, UPT, UPT, UR16, 0x5fe, URZ ;  /* 0x000005fe103a7897 */ /* 0x004fe4000fffe0ff */
[----:B------:R-:W-:Y:S02]  /*6e00*/  UIADD3.64 UR60, UPT, UPT, UR14, 0x600, URZ ;  /* 0x000006000e3c7897 */ /* 0x000fe4000fffe0ff */
[----:B------:R-:W-:Y:S02]  /*6e10*/  UIADD3.64 UR62, UPT, UPT, UR16, 0x600, URZ ;  /* 0x00000600103e7897 */ /* 0x000fe4000fffe0ff */
[----:B------:R-:W-:Y:S01]  /*6e20*/  UIADD3.64 UR68, UPT, UPT, UR14, 0x680, URZ ;  /* 0x000006800e447897 */ /* 0x000fe2000fffe0ff */
[----:B------:R1:W-:Y:S01]  /*6e30*/  UTCHMMA gdesc[UR52], gdesc[UR54], tmem[UR5], tmem[UR18], idesc[UR19], UPT ;  /* 0x00ff1236340075ea */ /* 0x0003e2000b800005 */
[----:B------:R-:W-:Y:S01]  /*6e40*/  UIADD3.64 UR66, UPT, UPT, UR16, 0x602, URZ ;  /* 0x0000060210427897 */ /* 0x000fe2000fffe0ff */
[----:B------:R2:W-:Y:S01]  /*6e50*/  UTCHMMA gdesc[UR56], gdesc[UR58], tmem[UR5], tmem[UR20], idesc[UR21], UPT ;  /* 0x00ff143a380075ea */ /* 0x0005e2000b800005 */
[----:B------:R-:W-:-:S02]  /*6e60*/  UIADD3.64 UR64, UPT, UPT, UR14, 0x700, URZ ;  /* 0x000007000e407897 */ /* 0x000fc4000fffe0ff */
[----:B------:R-:W-:Y:S01]  /*6e70*/  UIADD3.64 UR76, UPT, UPT, UR14, 0x780, URZ ;  /* 0x000007800e4c7897 */ /* 0x000fe2000fffe0ff */
[----:B------:R3:W-:Y:S01]  /*6e80*/  UTCHMMA gdesc[UR60], gdesc[UR62], tmem[UR5], tmem[UR22], idesc[UR23], UPT ;  /* 0x00ff163e3c0075ea */ /* 0x0007e2000b800005 */
[----:B0-----:R-:W-:Y:S02]  /*6e90*/  UIADD3.64 UR70, UPT, UPT, UR14, 0x880, URZ ;  /* 0x000008800e467897 */ /* 0x001fe4000fffe0ff */
[----:B------:R-:W-:Y:S01]  /*6ea0*/  UIADD3.64 UR72, UPT, UPT, UR14, 0x900, URZ ;  /* 0x000009000e487897 */ /* 0x000fe2000fffe0ff */
[----:B------:R0:W-:Y:S01]  /*6eb0*/  UTCHMMA gdesc[UR68], gdesc[UR66], tmem[UR5], tmem[UR24], idesc[UR25], UPT ;  /* 0x00ff1842440075ea */ /* 0x0001e2000b800005 */
[----:B-1----:R-:W-:Y:S02]  /*6ec0*/  UIADD3.64 UR18, UPT, UPT, UR16, 0x604, URZ ;  /* 0x0000060410127897 */ /* 0x002fe4000fffe0ff */
[----:B------:R-:W-:Y:S02]  /*6ed0*/  UIADD3.64 UR52, UPT, UPT, UR16, 0x7fe, URZ ;  /* 0x000007fe10347897 */ /* 0x000fe4000fffe0ff */
[----:B--2---:R-:W-:-:S02]  /*6ee0*/  UIADD3.64 UR20, UPT, UPT, UR14, 0x800, URZ ;  /* 0x000008000e147897 */ /* 0x004fc4000fffe0ff */
[----:B------:R-:W-:Y:S02]  /*6ef0*/  UIADD3.64 UR54, UPT, UPT, UR16, 0x800, URZ ;  /* 0x0000080010367897 */ /* 0x000fe4000fffe0ff */
[----:B---3--:R-:W-:Y:S01]  /*6f00*/  UIADD3.64 UR22, UPT, UPT, UR16, 0x802, URZ ;  /* 0x0000080210167897 */ /* 0x008fe2000fffe0ff */
[----:B------:R1:W-:Y:S01]  /*6f10*/  UTCHMMA gdesc[UR64], gdesc[UR18], tmem[UR5], tmem[UR26], idesc[UR27], UPT ;  /* 0x00ff1a12400075ea */ /* 0x0003e2000b800005 */
[----:B------:R-:W-:Y:S01]  /*6f20*/  UIADD3.64 UR74, UPT, UPT, UR16, 0x804, URZ ;  /* 0x00000804104a7897 */ /* 0x000fe2000fffe0ff */
[----:B------:R2:W-:Y:S01]  /*6f30*/  UTCHMMA gdesc[UR76], gdesc[UR52], tmem[UR5], tmem[UR28], idesc[UR29], UPT ;  /* 0x00ff1c344c0075ea */ /* 0x0005e2000b800005 */
[----:B------:R-:W-:Y:S02]  /*6f40*/  UIADD3.64 UR58, UPT, UPT, UR14, 0x980, URZ ;  /* 0x000009800e3a7897 */ /* 0x000fe4000fffe0ff */
[----:B0-----:R-:W-:Y:S02]  /*6f50*/  UIADD3.64 UR24, UPT, UPT, UR16, 0x9fe, URZ ;  /* 0x000009fe10187897 */ /* 0x001fe4000fffe0ff */
[----:B------:R-:W-:Y:S01]  /*6f60*/  UIADD3.64 UR56, UPT, UPT, UR14, 0xa00, URZ ;  /* 0x00000a000e387897 */ /* 0x000fe2000fffe0ff */
[----:B------:R-:W-:Y:S01]  /*6f70*/  UMOV UR31, 0x4108490 ;  /* 0x04108490001f7882 */ /* 0x000fe20000000000 */
[----:B-1----:R-:W-:Y:S01]  /*6f80*/  UIADD3.64 UR18, UPT, UPT, UR16, 0xa00, URZ ;  /* 0x00000a0010127897 */ /* 0x002fe2000fffe0ff */
[----:B------:R0:W-:Y:S01]  /*6f90*/  UTCHMMA gdesc[UR20], gdesc[UR54], tmem[UR5], tmem[UR30], idesc[UR31], UPT ;  /* 0x00ff1e36140075ea */ /* 0x0001e2000b800005 */
[----:B------:R-:W-:-:S02]  /*6fa0*/  UIADD3.64 UR26, UPT, UPT, UR14, 0xa80, URZ ;  /* 0x00000a800e1a7897 */ /* 0x000fc4000fffe0ff */
[----:B------:R-:W-:Y:S01]  /*6fb0*/  UIADD3.64 UR60, UPT, UPT, UR16, 0xa02, URZ ;  /* 0x00000a02103c7897 */ /* 0x000fe2000fffe0ff */
[----:B------:R-:W-:Y:S01]  /*6fc0*/  UMOV UR32, 0x0 ;  /* 0x0000000000207882 */ /* 0x000fe20000000000 */
[----:B------:R-:W-:Y:S01]  /*6fd0*/  UMOV UR33, 0x4108490 ;  /* 0x0410849000217882 */ /* 0x000fe20000000000 */
[----:B--2---:R-:W-:Y:S01]  /*6fe0*/  UIADD3.64 UR28, UPT, UPT, UR14, 0xb00, URZ ;  /* 0x00000b000e1c7897 */ /* 0x004fe2000fffe0ff */
[----:B------:R1:W-:Y:S01]  /*6ff0*/  UTCHMMA gdesc[UR70], gdesc[UR22], tmem[UR5], tmem[UR32], idesc[UR33], UPT ;  /* 0x00ff2016460075ea */ /* 0x0003e2000b800005 */
[----:B------:R-:W-:Y:S01]  /*7000*/  UIADD3.64 UR52, UPT, UPT, UR16, 0xa04, URZ ;  /* 0x00000a0410347897 */ /* 0x000fe2000fffe0ff */
[----:B------:R-:W-:Y:S01]  /*7010*/  UMOV UR34, 0x0 ;  /* 0x0000000000227882 */ /* 0x000fe20000000000 */
[----:B------:R-:W-:Y:S01]  /*7020*/  UMOV UR35, 0x4108490 ;  /* 0x0410849000237882 */ /* 0x000fe20000000000 */
[----:B------:R-:W-:Y:S01]  /*7030*/  UIADD3.64 UR62, UPT, UPT, UR14, 0xb80, URZ ;  /* 0x00000b800e3e7897 */ /* 0x000fe2000fffe0ff */
[----:B------:R2:W-:Y:S01]  /*7040*/  UTCHMMA gdesc[UR72], gdesc[UR74], tmem[UR5], tmem[UR34], idesc[UR35], UPT ;  /* 0x00ff224a480075ea */ /* 0x0005e2000b800005 */
[----:B------:R-:W-:-:S02]  /*7050*/  UIADD3.64 UR68, UPT, UPT, UR16, 0xbfe, URZ ;  /* 0x00000bfe10447897 */ /* 0x000fc4000fffe0ff */
[----:B------:R-:W-:Y:S02]  /*7060*/  UIADD3.64 UR66, UPT, UPT, UR14, 0xc00, URZ ;  /* 0x00000c000e427897 */ /* 0x000fe4000fffe0ff */
[----:B------:R-:W-:Y:S01]  /*7070*/  UIADD3.64 UR64, UPT, UPT, UR16, 0xc00, URZ ;  /* 0x00000c0010407897 */ /* 0x000fe2000fffe0ff */
[----:B------:R-:W-:Y:S01]  /*7080*/  UMOV UR36, 0x0 ;  /* 0x0000000000247882 */ /* 0x000fe20000000000 */
[----:B------:R-:W-:Y:S01]  /*7090*/  UMOV UR37, 0x4108490 ;  /* 0x0410849000257882 */ /* 0x000fe20000000000 */
[----:B0-----:R-:W-:Y:S01]  /*70a0*/  UIADD3.64 UR20, UPT, UPT, UR14, 0xc80, URZ ;  /* 0x00000c800e147897 */ /* 0x001fe2000fffe0ff */
[----:B------:R0:W-:Y:S01]  /*70b0*/  UTCHMMA gdesc[UR58], gdesc[UR24], tmem[UR5], tmem[UR36], idesc[UR37], UPT ;  /* 0x00ff24183a0075ea */ /* 0x0001e2000b800005 */
[----:B-1----:R-:W-:Y:S02]  /*70c0*/  UIADD3.64 UR22, UPT, UPT, UR16, 0xc02, URZ ;  /* 0x00000c0210167897 */ /* 0x002fe4000fffe0ff */
[----:B------:R-:W-:Y:S02]  /*70d0*/  UIADD3.64 UR76, UPT, UPT, UR14, 0xd00, URZ ;  /* 0x00000d000e4c7897 */ /* 0x000fe4000fffe0ff */
[----:B------:R-:W-:Y:S01]  /*70e0*/  UIADD3.64 UR32, UPT, UPT, UR16, 0xc04, URZ ;  /* 0x00000c0410207897 */ /* 0x000fe2000fffe0ff */
[----:B--2---:R-:W-:Y:S01]  /*70f0*/  UMOV UR74, 0x0 ;  /* 0x00000000004a7882 */ /* 0x004fe20000000000 */
[----:B------:R-:W-:Y:S01]  /*7100*/  UMOV UR75, 0x4108490 ;  /* 0x04108490004b7882 */ /* 0x000fe20000000000 */
[----:B------:R-:W-:Y:S01]  /*7110*/  UIADD3.64 UR30, UPT, UPT, UR14, 0xd80, URZ ;  /* 0x00000d800e1e7897 */ /* 0x000fe2000fffe0ff */
[----:B------:R1:W-:Y:S01]  /*7120*/  UTCHMMA gdesc[UR56], gdesc[UR18], tmem[UR5], tmem[UR74], idesc[UR75], UPT ;  /* 0x00ff4a12380075ea */ /* 0x0003e2000b800005 */
[----:B------:R-:W-:Y:S01]  /*7130*/  UIADD3.64 UR54, UPT, UPT, UR16, 0xdfe, URZ ;  /* 0x00000dfe10367897 */ /* 0x000fe2000fffe0ff */
[----:B------:R2:W-:Y:S01]  /*7140*/  UTCHMMA gdesc[UR26], gdesc[UR60], tmem[UR5], tmem[UR36], idesc[UR37], UPT ;  /* 0x00ff243c1a0075ea */ /* 0x0005e2000b800005 */
[----:B0-----:R-:W-:-:S02]  /*7150*/  UIADD3.64 UR24, UPT, UPT, UR14, 0xe00, URZ ;  /* 0x00000e000e187897 */ /* 0x001fc4000fffe0ff */
[----:B------:R-:W-:Y:S02]  /*7160*/  UIADD3.64 UR34, UPT, UPT, UR16, 0xe00, URZ ;  /* 0x00000e0010227897 */ /* 0x000fe4000fffe0ff */
[----:B------:R-:W-:Y:S01]  /*7170*/  UIADD3.64 UR70, UPT, UPT, UR14, 0xe80, URZ ;  /* 0x00000e800e467897 */ /* 0x000fe2000fffe0ff */
[----:B------:R-:W-:Y:S01]  /*7180*/  UMOV UR72, 0x0 ;  /* 0x0000000000487882 */ /* 0x000fe20000000000 */
[----:B-1----:R-:W-:Y:S01]  /*7190*/  UIADD3.64 UR18, UPT, UPT, UR16, 0xe02, URZ ;  /* 0x00000e0210127897 */ /* 0x002fe2000fffe0ff */
[----:B------:R-:W-:Y:S01]  /*71a0*/  UMOV UR73, 0x4108490 ;  /* 0x0410849000497882 */ /* 0x000fe20000000000 */
[----:B------:R-:W-:Y:S01]  /*71b0*/  UIADD3.64 UR14, UPT, UPT, UR14, 0xf00, URZ ;  /* 0x00000f000e0e7897 */ /* 0x000fe2000fffe0ff */
[----:B------:R2:W-:Y:S01]  /*71c0*/  UTCHMMA gdesc[UR28], gdesc[UR52], tmem[UR5], tmem[UR72], idesc[UR73], UPT ;  /* 0x00ff48341c0075ea */ /* 0x0005e2000b800005 */
[----:B------:R-:W-:Y:S01]  /*71d0*/  UIADD3.64 UR16, UPT, UPT, UR16, 0xe04, URZ ;  /* 0x00000e0410107897 */ /* 0x000fe2000fffe0ff */
[----:B------:R2:W-:Y:S01]  /*71e0*/  UTCHMMA gdesc[UR62], gdesc[UR68], tmem[UR5], tmem[UR74], idesc[UR75], UPT ;  /* 0x00ff4a443e0075ea */ /* 0x0005e2000b800005 */
[----:B------:R-:W-:Y:S01]  /*71f0*/  UMOV UR38, 0x0 ;  /* 0x0000000000267882 */ /* 0x000fe20000000000 */
[----:B------:R-:W-:Y:S01]  /*7200*/  UMOV UR39, 0x4108490 ;  /* 0x0410849000277882 */ /* 0x000fe20000000000 */
[----:B------:R-:W-:Y:S01]  /*7210*/  UMOV UR40, 0x0 ;  /* 0x0000000000287882 */ /* 0x000fe20000000000 */
[----:B------:R-:W-:Y:S01]  /*7220*/  UMOV UR41, 0x4108490 ;  /* 0x0410849000297882 */ /* 0x000fe20000000000 */
[----:B------:R-:W-:Y:S01]  /*7230*/  UMOV UR42, 0x0 ;  /* 0x00000000002a7882 */ /* 0x000fe20000000000 */
[----:B------:R-:W-:Y:S01]  /*7240*/  UMOV UR43, 0x4108490 ;  /* 0x04108490002b7882 */ /* 0x000fe20000000000 */
[----:B------:R2:W-:Y:S01]  /*7250*/  UTCHMMA gdesc[UR66], gdesc[UR64], tmem[UR5], tmem[UR38], idesc[UR39], UPT ;  /* 0x00ff2640420075ea */ /* 0x0005e2000b800005 */
        /* <DEDUP_REMOVED lines=12> */
[----:B------:R2:W-:Y:S01]  /*7320*/  UTCHMMA gdesc[UR70], gdesc[UR18], tmem[UR5], tmem[UR48], idesc[UR49], UPT ;  /* 0x00ff3012460075ea */ /* 0x0005e2000b800005 */
[----:B------:R2:W-:Y:S01]  /*7330*/  UTCHMMA gdesc[UR14], gdesc[UR16], tmem[UR5], tmem[UR50], idesc[UR51], UPT ;  /* 0x00ff32100e0075ea */ /* 0x0005e2000b800005 */
[----:B------:R2:W-:Y:S01]  /*7340*/  UTCBAR [UR4], URZ ;  /* 0x000000ff040073e9 */ /* 0x0005e200080000ff */
[----:B------:R-:W-:Y:S01]  /*7350*/  NOP ;  /* 0x0000000000007918 */ /* 0x000fe20000000000 */
.L_x_6:
[----:B------:R-:W-:Y:S05]  /*7360*/  @!P4 BRA `(.L_x_7) ;  /* 0x000000000008c947 */ /* 0x000fea0003800000 */
[----:B------:R-:W0:Y:S02]  /*7370*/  SYNCS.PHASECHK.TRANS64.TRYWAIT P1, [UR9+0x20000], RZ ;  /* 0x020000ffff0075a7 */ /* 0x000e240008021109 */
[----:B0-----:R-:W-:Y:S05]  /*7380*/  @!P1 BRA `(.L_x_8) ;  /* 0x0000012800889947 */ /* 0x001fea0003800000 */
.L_x_7:
[----:B------:R-:W3:Y:S01]  /*7390*/  LDL R0, [R1+0x3a8] ;  /* 0x0003a80001007983 */ /* 0x000ee20000100800 */
[----:B------:R-:W-:Y:S01]  /*73a0*/  IMAD R79, R79, 0x4, R23 ;  /* 0x000000044f4f7824 */ /* 0x000fe200078e0217 */
[----:B------:R-:W0:Y:S08]  /*73b0*/  LDC R77, c[0x0][0x3d8] ;  /* 0x0000f600ff4d7b82 */ /* 0x000e300000000800 */
[----:B------:R-:W-:Y:S01]  /*73c0*/  BAR.SYNC.DEFER_BLOCKING 0x0 ;  /* 0x0000000000007b1d */ /* 0x000fe20000010000 */
[----:B------:R-:W-:-:S04]  /*73d0*/  IMAD R60, R60, 0x4, R79 ;  /* 0x000000043c3c7824 */ /* 0x000fc800078e024f */
[----:B------:R-:W-:-:S03]  /*73e0*/  IMAD R21, R21, 0x4, R60 ;  /* 0x0000000415157824 */ /* 0x000fc600078e023c */
[----:B------:R-:W1:Y:S01]  /*73f0*/  LDC R22, c[0x0][0x3d8] ;  /* 0x0000f600ff167b82 */ /* 0x000e620000000800 */
[----:B-----5:R-:W-:Y:S01]  /*7400*/  STL [R1+0x730], R145 ;  /* 0x0007309101007387 */ /* 0x020fe20000100800 */
[----:B------:R-:W-:-:S03]  /*7410*/  IMAD R78, R78, 0x4, R21 ;  /* 0x000000044e4e7824 */ /* 0x000fc600078e0215 */
[----:B------:R-:W-:Y:S01]  /*7420*/  STL [R1+0x72c], R144 ;  /* 0x00072c9001007387 */ /* 0x000fe20000100800 */
[----:B------:R-:W-:Y:S02]  /*7430*/  IMAD R20, R20, 0x4, R78 ;  /* 0x0000000414147824 */ /* 0x000fe400078e024e */
[----:B------:R-:W4:Y:S01]  /*7440*/  LDC R29, c[0x0][0x3d8] ;  /* 0x0000f600ff1d7b82 */ /* 0x000f220000000800 */
[----:B------:R-:W-:Y:S01]  /*7450*/  STL [R1+0x728], R141 ;  /* 0x0007288d01007387 */ /* 0x000fe20000100800 */
[----:B------:R-:W-:-:S03]  /*7460*/  IMAD R59, R59, 0x4, R20 ;  /* 0x000000043b3b7824 */ /* 0x000fc600078e0214 */
[----:B------:R-:W-:Y:S03]  /*7470*/  STL [R1+0x724], R140 ;  /* 0x0007248c01007387 */ /* 0x000fe60000100800 */
[----:B------:R-:W2:Y:S01]  /*7480*/  LDC R76, c[0x0][0x3d8] ;  /* 0x0000f600ff4c7b82 */ /* 0x000ea20000000800 */
[----:B0-----:R-:W-:Y:S01]  /*7490*/  IMAD R77, R77, 0x4, R59 ;  /* 0x000000044d4d7824 */ /* 0x001fe200078e023b */
[----:B------:R-:W-:Y:S04]  /*74a0*/  STL [R1+0x720], R137 ;  /* 0x0007208901007387 */ /* 0x000fe80000100800 */
[----:B------:R-:W-:Y:S02]  /*74b0*/  STL [R1+0x71c], R136 ;  /* 0x00071c8801007387 */ /* 0x000fe40000100800 */
[----:B------:R-:W0:Y:S01]  /*74c0*/  LDC R58, c[0x0][0x3d8] ;  /* 0x0000f600ff3a7b82 */ /* 0x000e220000000800 */
[----:B-1----:R-:W-:Y:S01]  /*74d0*/  LEA R22, R22, R77, 0x2 ;  /* 0x0000004d16167211 */ /* 0x002fe200078e10ff */
[----:B------:R-:W-:Y:S04]  /*74e0*/  STL [R1+0x718], R135 ;  /* 0x0007188701007387 */ /* 0x000fe80000100800 */
[----:B------:R-:W-:Y:S02]  /*74f0*/  STL [R1+0x714], R134 ;  /* 0x0007148601007387 */ /* 0x000fe40000100800 */
[----:B------:R-:W1:Y:S02]  /*7500*/  LDC R30, c[0x0][0x3d8] ;  /* 0x0000f600ff1e7b82 */ /* 0x000e640000000800 */
[----:B------:R-:W-:Y:S04]  /*7510*/  STL [R1+0x710], R133 ;  /* 0x0007108501007387 */ /* 0x000fe80000100800 */
[----:B------:R2:W-:Y:S02]  /*7520*/  STL [R1+0x70c], R2 ;  /* 0x00070c0201007387 */ /* 0x0005e40000100800 */
[----:B------:R-:W0:Y:S01]  /*7530*/  LDC R31, c[0x0][0x3d4] ;  /* 0x0000f500ff1f7b82 */ /* 0x000e220000000800 */
[----:B--2---:R-:W2:Y:S07]  /*7540*/  S2R R2, SR_CTAID.Y ;  /* 0x0000000000027919 */ /* 0x004eae0000002600 */
[----:B------:R-:W2:Y:S08]  /*7550*/  LDC R32, c[0x0][0x3d0] ;  /* 0x0000f400ff207b82 */ /* 0x000eb00000000800 */
[----:B------:R-:W1:Y:S01]  /*7560*/  LDC R75, c[0x0][0x3d8] ;  /* 0x0000f600ff4b7b82 */ /* 0x000e620000000800 */
[----:B0-----:R-:W-:-:S07]  /*7570*/  IMAD R31, R139, R31, RZ ;  /* 0x0000001f8b1f7224 */ /* 0x001fce00078e02ff */
[----:B------:R-:W0:Y:S08]  /*7580*/  LDC R37, c[0x0][0x3d8] ;  /* 0x0000f600ff257b82 */ /* 0x000e300000000800 */
[----:B------:R-:W0:Y:S08]  /*7590*/  LDC.64 R148, c[0x0][0x390] ;  /* 0x0000e400ff947b82 */ /* 0x000e300000000a00 */
[----:B------:R-:W0:Y:S08]  /*75a0*/  LDC R57, c[0x0][0x3d8] ;  /* 0x0000f600ff397b82 */ /* 0x000e300000000800 */
        /* <DEDUP_REMOVED lines=25> */
[----:B------:R-:W0:Y:S01]  /*7740*/  LDC R39, c[0x0][0x3d8] ;  /* 0x0000f600ff277b82 */ /* 0x000e220000000800 */
[----:B---3--:R-:W-:-:S07]  /*7750*/  R2UR UR4, R0 ;  /* 0x00000000000472ca */ /* 0x008fce00000e0000 */
[----:B------:R-:W3:Y:S06]  /*7760*/  LDC R64, c[0x0][0x3d8] ;  /* 0x0000f600ff407b82 */ /* 0x000eec0000000800 */
[----:B------:R-:W-:Y:S01]  /*7770*/  LDTM.16dp32bit_t0_t15.x16 R4, tmem[UR4] ;  /* 0x00000004000479ee */ /* 0x000fe20008a00000 */
[----:B------:R-:W1:Y:S01]  /*7780*/  LDTM.16dp32bit_t16_t31.x16 R4, tmem[UR4+0x10] ;  /* 0x00001004000479ee */ /* 0x000e620008a20000 */
[----:B------:R-:W0:Y:S08]  /*7790*/  LDC R63, c[0x0][0x3d8] ;  /* 0x0000f600ff3f7b82 */ /* 0x000e300000000800 */
[----:B------:R-:W0:Y:S08]  /*77a0*/  LDC R82, c[0x0][0x3d8] ;  /* 0x0000f600ff527b82 */ /* 0x000e300000000800 */
[----:B------:R-:W3:Y:S01]  /*77b0*/  LDC R83, c[0x0][0x3d8] ;  /* 0x0000f600ff537b82 */ /* 0x000ee20000000800 */
[-C--:B-1----:R-:W-:Y:S01]  /*77c0*/  FMUL R24, R4, R80.reuse ;  /* 0x0000005004187220 */ /* 0x082fe20000400000 */
[-C--:B------:R-:W-:Y:S01]  /*77d0*/  FMUL R0, R5, R80.reuse ;  /* 0x0000005005007220 */ /* 0x080fe20000400000 */
[-C--:B------:R-:W-:Y:S01]  /*77e0*/  FMUL R3, R6, R80.reuse ;  /* 0x0000005006037220 */ /* 0x080fe20000400000 */
[-C--:B------:R-:W-:Y:S01]  /*77f0*/  FMUL R26, R7, R80.reuse ;  /* 0x00000050071a7220 */ /* 0x080fe20000400000 */
[-C--:B------:R-:W-:Y:S01]  /*7800*/  FMUL R28, R8, R80.reuse ;  /* 0x00000050081c7220 */ /* 0x080fe20000400000 */
[-C--:B------:R-:W-:Y:S01]  /*7810*/  FMUL R33, R11, R80.reuse ;  /* 0x000000500b217220 */ /* 0x080fe20000400000 */
[----:B------:R-:W-:Y:S01]  /*7820*/  FMUL R34, R12, R80 ;  /* 0x000000500c227220 */ /* 0x000fe20000400000 */
[----:B------:R-:W-:Y:S01]  /*7830*/  FMNMX3 R24, R24, R0, R3, !PT ;  /* 0x0000000018187276 */ /* 0x000fe20007800003 */
[----:B----4-:R-:W-:-:S02]  /*7840*/  IMAD R3, R29, 0x4, R22 ;  /* 0x000000041d037824 */ /* 0x010fc400078e0216 */
[-C--:B------:R-:W-:Y:S01]  /*7850*/  FMUL R29, R9, R80.reuse ;  /* 0x00000050091d7220 */ /* 0x080fe20000400000 */
[----:B------:R-:W-:Y:S01]  /*7860*/  FMUL R0, R10, R80 ;  /* 0x000000500a007220 */ /* 0x000fe20000400000 */
[----:B------:R-:W-:Y:S01]  /*7870*/  FMNMX3 R24, R24, R26, R28, !PT ;  /* 0x0000001a18187276 */ /* 0x000fe2000780001c */
[----:B------:R-:W-:Y:S02]  /*7880*/  IMAD R76, R76, 0x4, R3 ;  /* 0x000000044c4c7824 */ /* 0x000fe400078e0203 */
[-C--:B------:R-:W-:Y:S01]  /*7890*/  FMUL R28, R14, R80.reuse ;  /* 0x000000500e1c7220 */ /* 0x080fe20000400000 */
[----:B------:R-:W-:Y:S01]  /*78a0*/  FMUL R52, R17, R80 ;  /* 0x0000005011347220 */ /* 0x000fe20000400000 */
[----:B------:R-:W-:Y:S01]  /*78b0*/  FMNMX3 R29, R24, R29, R0, !PT ;  /* 0x0000001d181d7276 */ /* 0x000fe20007800000 */
[----:B------:R-:W-:Y:S01]  /*78c0*/  IMAD R58, R58, 0x4, R76 ;  /* 0x000000043a3a7824 */ /* 0x000fe200078e024c */
[----:B------:R-:W1:Y:S01]  /*78d0*/  LDC R84, c[0x0][0x3d8] ;  /* 0x0000f600ff547b82 */ /* 0x000e620000000800 */
[----:B--2---:R-:W-:-:S02]  /*78e0*/  IMAD R0, R2, R32, RZ ;  /* 0x0000002002007224 */ /* 0x004fc400078e02ff */
[-C--:B------:R-:W-:Y:S01]  /*78f0*/  FMUL R32, R13, R80.reuse ;  /* 0x000000500d207220 */ /* 0x080fe20000400000 */
[----:B------:R-:W-:Y:S01]  /*7900*/  IMAD R24, R30, 0x4, R58 ;  /* 0x000000041e187824 */ /* 0x000fe200078e023a */
[----:B------:R-:W-:Y:S01]  /*7910*/  FMNMX3 R29, R29, R33, R34, !PT ;  /* 0x000000211d1d7276 */ /* 0x000fe20007800022 */
[----:B------:R-:W-:Y:S02]  /*7920*/  IMAD.SHL.U32 R30, R31, 0x2, RZ ;  /* 0x000000021f1e7824 */ /* 0x000fe400078e00ff */
[----:B------:R-:W-:Y:S01]  /*7930*/  FMUL R33, R15, R80 ;  /* 0x000000500f217220 */ /* 0x000fe20000400000 */
[----:B------:R-:W-:Y:S01]  /*7940*/  IMAD R75, R75, 0x4, R24 ;  /* 0x000000044b4b7824 */ /* 0x000fe200078e0218 */
[----:B------:R-:W-:Y:S01]  /*7950*/  FMNMX3 R32, R29, R32, R28, !PT ;  /* 0x000000201d207276 */ /* 0x000fe2000780001c */
[----:B------:R-:W-:Y:S02]  /*7960*/  IMAD.SHL.U32 R35, R0, 0x2, RZ ;  /* 0x0000000200237824 */ /* 0x000fe400078e00ff */
[-C--:B------:R-:W-:Y:S01]  /*7970*/  FMUL R34, R16, R80.reuse ;  /* 0x0000005010227220 */ /* 0x080fe20000400000 */
[----:B------:R-:W-:Y:S01]  /*7980*/  FMUL R29, R18, R80 ;  /* 0x00000050121d7220 */ /* 0x000fe20000400000 */
[----:B0-----:R-:W-:Y:S01]  /*7990*/  LEA R26, R37, R75, 0x2 ;  /* 0x0000004b251a7211 */ /* 0x001fe200078e10ff */
[----:B------:R-:W-:Y:S01]  /*79a0*/  IMAD.HI R31, R31, 0x2, RZ ;  /* 0x000000021f1f7827 */ /* 0x000fe200078e02ff */
[----:B------:R-:W-:Y:S01]  /*79b0*/  IADD3 R148, P1, P2, R30, R148, R35 ;  /* 0x000000941e947210 */ /* 0x000fe20007a3e023 */
[----:B------:R-:W0:Y:S01]  /*79c0*/  LDC R37, c[0x0][0x3d8] ;  /* 0x0000f600ff257b82 */ /* 0x000e220000000800 */
[----:B------:R-:W-:Y:S01]  /*79d0*/  FMNMX3 R32, R32, R33, R34, !PT ;  /* 0x0000002120207276 */ /* 0x000fe20007800022 */
[----:B------:R-:W-:Y:S01]  /*79e0*/  IMAD R57, R57, 0x4, R26 ;  /* 0x0000000439397824 */ /* 0x000fe200078e021a */
[----:B------:R-:W2:Y:S01]  /*79f0*/  S2R R2, SR_TID.X ;  /* 0x0000000000027919 */ /* 0x000ea20000002100 */
[----:B------:R-:W-:Y:S01]  /*7a00*/  IMAD.HI R0, R0, 0x2, RZ ;  /* 0x0000000200007827 */ /* 0x000fe200078e02ff */
[----:B------:R-:W-:-:S03]  /*7a10*/  FMNMX3 R52, R32, R52, R29, !PT ;  /* 0x0000003420347276 */ /* 0x000fc6000780001d */
[----:B------:R-:W4:Y:S01]  /*7a20*/  LDC R35, c[0x0][0x3d8] ;  /* 0x0000f600ff237b82 */ /* 0x000f220000000800 */
[----:B------:R-:W-:Y:S01]  /*7a30*/  IMAD R74, R74, 0x4, R57 ;  /* 0x000000044a4a7824 */ /* 0x000fe200078e0239 */
[----:B------:R-:W-:Y:S02]  /*7a40*/  IADD3.X R0, PT, PT, R31, R149, R0, P1, P2 ;  /* 0x000000951f007210 */ /* 0x000fe40000fe4400 */
[-C--:B------:R-:W-:Y:S01]  /*7a50*/  LEA R134, P1, R61, R148.reuse, 0x1 ;  /* 0x000000943d867211 */ /* 0x080fe200078208ff */
[----:B------:R-:W-:Y:S01]  /*7a60*/  IMAD R28, R36, 0x4, R74 ;  /* 0x00000004241c7824 */ /* 0x000fe200078e024a */
[----:B------:R-:W-:Y:S02]  /*7a70*/  LEA R136, P2, R27, R148, 0x1 ;  /* 0x000000941b887211 */ /* 0x000fe400078408ff */
[----:B------:R-:W0:Y:S01]  /*7a80*/  LDC R36, c[0x0][0x3d8] ;  /* 0x0000f600ff247b82 */ /* 0x000e220000000800 */
[----:B------:R-:W-:Y:S01]  /*7a90*/  IMAD R30, R38, 0x4, R28 ;  /* 0x00000004261e7824 */ /* 0x000fe200078e021c */
[----:B------:R-:W-:-:S02]  /*7aa0*/  LEA.HI.X.SX32 R135, R61, R0, 0x1, P1 ;  /* 0x000000003d877211 */ /* 0x000fc400008f0eff */
[----:B------:R-:W-:Y:S01]  /*7ab0*/  LEA R140, P1, R51, R148, 0x1 ;  /* 0x00000094338c7211 */ /* 0x000fe200078208ff */
[----:B------:R-:W-:Y:S01]  /*7ac0*/  IMAD R73, R73, 0x4, R30 ;  /* 0x0000000449497824 */ /* 0x000fe200078e021e */
[----:B------:R-:W-:Y:S01]  /*7ad0*/  LEA.HI.X.SX32 R137, R27, R0, 0x1, P2 ;  /* 0x000000001b897211 */ /* 0x000fe200010f0eff */
[----:B------:R-:W-:Y:S01]  /*7ae0*/  STL.64 [R1+0x260], R134 ;  /* 0x0002608601007387 */ /* 0x000fe20000100a00 */
[----:B------:R-:W1:Y:S01]  /*7af0*/  LDC R38, c[0x0][0x3d8] ;  /* 0x0000f600ff267b82 */ /* 0x000e620000000800 */
[----:B------:R-:W-:Y:S01]  /*7b00*/  IMAD R56, R56, 0x4, R73 ;  /* 0x0000000438387824 */ /* 0x000fe200078e0249 */
[C---:B------:R-:W-:Y:S01]  /*7b10*/  LEA R144, P2, R50.reuse, R148, 0x1 ;  /* 0x0000009432907211 */ /* 0x040fe200078408ff */
[----:B------:R-:W-:Y:S01]  /*7b20*/  STL.64 [R1+0x258], R136 ;  /* 0x0002588801007387 */ /* 0x000fe20000100a00 */
[----:B------:R-:W-:Y:S02]  /*7b30*/  LEA.HI.X.SX32 R141, R51, R0, 0x1, P1 ;  /* 0x00000000338d7211 */ /* 0x000fe400008f0eff */
[----:B------:R-:W-:Y:S01]  /*7b40*/  LEA R240, P1, R25, R148, 0x1 ;  /* 0x0000009419f07211 */ /* 0x000fe200078208ff */
[----:B---3--:R-:W-:Y:S01]  /*7b50*/  STL.64 [R1+0x738], R82 ;  /* 0x0007385201007387 */ /* 0x008fe20000100a00 */
[----:B----4-:R-:W-:Y:S01]  /*7b60*/  IMAD R32, R35, 0x4, R56 ;  /* 0x0000000423207824 */ /* 0x010fe200078e0238 */
[----:B------:R-:W-:Y:S01]  /*7b70*/  LEA.HI.X.SX32 R145, R50, R0, 0x1, P2 ;  /* 0x0000000032917211 */ /* 0x000fe200010f0eff */
[----:B------:R-:W3:Y:S01]  /*7b80*/  LDC R35, c[0x0][0x3d8] ;  /* 0x0000f600ff237b82 */ /* 0x000ee20000000800 */
[----:B------:R-:W-:Y:S01]  /*7b90*/  LEA R244, P2, R23, R148, 0x1 ;  /* 0x0000009417f47211 */ /* 0x000fe200078408ff */
[----:B------:R-:W-:Y:S01]  /*7ba0*/  STL.64 [R1+0x250], R140 ;  /* 0x0002508c01007387 */ /* 0x000fe20000100a00 */
[----:B------:R-:W-:-:S02]  /*7bb0*/  LEA R72, R72, R32, 0x2 ;  /* 0x0000002048487211 */ /* 0x000fc400078e10ff */
[----:B------:R-:W-:Y:S01]  /*7bc0*/  LEA.HI.X.SX32 R241, R25, R0, 0x1, P1 ;  /* 0x0000000019f17211 */ /* 0x000fe200008f0eff */
[----:B------:R-:W-:Y:S01]  /*7bd0*/  STL.64 [R1+0x248], R144 ;  /* 0x0002489001007387 */ /* 0x000fe20000100a00 */
[----:B------:R-:W-:Y:S01]  /*7be0*/  LEA R202, P1, R79, R148, 0x1 ;  /* 0x000000944fca7211 */ /* 0x000fe200078208ff */
[----:B0-----:R-:W-:Y:S01]  /*7bf0*/  IMAD R34, R37, 0x4, R72 ;  /* 0x0000000425227824 */ /* 0x001fe200078e0248 */
[----:B------:R-:W-:Y:S01]  /*7c00*/  LEA.HI.X.SX32 R245, R23, R0, 0x1, P2 ;  /* 0x0000000017f57211 */ /* 0x000fe200010f0eff */
[----:B------:R-:W0:Y:S01]  /*7c10*/  LDC R37, c[0x0][0x3d8] ;  /* 0x0000f600ff257b82 */ /* 0x000e220000000800 */
[C---:B------:R-:W-:Y:S01]  /*7c20*/  LEA R200, P2, R60.reuse, R148, 0x1 ;  /* 0x000000943cc87211 */ /* 0x040fe200078408ff */
[----:B------:R-:W-:Y:S01]  /*7c30*/  IMAD R55, R55, 0x4, R34 ;  /* 0x0000000437377824 */ /* 0x000fe200078e0222 */
[----:B------:R-:W-:Y:S01]  /*7c40*/  LEA.HI.X.SX32 R203, R79, R0, 0x1, P1 ;  /* 0x000000004fcb7211 */ /* 0x000fe200008f0eff */
[----:B------:R-:W-:Y:S01]  /*7c50*/  STL.64 [R1+0x240], R240 ;  /* 0x000240f001007387 */ /* 0x000fe20000100a00 */
[----:B------:R-:W-:Y:S01]  /*7c60*/  LEA R198, P1, R21, R148, 0x1 ;  /* 0x0000009415c67211 */ /* 0x000fe200078208ff */
[----:B------:R-:W-:Y:S01]  /*7c70*/  IMAD R71, R71, 0x4, R55 ;  /* 0x0000000447477824 */ /* 0x000fe200078e0237 */
[----:B------:R-:W-:Y:S01]  /*7c80*/  LEA.HI.X.SX32 R201, R60, R0, 0x1, P2 ;  /* 0x000000003cc97211 */ /* 0x000fe200010f0eff */
[----:B------:R-:W4:Y:S01]  /*7c90*/  LDC R33, c[0x0][0x3d8] ;  /* 0x0000f600ff217b82 */ /* 0x000f220000000800 */
[----:B------:R-:W-:Y:S01]  /*7ca0*/  LEA R196, P2, R78, R148, 0x1 ;  /* 0x000000944ec47211 */ /* 0x000fe200078408ff */
[----:B------:R-:W-:Y:S01]  /*7cb0*/  IMAD R36, R36, 0x4, R71 ;  /* 0x0000000424247824 */ /* 0x000fe200078e0247 */
[----:B------:R-:W-:-:S02]  /*7cc0*/  LEA.HI.X.SX32 R199, R21, R0, 0x1, P1 ;  /* 0x0000000015c77211 */ /* 0x000fc400008f0eff */
[----:B------:R-:W-:Y:S01]  /*7cd0*/  LEA R194, P1, R20, R148, 0x1 ;  /* 0x0000009414c27211 */ /* 0x000fe200078208ff */
[----:B-1----:R-:W-:Y:S01]  /*7ce0*/  IMAD R38, R38, 0x4, R36 ;  /* 0x0000000426267824 */ /* 0x002fe200078e0224 */
[----:B------:R-:W-:Y:S01]  /*7cf0*/  LEA.HI.X.SX32 R197, R78, R0, 0x1, P2 ;  /* 0x000000004ec57211 */ /* 0x000fe200010f0eff */
[----:B------:R-:W1:Y:S01]  /*7d00*/  LDC R85, c[0x0][0x3d8] ;  /* 0x0000f600ff557b82 */ /* 0x000e620000000800 */
[----:B------:R-:W-:Y:S01]  /*7d10*/  LEA R192, P2, R59, R148, 0x1 ;  /* 0x000000943bc07211 */ /* 0x000fe200078408ff */
[----:B------:R-:W-:Y:S01]  /*7d20*/  IMAD R70, R70, 0x4, R38 ;  /* 0x0000000446467824 */ /* 0x000fe200078e0226 */
[----:B------:R-:W-:Y:S02]  /*7d30*/  LEA.HI.X.SX32 R195, R20, R0, 0x1, P1 ;  /* 0x0000000014c37211 */ /* 0x000fe400008f0eff */
[----:B------:R-:W-:Y:S01]  /*7d40*/  LEA R190, P1, R77, R148, 0x1 ;  /* 0x000000944dbe7211 */ /* 0x000fe200078208ff */
[----:B------:R-:W-:Y:S01]  /*7d50*/  IMAD R54, R54, 0x4, R70 ;  /* 0x0000000436367824 */ /* 0x000fe200078e0246 */
[----:B------:R-:W-:Y:S01]  /*7d60*/  LEA.HI.X.SX32 R193, R59, R0, 0x1, P2 ;  /* 0x000000003bc17211 */ /* 0x000fe200010f0eff */
[----:B------:R-:W0:Y:S01]  /*7d70*/  LDC R31, c[0x0][0x3d8] ;  /* 0x0000f600ff1f7b82 */ /* 0x000e220000000800 */
[----:B------:R-:W-:-:S02]  /*7d80*/  LEA R188, P2, R22, R148, 0x1 ;  /* 0x0000009416bc7211 */ /* 0x000fc400078408ff */
[----:B------:R-:W-:Y:S02]  /*7d90*/  LEA R42, R42, R54, 0x2 ;  /* 0x000000362a2a7211 */ /* 0x000fe400078e10ff */
[----:B------:R-:W-:Y:S02]  /*7da0*/  LEA.HI.X.SX32 R191, R77, R0, 0x1, P1 ;  /* 0x000000004dbf7211 */ /* 0x000fe400008f0eff */
[----:B------:R-:W-:Y:S01]  /*7db0*/  LEA R186, P1, R3, R148, 0x1 ;  /* 0x0000009403ba7211 */ /* 0x000fe200078208ff */
[----:B------:R-:W-:Y:S01]  /*7dc0*/  IMAD R69, R69, 0x4, R42 ;  /* 0x0000000445457824 */ /* 0x000fe200078e022a */
[----:B------:R-:W0:Y:S01]  /*7dd0*/  LDC R86, c[0x0][0x3d8] ;  /* 0x0000f600ff567b82 */ /* 0x000e220000000800 */
[----:B------:R-:W-:Y:S02]  /*7de0*/  LEA.HI.X.SX32 R189, R22, R0, 0x1, P2 ;  /* 0x0000000016bd7211 */ /* 0x000fe400010f0eff */
[----:B------:R-:W-:Y:S01]  /*7df0*/  IMAD R40, R40, 0x4, R69 ;  /* 0x0000000428287824 */ /* 0x000fe200078e0245 */
[----:B------:R-:W-:-:S02]  /*7e00*/  LEA R184, P2, R76, R148, 0x1 ;  /* 0x000000944cb87211 */ /* 0x000fc400078408ff */
[----:B------:R-:W-:Y:S01]  /*7e10*/  LEA.HI.X.SX32 R187, R3, R0, 0x1, P1 ;  /* 0x0000000003bb7211 */ /* 0x000fe200008f0eff */
[----:B------:R-:W-:Y:S01]  /*7e20*/  IMAD R53, R53, 0x4, R40 ;  /* 0x0000000435357824 */ /* 0x000fe200078e0228 */
[----:B------:R-:W0:Y:S01]  /*7e30*/  LDC R87, c[0x0][0x3d8] ;  /* 0x0000f600ff577b82 */ /* 0x000e220000000800 */
[----:B------:R-:W-:Y:S01]  /*7e40*/  LEA R182, P1, R58, R148, 0x1 ;  /* 0x000000943ab67211 */ /* 0x000fe200078208ff */
[----:B-1----:R-:W-:Y:S01]  /*7e50*/  STL.64 [R1+0x740], R84 ;  /* 0x0007405401007387 */ /* 0x002fe20000100a00 */
[----:B------:R-:W-:Y:S01]  /*7e60*/  IMAD R68, R68, 0x4, R53 ;  /* 0x0000000444447824 */ /* 0x000fe200078e0235 */
[----:B------:R-:W-:Y:S02]  /*7e70*/  LEA.HI.X.SX32 R185, R76, R0, 0x1, P2 ;  /* 0x000000004cb97211 */ /* 0x000fe400010f0eff */
[----:B------:R-:W-:Y:S01]  /*7e80*/  LEA R180, P2, R24, R148, 0x1 ;  /* 0x0000009418b47211 */ /* 0x000fe200078408ff */
[----:B------:R-:W-:Y:S01]  /*7e90*/  IMAD R44, R44, 0x4, R68 ;  /* 0x000000042c2c7824 */ /* 0x000fe200078e0244 */
[----:B------:R-:W1:Y:S01]  /*7ea0*/  LDC R62, c[0x0][0x3d8] ;  /* 0x0000f600ff3e7b82 */ /* 0x000e620000000800 */
[----:B------:R-:W-:Y:S01]  /*7eb0*/  LEA.HI.X.SX32 R183, R58, R0, 0x1, P1 ;  /* 0x000000003ab77211 */ /* 0x000fe200008f0eff */
[----:B------:R-:W-:Y:S01]  /*7ec0*/  STL.64 [R1+0x238], R244 ;  /* 0x000238f401007387 */ /* 0x000fe20000100a00 */
[----:B------:R-:W-:Y:S01]  /*7ed0*/  IMAD R46, R46, 0x4, R44 ;  /* 0x000000042e2e7824 */ /* 0x000fe200078e022c */
[----:B------:R-:W-:-:S02]  /*7ee0*/  LEA R178, P1, R75, R148, 0x1 ;  /* 0x000000944bb27211 */ /* 0x000fc400078208ff */
[----:B------:R-:W-:Y:S01]  /*7ef0*/  STL.64 [R1+0x230], R202 ;  /* 0x000230ca01007387 */ /* 0x000fe20000100a00 */
[----:B------:R-:W-:Y:S01]  /*7f00*/  IMAD R67, R67, 0x4, R46 ;  /* 0x0000000443437824 */ /* 0x000fe200078e022e */
[----:B------:R-:W1:Y:S01]  /*7f10*/  LDC R88, c[0x0][0x3d8] ;  /* 0x0000f600ff587b82 */ /* 0x000e620000000800 */
[----:B------:R-:W-:Y:S01]  /*7f20*/  LEA.HI.X.SX32 R181, R24, R0, 0x1, P2 ;  /* 0x0000000018b57211 */ /* 0x000fe200010f0eff */
[----:B------:R-:W-:Y:S01]  /*7f30*/  STL.64 [R1+0x228], R200 ;  /* 0x000228c801007387 */ /* 0x000fe20000100a00 */
[----:B------:R-:W-:Y:S02]  /*7f40*/  LEA R176, P2, R26, R148, 0x1 ;  /* 0x000000941ab07211 */ /* 0x000fe400078408ff */
[----:B------:R-:W-:Y:S02]  /*7f50*/  LEA R49, R49, R67, 0x2 ;  /* 0x0000004331317211 */ /* 0x000fe400078e10ff */
[----:B------:R-:W-:Y:S01]  /*7f60*/  LEA.HI.X.SX32 R179, R75, R0, 0x1, P1 ;  /* 0x000000004bb37211 */ /* 0x000fe200008f0eff */
[----:B------:R-:W1:Y:S01]  /*7f70*/  LDC R89, c[0x0][0x3d8] ;  /* 0x0000f600ff597b82 */ /* 0x000e620000000800 */
[----:B0-----:R-:W-:Y:S01]  /*7f80*/  STL.64 [R1+0x748], R86 ;  /* 0x0007485601007387 */ /* 0x001fe20000100a00 */
[----:B------:R-:W-:Y:S01]  /*7f90*/  IMAD R47, R47, 0x4, R49 ;  /* 0x000000042f2f7824 */ /* 0x000fe200078e0231 */
[----:B------:R-:W-:-:S02]  /*7fa0*/  LEA R174, P1, R57, R148, 0x1 ;  /* 0x0000009439ae7211 */ /* 0x000fc400078208ff */
[----:B------:R-:W-:Y:S01]  /*7fb0*/  STL.64 [R1+0x220], R198 ;  /* 0x000220c601007387 */ /* 0x000fe20000100a00 */
[----:B------:R-:W-:Y:S01]  /*7fc0*/  IMAD R66, R66, 0x4, R47 ;  /* 0x0000000442427824 */ /* 0x000fe200078e022f */
[----:B------:R-:W-:Y:S01]  /*7fd0*/  LEA.HI.X.SX32 R177, R26, R0, 0x1, P2 ;  /* 0x000000001ab17211 */ /* 0x000fe200010f0eff */
[----:B------:R-:W0:Y:S01]  /*7fe0*/  LDC R29, c[0x0][0x3d8] ;  /* 0x0000f600ff1d7b82 */ /* 0x000e220000000800 */
[----:B------:R-:W-:Y:S01]  /*7ff0*/  STL.64 [R1+0x750], R78 ;  /* 0x0007504e01007387 */ /* 0x000fe20000100a00 */
[----:B------:R-:W-:Y:S01]  /*8000*/  IMAD R45, R45, 0x4, R66 ;  /* 0x000000042d2d7824 */ /* 0x000fe200078e0242 */
[----:B------:R-:W-:Y:S02]  /*8010*/  LEA R172, P2, R74, R148, 0x1 ;  /* 0x000000944aac7211 */ /* 0x000fe400078408ff */
[----:B------:R-:W-:Y:S01]  /*8020*/  STL.64 [R1+0x218], R196 ;  /* 0x000218c401007387 */ /* 0x000fe20000100a00 */
[----:B------:R-:W-:Y:S01]  /*8030*/  IMAD R43, R43, 0x4, R45 ;  /* 0x000000042b2b7824 */ /* 0x000fe200078e022d */
[----:B------:R-:W-:Y:S01]  /*8040*/  LEA.HI.X.SX32 R175, R57, R0, 0x1, P1 ;  /* 0x0000000039af7211 */ /* 0x000fe200008f0eff */
[----:B------:R-:W0:Y:S01]  /*8050*/  LDC R90, c[0x0][0x3d8] ;  /* 0x0000f600ff5a7b82 */ /* 0x000e220000000800 */
[----:B------:R-:W-:Y:S01]  /*8060*/  STL.64 [R1+0x210], R194 ;  /* 0x000210c201007387 */ /* 0x000fe20000100a00 */
[----:B------:R-:W-:Y:S01]  /*8070*/  IMAD R65, R65, 0x4, R43 ;  /* 0x0000000441417824 */ /* 0x000fe200078e022b */
[----:B------:R-:W-:-:S02]  /*8080*/  LEA R170, P1, R28, R148, 0x1 ;  /* 0x000000941caa7211 */ /* 0x000fc400078208ff */
[----:B------:R-:W-:Y:S01]  /*8090*/  LEA.HI.X.SX32 R173, R74, R0, 0x1, P2 ;  /* 0x000000004aad7211 */ /* 0x000fe200010f0eff */
[----:B------:R-:W-:Y:S01]  /*80a0*/  IMAD R41, R41, 0x4, R65 ;  /* 0x0000000429297824 */ /* 0x000fe200078e0241 */
[----:B------:R-:W-:Y:S01]  /*80b0*/  LEA R168, P2, R30, R148, 0x1 ;  /* 0x000000941ea87211 */ /* 0x000fe200078408ff */
[----:B------:R-:W0:Y:S01]  /*80c0*/  LDC R91, c[0x0][0x3d8] ;  /* 0x0000f600ff5b7b82 */ /* 0x000e220000000800 */
[----:B-1----:R-:W-:Y:S01]  /*80d0*/  STL.64 [R1+0x758], R88 ;  /* 0x0007585801007387 */ /* 0x002fe20000100a00 */
[----:B------:R-:W-:Y:S01]  /*80e0*/  IMAD R39, R39, 0x4, R41 ;  /* 0x0000000427277824 */ /* 0x000fe200078e0229 */
[----:B------:R-:W-:Y:S02]  /*80f0*/  LEA.HI.X.SX32 R171, R28, R0, 0x1, P1 ;  /* 0x000000001cab7211 */ /* 0x000fe400008f0eff */
[----:B------:R-:W-:Y:S01]  /*8100*/  STL.64 [R1+0x208], R192 ;  /* 0x000208c001007387 */ /* 0x000fe20000100a00 */
[----:B------:R-:W-:Y:S02]  /*8110*/  LEA R166, P1, R73, R148, 0x1 ;  /* 0x0000009449a67211 */ /* 0x000fe400078208ff */
[----:B------:R-:W-:Y:S01]  /*8120*/  LEA R64, R64, R39, 0x2 ;  /* 0x0000002740407211 */ /* 0x000fe200078e10ff */
[----:B------:R-:W1:Y:S01]  /*8130*/  LDC R92, c[0x0][0x3d8] ;  /* 0x0000f600ff5c7b82 */ /* 0x000e620000000800 */
[----:B------:R-:W-:Y:S01]  /*8140*/  STL.64 [R1+0x200], R190 ;  /* 0x000200be01007387 */ /* 0x000fe20000100a00 */
[----:B------:R-:W-:-:S02]  /*8150*/  LEA.HI.X.SX32 R169, R30, R0, 0x1, P2 ;  /* 0x000000001ea97211 */ /* 0x000fc400010f0eff */
[----:B------:R-:W-:Y:S01]  /*8160*/  IMAD R37, R37, 0x4, R64 ;  /* 0x0000000425257824 */ /* 0x000fe200078e0240 */
[----:B------:R-:W-:Y:S01]  /*8170*/  STL.64 [R1+0x1f8], R188 ;  /* 0x0001f8bc01007387 */ /* 0x000fe20000100a00 */
[----:B------:R-:W-:Y:S02]  /*8180*/  LEA R164, P2, R56, R148, 0x1 ;  /* 0x0000009438a47211 */ /* 0x000fe400078408ff */
[----:B---3--:R-:W-:Y:S01]  /*8190*/  IMAD R35, R35, 0x4, R37 ;  /* 0x0000000423237824 */ /* 0x008fe200078e0225 */
[----:B------:R-:W1:Y:S01]  /*81a0*/  LDC R93, c[0x0][0x3d8] ;  /* 0x0000f600ff5d7b82 */ /* 0x000e620000000800 */
[----:B------:R-:W-:Y:S02]  /*81b0*/  LEA.HI.X.SX32 R167, R73, R0, 0x1, P1 ;  /* 0x0000000049a77211 */ /* 0x000fe400008f0eff */
[----:B------:R-:W-:Y:S01]  /*81c0*/  IMAD R63, R63, 0x4, R35 ;  /* 0x000000043f3f7824 */ /* 0x000fe200078e0223 */
[----:B------:R-:W-:Y:S01]  /*81d0*/  LEA R206, P1, R32, R148, 0x1 ;  /* 0x0000009420ce7211 */ /* 0x000fe200078208ff */
[----:B0-----:R-:W-:Y:S02]  /*81e0*/  STL.64 [R1+0x760], R90 ;  /* 0x0007605a01007387 */ /* 0x001fe40000100a00 */
[----:B----4-:R-:W-:Y:S01]  /*81f0*/  IMAD R33, R33, 0x4, R63 ;  /* 0x0000000421217824 */ /* 0x010fe200078e023f */
[----:B------:R-:W0:Y:S01]  /*8200*/  LDC R94, c[0x0][0x3d8] ;  /* 0x0000f600ff5e7b82 */ /* 0x000e220000000800 */
[----:B------:R-:W-:Y:S01]  /*8210*/  LEA.HI.X.SX32 R165, R56, R0, 0x1, P2 ;  /* 0x0000000038a57211 */ /* 0x000fe200010f0eff */
[----:B------:R-:W-:Y:S01]  /*8220*/  STL.64 [R1+0x1f0], R186 ;  /* 0x0001f0ba01007387 */ /* 0x000fe20000100a00 */
[----:B------:R-:W-:Y:S01]  /*8230*/  IMAD R31, R31, 0x4, R33 ;  /* 0x000000041f1f7824 */ /* 0x000fe200078e0221 */
[----:B------:R-:W-:-:S02]  /*8240*/  LEA R204, P2, R72, R148, 0x1 ;  /* 0x0000009448cc7211 */ /* 0x000fc400078408ff */
[----:B------:R3:W-:Y:S01]  /*8250*/  STL.64 [R1+0x768], R76 ;  /* 0x0007684c01007387 */ /* 0x0007e20000100a00 */
[----:B------:R-:W-:Y:S01]  /*8260*/  IMAD R62, R62, 0x4, R31 ;  /* 0x000000043e3e7824 */ /* 0x000fe200078e021f */
[----:B------:R-:W0:Y:S01]  /*8270*/  LDC R95, c[0x0][0x3d8] ;  /* 0x0000f600ff5f7b82 */ /* 0x000e220000000800 */
[-C--:B------:R-:W-:Y:S01]  /*8280*/  LEA.HI.X.SX32 R207, R32, R0.reuse, 0x1, P1 ;  /* 0x0000000020cf7211 */ /* 0x080fe200008f0eff */
[----:B------:R-:W-:Y:S01]  /*8290*/  STL.64 [R1+0x1e8], R184 ;  /* 0x0001e8b801007387 */ /* 0x000fe20000100a00 */
[----:B------:R-:W-:Y:S01]  /*82a0*/  IMAD R29, R29, 0x4, R62 ;  /* 0x000000041d1d7824 */ /* 0x000fe200078e023e */
[----:B------:R-:W-:Y:S02]  /*82b0*/  LEA.HI.X.SX32 R205, R72, R0, 0x1, P2 ;  /* 0x0000000048cd7211 */ /* 0x000fe400010f0eff */
[----:B------:R-:W-:Y:S01]  /*82c0*/  STL.64 [R1+0x1e0], R182 ;  /* 0x0001e0b601007387 */ /* 0x000fe20000100a00 */
[----:B--2---:R-:W-:Y:S01]  /*82d0*/  LOP3.LUT R81, R2, 0x1f, RZ, 0xc0, !PT ;  /* 0x0000001f02517812 */ /* 0x004fe200078ec0ff */
[----:B------:R-:W2:Y:S01]  /*82e0*/  LDC R96, c[0x0][0x3d8] ;  /* 0x0000f600ff607b82 */ /* 0x000ea20000000800 */
[----:B------:R-:W-:Y:S01]  /*82f0*/  LEA R27, R82, R29, 0x2 ;  /* 0x0000001d521b7211 */ /* 0x000fe200078e10ff */
[----:B-1----:R-:W-:Y:S01]  /*8300*/  STL.64 [R1+0x770], R92 ;  /* 0x0007705c01007387 */ /* 0x002fe20000100a00 */
[----:B---3--:R-:W-:-:S03]  /*8310*/  LEA R76, P1, R34, R148, 0x1 ;  /* 0x00000094224c7211 */ /* 0x008fc600078208ff */
[----:B------:R-:W-:Y:S01]  /*8320*/  STL.64 [R1+0x1d8], R180 ;  /* 0x0001d8b401007387 */ /* 0x000fe20000100a00 */
[----:B------:R-:W-:Y:S01]  /*8330*/  IMAD R61, R83, 0x4, R27 ;  /* 0x00000004533d7824 */ /* 0x000fe200078e021b */
[----:B------:R-:W-:Y:S01]  /*8340*/  LEA.HI.X.SX32 R77, R34, R0, 0x1, P1 ;  /* 0x00000000224d7211 */ /* 0x000fe200008f0eff */
[----:B------:R-:W1:Y:S01]  /*8350*/  LDC R97, c[0x0][0x3d8] ;  /* 0x0000f600ff617b82 */ /* 0x000e620000000800 */
[----:B------:R-:W-:Y:S01]  /*8360*/  STL.64 [R1+0x1d0], R178 ;  /* 0x0001d0b201007387 */ /* 0x000fe20000100a00 */
[----:B------:R-:W-:-:S03]  /*8370*/  IMAD R25, R84, 0x4, R61 ;  /* 0x0000000454197824 */ /* 0x000fc600078e023d */
[----:B------:R-:W-:Y:S01]  /*8380*/  STL.64 [R1+0x1c8], R176 ;  /* 0x0001c8b001007387 */ /* 0x000fe20000100a00 */
[----:B------:R-:W-:Y:S02]  /*8390*/  IMAD R23, R85, 0x4, R25 ;  /* 0x0000000455177824 */ /* 0x000fe400078e0219 */
[----:B------:R-:W3:Y:S01]  /*83a0*/  LDC R98, c[0x0][0x3d8] ;  /* 0x0000f600ff627b82 */ /* 0x000ee20000000800 */
[----:B0-----:R-:W-:Y:S01]  /*83b0*/  STL.64 [R1+0x778], R94 ;  /* 0x0007785e01007387 */ /* 0x001fe20000100a00 */
[----:B------:R-:W-:-:S03]  /*83c0*/  IMAD R60, R86, 0x4, R23 ;  /* 0x00000004563c7824 */ /* 0x000fc600078e0217 */
[----:B------:R-:W-:Y:S01]  /*83d0*/  STL.64 [R1+0x1c0], R174 ;  /* 0x0001c0ae01007387 */ /* 0x000fe20000100a00 */
[----:B------:R-:W-:Y:S02]  /*83e0*/  IMAD R21, R87, 0x4, R60 ;  /* 0x0000000457157824 */ /* 0x000fe400078e023c */
[----:B------:R-:W0:Y:S01]  /*83f0*/  LDC R99, c[0x0][0x3d8] ;  /* 0x0000f600ff637b82 */ /* 0x000e220000000800 */
[----:B------:R4:W-:Y:S01]  /*8400*/  STL.64 [R1+0x780], R74 ;  /* 0x0007804a01007387 */ /* 0x0009e20000100a00 */
[----:B------:R-:W-:-:S03]  /*8410*/  IMAD R20, R88, 0x4, R21 ;  /* 0x0000000458147824 */ /* 0x000fc600078e0215 */
[----:B------:R-:W-:Y:S01]  /*8420*/  STL.64 [R1+0x1b8], R172 ;  /* 0x0001b8ac01007387 */ /* 0x000fe20000100a00 */
[----:B------:R-:W-:Y:S02]  /*8430*/  IMAD R59, R89, 0x4, R20 ;  /* 0x00000004593b7824 */ /* 0x000fe400078e0214 */
[----:B------:R-:W0:Y:S01]  /*8440*/  LDC R100, c[0x0][0x3d8] ;  /* 0x0000f600ff647b82 */ /* 0x000e220000000800 */
[----:B------:R-:W-:Y:S02]  /*8450*/  STL.64 [R1+0x1b0], R170 ;  /* 0x0001b0aa01007387 */ /* 0x000fe40000100a00 */
[----:B------:R-:W-:Y:S02]  /*8460*/  LEA R22, R90, R59, 0x2 ;  /* 0x0000003b5a167211 */ /* 0x000fe400078e10ff */
[----:B------:R-:W-:Y:S01]  /*8470*/  STL.64 [R1+0x1a8], R168 ;  /* 0x0001a8a801007387 */ /* 0x000fe20000100a00 */
[----:B----4-:R-:W-:Y:S02]  /*8480*/  LEA R74, P2, R55, R148, 0x1 ;  /* 0x00000094374a7211 */ /* 0x010fe400078408ff */
[----:B------:R-:W-:Y:S01]  /*8490*/  IMAD R3, R91, 0x4, R22 ;  /* 0x000000045b037824 */ /* 0x000fe200078e0216 */
[----:B------:R-:W-:Y:S01]  /*84a0*/  STL.64 [R1+0x1a0], R166 ;  /* 0x0001a0a601007387 */ /* 0x000fe20000100a00 */
[----:B------:R-:W-:Y:S01]  /*84b0*/  LEA.HI.X.SX32 R75, R55, R0, 0x1, P2 ;  /* 0x00000000374b7211 */ /* 0x000fe200010f0eff */
[----:B------:R-:W4:Y:S01]  /*84c0*/  LDC R101, c[0x0][0x3d8] ;  /* 0x0000f600ff657b82 */ /* 0x000f220000000800 */
[----:B------:R-:W-:Y:S01]  /*84d0*/  IMAD R58, R92, 0x4, R3 ;  /* 0x000000045c3a7824 */ /* 0x000fe200078e0203 */
[----:B------:R-:W-:Y:S03]  /*84e0*/  STL.64 [R1+0x198], R164 ;  /* 0x000198a401007387 */ /* 0x000fe60000100a00 */
[----:B------:R-:W-:Y:S01]  /*84f0*/  IMAD R24, R93, 0x4, R58 ;  /* 0x000000045d187824 */ /* 0x000fe200078e023a */
[----:B------:R-:W-:Y:S02]  /*8500*/  STL.64 [R1+0x190], R206 ;  /* 0x000190ce01007387 */ /* 0x000fe40000100a00 */
[----:B------:R-:W4:Y:S01]  /*8510*/  LDC R102, c[0x0][0x3d8] ;  /* 0x0000f600ff667b82 */ /* 0x000f220000000800 */
[----:B------:R-:W-:Y:S01]  /*8520*/  IMAD R26, R94, 0x4, R24 ;  /* 0x000000045e1a7824 */ /* 0x000fe200078e0218 */
[----:B------:R3:W-:Y:S03]  /*8530*/  STL.64 [R1+0x788], R72 ;  /* 0x0007884801007387 */ /* 0x0007e60000100a00 */
[----:B------:R-:W-:Y:S01]  /*8540*/  IMAD R57, R95, 0x4, R26 ;  /* 0x000000045f397824 */ /* 0x000fe200078e021a */
[----:B------:R-:W-:Y:S02]  /*8550*/  STL.64 [R1+0x188], R204 ;  /* 0x000188cc01007387 */ /* 0x000fe40000100a00 */
[----:B------:R-:W4:Y:S01]  /*8560*/  LDC R103, c[0x0][0x3d8] ;  /* 0x0000f600ff677b82 */ /* 0x000f220000000800 */
[----:B--2---:R-:W-:Y:S01]  /*8570*/  IMAD R28, R96, 0x4, R57 ;  /* 0x00000004601c7824 */ /* 0x004fe200078e0239 */
[----:B------:R-:W-:Y:S03]  /*8580*/  STL.64 [R1+0x180], R76 ;  /* 0x0001804c01007387 */ /* 0x000fe60000100a00 */
[----:B-1----:R-:W-:Y:S01]  /*8590*/  IMAD R30, R97, 0x4, R28 ;  /* 0x00000004611e7824 */ /* 0x002fe200078e021c */
[C---:B---3--:R-:W-:Y:S01]  /*85a0*/  LEA R72, P1, R71.reuse, R148, 0x1 ;  /* 0x0000009447487211 */ /* 0x048fe200078208ff */
[----:B------:R1:W-:Y:S01]  /*85b0*/  STL.64 [R1+0x178], R74 ;  /* 0x0001784a01007387 */ /* 0x0003e20000100a00 */
[----:B------:R-:W2:Y:S02]  /*85c0*/  LDC R104, c[0x0][0x3d8] ;  /* 0x0000f600ff687b82 */ /* 0x000ea40000000800 */
[----:B------:R-:W-:-:S02]  /*85d0*/  LEA.HI.X.SX32 R73, R71, R0, 0x1, P1 ;  /* 0x0000000047497211 */ /* 0x000fc400008f0eff */
[----:B------:R-:W-:-:S03]  /*85e0*/  LEA R56, R98, R30, 0x2 ;  /* 0x0000001e62387211 */ /* 0x000fc600078e10ff */
[----:B------:R3:W-:Y:S01]  /*85f0*/  STL.64 [R1+0x170], R72 ;  /* 0x0001704801007387 */ /* 0x0007e20000100a00 */
[----:B------:R-:W2:Y:S01]  /*8600*/  LDC R105, c[0x0][0x3d8] ;  /* 0x0000f600ff697b82 */ /* 0x000ea20000000800 */
[----:B0-----:R-:W-:Y:S01]  /*8610*/  IMAD R32, R99, 0x4, R56 ;  /* 0x0000000463207824 */ /* 0x001fe200078e0238 */
[----:B-1----:R-:W-:-:S03]  /*8620*/  LEA R74, P2, R36, R148, 0x1 ;  /* 0x00000094244a7211 */ /* 0x002fc600078408ff */
[----:B------:R-:W-:Y:S01]  /*8630*/  IMAD R34, R100, 0x4, R32 ;  /* 0x0000000464227824 */ /* 0x000fe200078e0220 */
[----:B------:R-:W-:Y:S02]  /*8640*/  LEA.HI.X.SX32 R75, R36, R0, 0x1, P2 ;  /* 0x00000000244b7211 */ /* 0x000fe400010f0eff */
[----:B------:R-:W0:Y:S01]  /*8650*/  LDC R106, c[0x0][0x3d8] ;  /* 0x0000f600ff6a7b82 */ /* 0x000e220000000800 */
[----:B----4-:R-:W-:Y:S01]  /*8660*/  IMAD R55, R101, 0x4, R34 ;  /* 0x0000000465377824 */ /* 0x010fe200078e0222 */
[----:B---3--:R-:W-:Y:S01]  /*8670*/  LEA R72, P1, R38, R148, 0x1 ;  /* 0x0000009426487211 */ /* 0x008fe200078208ff */
[----:B------:R1:W-:Y:S02]  /*8680*/  STL.64 [R1+0x168], R74 ;  /* 0x0001684a01007387 */ /* 0x0003e40000100a00 */
[----:B------:R-:W-:Y:S01]  /*8690*/  IMAD R36, R102, 0x4, R55 ;  /* 0x0000000466247824 */ /* 0x000fe200078e0237 */
[----:B------:R-:W-:Y:S02]  /*86a0*/  LEA.HI.X.SX32 R73, R38, R0, 0x1, P1 ;  /* 0x0000000026497211 */ /* 0x000fe400008f0eff */
[----:B------:R-:W3:Y:S01]  /*86b0*/  LDC R107, c[0x0][0x3d8] ;  /* 0x0000f600ff6b7b82 */ /* 0x000ee20000000800 */
[----:B------:R-:W-:-:S02]  /*86c0*/  IMAD R38, R103, 0x4, R36 ;  /* 0x0000000467267824 */ /* 0x000fc400078e0224 */
[----:B------:R4:W-:Y:S01]  /*86d0*/  STL.64 [R1+0x160], R72 ;  /* 0x0001604801007387 */ /* 0x0009e20000100a00 */
[----:B-1----:R-:W-:-:S03]  /*86e0*/  LEA R74, P2, R70, R148, 0x1 ;  /* 0x00000094464a7211 */ /* 0x002fc600078408ff */
[----:B------:R-:W-:Y:S01]  /*86f0*/  STL.64 [R1+0x790], R70 ;  /* 0x0007904601007387 */ /* 0x000fe20000100a00 */
[----:B------:R-:W1:Y:S01]  /*8700*/  LDC R108, c[0x0][0x3d8] ;  /* 0x0000f600ff6c7b82 */ /* 0x000e620000000800 */
[----:B------:R-:W-:Y:S02]  /*8710*/  LEA.HI.X.SX32 R75, R70, R0, 0x1, P2 ;  /* 0x00000000464b7211 */ /* 0x000fe400010f0eff */
[----:B----4-:R-:W-:-:S03]  /*8720*/  LEA R72, P1, R54, R148, 0x1 ;  /* 0x0000009436487211 */ /* 0x010fc600078208ff */
[----:B------:R4:W-:Y:S02]  /*8730*/  STL.64 [R1+0x158], R74 ;  /* 0x0001584a01007387 */ /* 0x0009e40000100a00 */
[----:B------:R-:W1:Y:S01]  /*8740*/  LDC R109, c[0x0][0x3d8] ;  /* 0x0000f600ff6d7b82 */ /* 0x000e620000000800 */
[----:B------:R-:W-:Y:S01]  /*8750*/  LEA.HI.X.SX32 R73, R54, R0, 0x1, P1 ;  /* 0x0000000036497211 */ /* 0x000fe200008f0eff */
[----:B--2---:R-:W-:-:S04]  /*8760*/  IMAD R54, R104, 0x4, R38 ;  /* 0x0000000468367824 */ /* 0x004fc800078e0226 */
[----:B------:R2:W-:Y:S02]  /*8770*/  STL.64 [R1+0x150], R72 ;  /* 0x0001504801007387 */ /* 0x0005e40000100a00 */
[----:B------:R-:W1:Y:S01]  /*8780*/  LDC R110, c[0x0][0x3d8] ;  /* 0x0000f600ff6e7b82 */ /* 0x000e620000000800 */
[----:B----4-:R-:W-:-:S04]  /*8790*/  LEA R74, P2, R42, R148, 0x1 ;  /* 0x000000942a4a7211 */ /* 0x010fc800078408ff */
[----:B------:R-:W-:Y:S01]  /*87a0*/  LEA.HI.X.SX32 R75, R42, R0, 0x1, P2 ;  /* 0x000000002a4b7211 */ /* 0x000fe200010f0eff */
[----:B------:R-:W-:Y:S01]  /*87b0*/  IMAD R42, R105, 0x4, R54 ;  /* 0x00000004692a7824 */ /* 0x000fe200078e0236 */
[CC--:B------:R-:W-:Y:S01]  /*87c0*/  LEA R70, P2, R40.reuse, R148.reuse, 0x1 ;  /* 0x0000009428467211 */ /* 0x0c0fe200078408ff */
[----:B------:R-:W4:Y:S01]  /*87d0*/  LDC R111, c[0x0][0x3d8] ;  /* 0x0000f600ff6f7b82 */ /* 0x000f220000000800 */
[C---:B--2---:R-:W-:Y:S01]  /*87e0*/  LEA R72, P1, R69.reuse, R148, 0x1 ;  /* 0x0000009445487211 */ /* 0x044fe200078208ff */
[----:B------:R-:W-:Y:S01]  /*87f0*/  STL.64 [R1+0x148], R74 ;  /* 0x0001484a01007387 */ /* 0x000fe20000100a00 */
[-C--:B------:R-:W-:Y:S02]  /*8800*/  LEA.HI.X.SX32 R71, R40, R0.reuse, 0x1, P2 ;  /* 0x0000000028477211 */ /* 0x080fe400010f0eff */
[----:B------:R-:W-:Y:S02]  /*8810*/  LEA.HI.X.SX32 R73, R69, R0, 0x1, P1 ;  /* 0x0000000045497211 */ /* 0x000fe400008f0eff */
[----:B0-----:R-:W-:Y:S01]  /*8820*/  LEA R40, R106, R42, 0x2 ;  /* 0x0000002a6a287211 */ /* 0x001fe200078e10ff */
[----:B------:R-:W0:Y:S02]  /*8830*/  LDC R112, c[0x0][0x3d8] ;  /* 0x0000f600ff707b82 */ /* 0x000e240000000800 */
[----:B------:R2:W-:Y:S04]  /*8840*/  STL.64 [R1+0x140], R72 ;  /* 0x0001404801007387 */ /* 0x0005e80000100a00 */
[----:B------:R3:W-:Y:S02]  /*8850*/  STL.64 [R1+0x138], R70 ;  /* 0x0001384601007387 */ /* 0x0007e40000100a00 */
[----:B------:R-:W0:Y:S01]  /*8860*/  LDC R113, c[0x0][0x3d8] ;  /* 0x0000f600ff717b82 */ /* 0x000e220000000800 */
[----:B--2---:R-:W-:-:S07]  /*8870*/  LEA R72, P1, R53, R148, 0x1 ;  /* 0x0000009435487211 */ /* 0x004fce00078208ff */
[----:B------:R-:W2:Y:S01]  /*8880*/  LDC R114, c[0x0][0x3d8] ;  /* 0x0000f600ff727b82 */ /* 0x000ea20000000800 */
[C---:B---3--:R-:W-:Y:S02]  /*8890*/  LEA R70, P2, R68.reuse, R148, 0x1 ;  /* 0x0000009444467211 */ /* 0x048fe400078408ff */
[-C--:B------:R-:W-:Y:S01]  /*88a0*/  LEA.HI.X.SX32 R73, R53, R0.reuse, 0x1, P1 ;  /* 0x0000000035497211 */ /* 0x080fe200008f0eff */
[----:B------:R-:W-:Y:S01]  /*88b0*/  IMAD R53, R107, 0x4, R40 ;  /* 0x000000046b357824 */ /* 0x000fe200078e0228 */
[----:B------:R-:W-:-:S03]  /*88c0*/  LEA.HI.X.SX32 R71, R68, R0, 0x1, P2 ;  /* 0x0000000044477211 */ /* 0x000fc600010f0eff */
[----:B------:R-:W3:Y:S01]  /*88d0*/  LDC R115, c[0x0][0x3d8] ;  /* 0x0000f600ff737b82 */ /* 0x000ee20000000800 */
[----:B------:R1:W-:Y:S04]  /*88e0*/  STL.64 [R1+0x130], R72 ;  /* 0x0001304801007387 */ /* 0x0003e80000100a00 */
[----:B------:R4:W-:Y:S03]  /*88f0*/  STL.64 [R1+0x798], R68 ;  /* 0x0007984401007387 */ /* 0x0009e60000100a00 */
[----:B------:R-:W0:Y:S01]  /*8900*/  LDC R116, c[0x0][0x3d8] ;  /* 0x0000f600ff747b82 */ /* 0x000e220000000800 */
[----:B------:R4:W-:Y:S01]  /*8910*/  STL.64 [R1+0x128], R70 ;  /* 0x0001284601007387 */ /* 0x0009e20000100a00 */
[----:B-1----:R-:W-:-:S06]  /*8920*/  LEA R72, P1, R44, R148, 0x1 ;  /* 0x000000942c487211 */ /* 0x002fcc00078208ff */
[----:B------:R-:W1:Y:S01]  /*8930*/  LDC R117, c[0x0][0x3d8] ;  /* 0x0000f600ff757b82 */ /* 0x000e620000000800 */
[----:B------:R-:W-:Y:S01]  /*8940*/  LEA.HI.X.SX32 R73, R44, R0, 0x1, P1 ;  /* 0x000000002c497211 */ /* 0x000fe200008f0eff */
[----:B------:R-:W-:Y:S01]  /*8950*/  IMAD R44, R108, 0x4, R53 ;  /* 0x000000046c2c7824 */ /* 0x000fe200078e0235 */
[CC--:B----4-:R-:W-:Y:S02]  /*8960*/  LEA R68, P1, R67.reuse, R148.reuse, 0x1 ;  /* 0x0000009443447211 */ /* 0x0d0fe400078208ff */
[C---:B------:R-:W-:Y:S01]  /*8970*/  LEA R70, P2, R46.reuse, R148, 0x1 ;  /* 0x000000942e467211 */ /* 0x040fe200078408ff */
[----:B------:R-:W-:Y:S01]  /*8980*/  STL.64 [R1+0x120], R72 ;  /* 0x0001204801007387 */ /* 0x000fe20000100a00 */
[-C--:B------:R-:W-:Y:S01]  /*8990*/  LEA.HI.X.SX32 R69, R67, R0.reuse, 0x1, P1 ;  /* 0x0000000043457211 */ /* 0x080fe200008f0eff */
[----:B------:R-:W4:Y:S01]  /*89a0*/  LDC R118, c[0x0][0x3d8] ;  /* 0x0000f600ff767b82 */ /* 0x000f220000000800 */
[----:B------:R-:W-:Y:S01]  /*89b0*/  LEA.HI.X.SX32 R71, R46, R0, 0x1, P2 ;  /* 0x000000002e477211 */ /* 0x000fe200010f0eff */
[----:B------:R-:W-:-:S04]  /*89c0*/  IMAD R46, R109, 0x4, R44 ;  /* 0x000000046d2e7824 */ /* 0x000fc800078e022c */
[----:B------:R2:W-:Y:S02]  /*89d0*/  STL.64 [R1+0x118], R70 ;  /* 0x0001184601007387 */ /* 0x0005e40000100a00 */
[----:B------:R-:W1:Y:S02]  /*89e0*/  LDC R119, c[0x0][0x3d8] ;  /* 0x0000f600ff777b82 */ /* 0x000e640000000800 */
[----:B------:R3:W-:Y:S06]  /*89f0*/  STL.64 [R1+0x110], R68 ;  /* 0x0001104401007387 */ /* 0x0007ec0000100a00 */
[----:B------:R-:W1:Y:S01]  /*8a00*/  LDC R120, c[0x0][0x3d8] ;  /* 0x0000f600ff787b82 */ /* 0x000e620000000800 */
[----:B--2---:R-:W-:-:S02]  /*8a10*/  LEA R70, P2, R49, R148, 0x1 ;  /* 0x0000009431467211 */ /* 0x004fc400078408ff */
[----:B---3--:R-:W-:Y:S02]  /*8a20*/  LEA R68, P1, R47, R148, 0x1 ;  /* 0x000000942f447211 */ /* 0x008fe400078208ff */
[-C--:B------:R-:W-:Y:S01]  /*8a30*/  LEA.HI.X.SX32 R71, R49, R0.reuse, 0x1, P2 ;  /* 0x0000000031477211 */ /* 0x080fe200010f0eff */
[----:B------:R-:W-:Y:S01]  /*8a40*/  IMAD R49, R110, 0x4, R46 ;  /* 0x000000046e317824 */ /* 0x000fe200078e022e */
[----:B------:R-:W-:Y:S01]  /*8a50*/  LEA.HI.X.SX32 R69, R47, R0, 0x1, P1 ;  /* 0x000000002f457211 */ /* 0x000fe200008f0eff */
[----:B------:R-:W2:Y:S02]  /*8a60*/  LDC R121, c[0x0][0x3d8] ;  /* 0x0000f600ff797b82 */ /* 0x000ea40000000800 */
[----:B------:R3:W-:Y:S01]  /*8a70*/  STL.64 [R1+0x108], R70 ;  /* 0x0001084601007387 */ /* 0x0007e20000100a00 */
[----:B------:R-:W-:-:S03]  /*8a80*/  IMAD R47, R111, 0x4, R49 ;  /* 0x000000046f2f7824 */ /* 0x000fc600078e0231 */
[----:B------:R0:W-:Y:S02]  /*8a90*/  STL.64 [R1+0x100], R68 ;  /* 0x0001004401007387 */ /* 0x0001e40000100a00 */
[----:B------:R-:W1:Y:S02]  /*8aa0*/  LDC R122, c[0x0][0x3d8] ;  /* 0x0000f600ff7a7b82 */ /* 0x000e640000000800 */
[----:B------:R-:W-:Y:S01]  /*8ab0*/  STL.64 [R1+0x7a0], R66 ;  /* 0x0007a04201007387 */ /* 0x000fe20000100a00 */
[----:B---3--:R-:W-:-:S05]  /*8ac0*/  LEA R70, P2, R66, R148, 0x1 ;  /* 0x0000009442467211 */ /* 0x008fca00078408ff */
[----:B------:R-:W3:Y:S01]  /*8ad0*/  LDC R123, c[0x0][0x3d8] ;  /* 0x0000f600ff7b7b82 */ /* 0x000ee20000000800 */
[C---:B0-----:R-:W-:Y:S02]  /*8ae0*/  LEA R68, P1, R45.reuse, R148, 0x1 ;  /* 0x000000942d447211 */ /* 0x041fe400078208ff */
[-C--:B------:R-:W-:Y:S02]  /*8af0*/  LEA.HI.X.SX32 R71, R66, R0.reuse, 0x1, P2 ;  /* 0x0000000042477211 */ /* 0x080fe400010f0eff */
[----:B------:R-:W-:Y:S01]  /*8b00*/  LEA.HI.X.SX32 R69, R45, R0, 0x1, P1 ;  /* 0x000000002d457211 */ /* 0x000fe200008f0eff */
[----:B------:R-:W-:Y:S02]  /*8b10*/  IMAD R45, R112, 0x4, R47 ;  /* 0x00000004702d7824 */ /* 0x000fe400078e022f */
[----:B------:R-:W0:Y:S01]  /*8b20*/  LDC R124, c[0x0][0x3d8] ;  /* 0x0000f600ff7c7b82 */ /* 0x000e220000000800 */
[----:B------:R4:W-:Y:S04]  /*8b30*/  STL.64 [R1+0xf8], R70 ;  /* 0x0000f84601007387 */ /* 0x0009e80000100a00 */
[----:B------:R2:W-:Y:S03]  /*8b40*/  STL.64 [R1+0xf0], R68 ;  /* 0x0000f04401007387 */ /* 0x0005e60000100a00 */
[----:B------:R-:W0:Y:S01]  /*8b50*/  LDC R125, c[0x0][0x3d8] ;  /* 0x0000f600ff7d7b82 */ /* 0x000e220000000800 */
[----:B----4-:R-:W-:-:S07]  /*8b60*/  LEA R70, P2, R43, R148, 0x1 ;  /* 0x000000942b467211 */ /* 0x010fce00078408ff */
[----:B------:R-:W4:Y:S01]  /*8b70*/  LDC R126, c[0x0][0x3d8] ;  /* 0x0000f600ff7e7b82 */ /* 0x000f220000000800 */
[----:B--2---:R-:W-:Y:S02]  /*8b80*/  LEA R68, P1, R65, R148, 0x1 ;  /* 0x0000009441447211 */ /* 0x004fe400078208ff */
[----:B------:R-:W-:Y:S01]  /*8b90*/  LEA.HI.X.SX32 R71, R43, R0, 0x1, P2 ;  /* 0x000000002b477211 */ /* 0x000fe200010f0eff */
[----:B------:R-:W-:Y:S01]  /*8ba0*/  IMAD R43, R113, 0x4, R45 ;  /* 0x00000004712b7824 */ /* 0x000fe200078e022d */
[----:B------:R-:W-:Y:S02]  /*8bb0*/  LEA R66, P2, R41, R148, 0x1 ;  /* 0x0000009429427211 */ /* 0x000fe400078408ff */
[-C--:B------:R-:W-:Y:S01]  /*8bc0*/  LEA.HI.X.SX32 R69, R65, R0.reuse, 0x1, P1 ;  /* 0x0000000041457211 */ /* 0x080fe200008f0eff */
[----:B------:R-:W-:Y:S01]  /*8bd0*/  STL.64 [R1+0xe8], R70 ;  /* 0x0000e84601007387 */ /* 0x000fe20000100a00 */
[----:B------:R-:W-:Y:S01]  /*8be0*/  LEA.HI.X.SX32 R67, R41, R0, 0x1, P2 ;  /* 0x0000000029437211 */ /* 0x000fe200010f0eff */
[----:B------:R-:W2:Y:S01]  /*8bf0*/  LDC R127, c[0x0][0x3d8] ;  /* 0x0000f600ff7f7b82 */ /* 0x000ea20000000800 */
[----:B------:R-:W-:Y:S01]  /*8c00*/  LEA R41, R114, R43, 0x2 ;  /* 0x0000002b72297211 */ /* 0x000fe200078e10ff */
[----:B------:R1:W-:Y:S04]  /*8c10*/  STL.64 [R1+0xe0], R68 ;  /* 0x0000e04401007387 */ /* 0x0003e80000100a00 */
[----:B------:R3:W-:Y:S02]  /*8c20*/  STL.64 [R1+0xd8], R66 ;  /* 0x0000d84201007387 */ /* 0x0007e40000100a00 */
[----:B------:R-:W0:Y:S01]  /*8c30*/  LDC R128, c[0x0][0x3d8] ;  /* 0x0000f600ff807b82 */ /* 0x000e220000000800 */
[----:B-1----:R-:W-:-:S07]  /*8c40*/  LEA R68, P1, R39, R148, 0x1 ;  /* 0x0000009427447211 */ /* 0x002fce00078208ff */
[----:B------:R-:W1:Y:S01]  /*8c50*/  LDC R129, c[0x0][0x3d8] ;  /* 0x0000f600ff817b82 */ /* 0x000e620000000800 */
        /* <DEDUP_REMOVED lines=9> */
[----:B----4-:R-:W-:-:S06]  /*8cf0*/  LEA R68, P1, R37, R148, 0x1 ;  /* 0x0000009425447211 */ /* 0x010fcc00078208ff */
[----:B------:R-:W4:Y:S01]  /*8d00*/  LDC R138, c[0x0][0x3d8] ;  /* 0x0000f600ff8a7b82 */ /* 0x000f220000000800 */
[----:B------:R-:W-:Y:S01]  /*8d10*/  LEA.HI.X.SX32 R69, R37, R0, 0x1, P1 ;  /* 0x0000000025457211 */ /* 0x000fe200008f0eff */
[----:B------:R-:W-:Y:S01]  /*8d20*/  IMAD R37, R116, 0x4, R39 ;  /* 0x0000000474257824 */ /* 0x000fe200078e0227 */
[-C--:B--2---:R-:W-:Y:S02]  /*8d30*/  LEA R64, P1, R63, R148.reuse, 0x1 ;  /* 0x000000943f407211 */ /* 0x084fe400078208ff */
[----:B------:R-:W-:Y:S01]  /*8d40*/  LEA R66, P2, R35, R148, 0x1 ;  /* 0x0000009423427211 */ /* 0x000fe200078408ff */
[----:B------:R-:W-:Y:S01]  /*8d50*/  STL.64 [R1+0xc0], R68 ;  /* 0x0000c04401007387 */ /* 0x000fe20000100a00 */
[-C--:B------:R-:W-:Y:S01]  /*8d60*/  LEA.HI.X.SX32 R65, R63, R0.reuse, 0x1, P1 ;  /* 0x000000003f417211 */ /* 0x080fe200008f0eff */
[----:B------:R-:W2:Y:S01]  /*8d70*/  LDC R139, c[0x0][0x3d8] ;  /* 0x0000f600ff8b7b82 */ /* 0x000ea20000000800 */
[----:B------:R-:W-:Y:S01]  /*8d80*/  LEA.HI.X.SX32 R67, R35, R0, 0x1, P2 ;  /* 0x0000000023437211 */ /* 0x000fe200010f0eff */
[----:B------:R-:W-:-:S04]  /*8d90*/  IMAD R35, R117, 0x4, R37 ;  /* 0x0000000475237824 */ /* 0x000fc800078e0225 */
[----:B------:R1:W-:Y:S02]  /*8da0*/  STL.64 [R1+0xb8], R66 ;  /* 0x0000b84201007387 */ /* 0x0003e40000100a00 */
[----:B------:R-:W0:Y:S02]  /*8db0*/  LDC R142, c[0x0][0x3d8] ;  /* 0x0000f600ff8e7b82 */ /* 0x000e240000000800 */
[----:B------:R3:W-:Y:S06]  /*8dc0*/  STL.64 [R1+0xb0], R64 ;  /* 0x0000b04001007387 */ /* 0x0007ec0000100a00 */
[----:B------:R-:W0:Y:S01]  /*8dd0*/  LDC R143, c[0x0][0x3d8] ;  /* 0x0000f600ff8f7b82 */ /* 0x000e220000000800 */
[----:B-1----:R-:W-:-:S04]  /*8de0*/  LEA R66, P2, R33, R148, 0x1 ;  /* 0x0000009421427211 */ /* 0x002fc800078408ff */
[----:B------:R-:W-:Y:S01]  /*8df0*/  LEA.HI.X.SX32 R67, R33, R0, 0x1, P2 ;  /* 0x0000000021437211 */ /* 0x000fe200010f0eff */
[----:B------:R-:W-:Y:S01]  /*8e00*/  IMAD R33, R118, 0x4, R35 ;  /* 0x0000000476217824 */ /* 0x000fe200078e0223 */
[C---:B---3--:R-:W-:Y:S01]  /*8e10*/  LEA R64, P1, R31.reuse, R148, 0x1 ;  /* 0x000000941f407211 */ /* 0x048fe200078208ff */
[----:B------:R-:W1:Y:S02]  /*8e20*/  LDC R146, c[0x0][0x3d8] ;  /* 0x0000f600ff927b82 */ /* 0x000e640000000800 */
[----:B------:R3:W-:Y:S01]  /*8e30*/  STL.64 [R1+0xa8], R66 ;  /* 0x0000a84201007387 */ /* 0x0007e20000100a00 */
[----:B------:R-:W-:Y:S01]  /*8e40*/  LEA.HI.X.SX32 R65, R31, R0, 0x1, P1 ;  /* 0x000000001f417211 */ /* 0x000fe200008f0eff */
[----:B------:R-:W-:-:S04]  /*8e50*/  IMAD R31, R119, 0x4, R33 ;  /* 0x00000004771f7824 */ /* 0x000fc800078e0221 */
[----:B------:R2:W-:Y:S01]  /*8e60*/  STL.64 [R1+0xa0], R64 ;  /* 0x0000a04001007387 */ /* 0x0005e20000100a00 */
[----:B------:R-:W0:Y:S01]  /*8e70*/  LDC R147, c[0x0][0x3d8] ;  /* 0x0000f600ff937b82 */ /* 0x000e220000000800 */
[----:B---3--:R-:W-:-:S07]  /*8e80*/  LEA R66, P2, R62, R148, 0x1 ;  /* 0x000000943e427211 */ /* 0x008fce00078408ff */
[----:B------:R-:W3:Y:S01]  /*8e90*/  LDC R149, c[0x0][0x3d8] ;  /* 0x0000f600ff957b82 */ /* 0x000ee20000000800 */
[----:B------:R-:W-:Y:S02]  /*8ea0*/  LEA.HI.X.SX32 R67, R62, R0, 0x1, P2 ;  /* 0x000000003e437211 */ /* 0x000fe400010f0eff */
[----:B--2---:R-:W-:-:S03]  /*8eb0*/  LEA R64, P1, R29, R148, 0x1 ;  /* 0x000000941d407211 */ /* 0x004fc600078208ff */
[----:B------:R2:W-:Y:S01]  /*8ec0*/  STL.64 [R1+0x98], R66 ;  /* 0x0000984201007387 */ /* 0x0005e20000100a00 */
[----:B------:R-:W-:Y:S01]  /*8ed0*/  LEA.HI.X.SX32 R65, R29, R0, 0x1, P1 ;  /* 0x000000001d417211 */ /* 0x000fe200008f0eff */
[----:B------:R-:W-:Y:S01]  /*8ee0*/  IMAD R29, R120, 0x4, R31 ;  /* 0x00000004781d7824 */ /* 0x000fe200078e021f */
[----:B------:R-:W0:Y:S03]  /*8ef0*/  LDC R150, c[0x0][0x3d8] ;  /* 0x0000f600ff967b82 */ /* 0x000e260000000800 */
[----:B------:R4:W-:Y:S05]  /*8f00*/  STL.64 [R1+0x90], R64 ;  /* 0x0000904001007387 */ /* 0x0009ea0000100a00 */
[----:B------:R-:W1:Y:S01]  /*8f10*/  LDC R151, c[0x0][0x3d8] ;  /* 0x0000f600ff977b82 */ /* 0x000e620000000800 */
[----:B--2---:R-:W-:-:S04]  /*8f20*/  LEA R66, P2, R27, R148, 0x1 ;  /* 0x000000941b427211 */ /* 0x004fc800078408ff */
[----:B------:R-:W-:Y:S01]  /*8f30*/  LEA.HI.X.SX32 R67, R27, R0, 0x1, P2 ;  /* 0x000000001b437211 */ /* 0x000fe200010f0eff */
[----:B------:R-:W-:Y:S01]  /*8f40*/  IMAD R27, R121, 0x4, R29 ;  /* 0x00000004791b7824 */ /* 0x000fe200078e021d */
[C---:B----4-:R-:W-:Y:S01]  /*8f50*/  LEA R64, P1, R61.reuse, R148, 0x1 ;  /* 0x000000943d407211 */ /* 0x050fe200078208ff */
[----:B------:R-:W2:Y:S02]  /*8f60*/  LDC R152, c[0x0][0x3d8] ;  /* 0x0000f600ff987b82 */ /* 0x000ea40000000800 */
[----:B------:R4:W-:Y:S01]  /*8f70*/  STL.64 [R1+0x88], R66 ;  /* 0x0000884201007387 */ /* 0x0009e20000100a00 */
[----:B------:R-:W-:-:S05]  /*8f80*/  LEA.HI.X.SX32 R65, R61, R0, 0x1, P1 ;  /* 0x000000003d417211 */ /* 0x000fca00008f0eff */
[----:B------:R3:W-:Y:S01]  /*8f90*/  STL.64 [R1+0x80], R64 ;  /* 0x0000804001007387 */ /* 0x0007e20000100a00 */
[----:B------:R-:W1:Y:S01]  /*8fa0*/  LDC R153, c[0x0][0x3d8] ;  /* 0x0000f600ff997b82 */ /* 0x000e620000000800 */
[----:B----4-:R-:W-:-:S07]  /*8fb0*/  LEA R66, P2, R25, R148, 0x1 ;  /* 0x0000009419427211 */ /* 0x010fce00078408ff */
[----:B------:R-:W4:Y:S01]  /*8fc0*/  LDC R154, c[0x0][0x3d8] ;  /* 0x0000f600ff9a7b82 */ /* 0x000f220000000800 */
[----:B------:R-:W-:Y:S02]  /*8fd0*/  LEA.HI.X.SX32 R67, R25, R0, 0x1, P2 ;  /* 0x0000000019437211 */ /* 0x000fe400010f0eff */
[C---:B---3--:R-:W-:Y:S02]  /*8fe0*/  LEA R64, P1, R23.reuse, R148, 0x1 ;  /* 0x0000009417407211 */ /* 0x048fe400078208ff */
[----:B------:R-:W-:Y:S01]  /*8ff0*/  LEA R25, R122, R27, 0x2 ;  /* 0x0000001b7a197211 */ /* 0x000fe200078e10ff */
[----:B------:R3:W-:Y:S01]  /*9000*/  STL.64 [R1+0x78], R66 ;  /* 0x0000784201007387 */ /* 0x0007e20000100a00 */
[----:B------:R-:W-:Y:S01]  /*9010*/  LEA.HI.X.SX32 R65, R23, R0, 0x1, P1 ;  /* 0x0000000017417211 */ /* 0x000fe200008f0eff */
[----:B------:R-:W1:Y:S01]  /*9020*/  LDC R155, c[0x0][0x3d8] ;  /* 0x0000f600ff9b7b82 */ /* 0x000e620000000800 */
[----:B------:R-:W-:Y:S01]  /*9030*/  LEA R68, P1, R21, R148, 0x1 ;  /* 0x0000009415447211 */ /* 0x000fe200078208ff */
[----:B------:R-:W-:-:S02]  /*9040*/  IMAD R23, R123, 0x4, R25 ;  /* 0x000000047b177824 */ /* 0x000fc400078e0219 */
[----:B------:R-:W-:Y:S01]  /*9050*/  STL.64 [R1+0x70], R64 ;  /* 0x0000704001007387 */ /* 0x000fe20000100a00 */
[----:B------:R-:W-:Y:S01]  /*9060*/  LEA.HI.X.SX32 R69, R21, R0, 0x1, P1 ;  /* 0x0000000015457211 */ /* 0x000fe200008f0eff */
[----:B0-----:R-:W-:Y:S01]  /*9070*/  IMAD R21, R124, 0x4, R23 ;  /* 0x000000047c157824 */ /* 0x001fe200078e0217 */
[CC--:B------:R-:W-:Y:S01]  /*9080*/  LEA R72, P1, R59.reuse, R148.reuse, 0x1 ;  /* 0x000000943b487211 */ /* 0x0c0fe200078208ff */
[----:B------:R-:W0:Y:S01]  /*9090*/  LDC R156, c[0x0][0x3d8] ;  /* 0x0000f600ff9c7b82 */ /* 0x000e220000000800 */
[----:B------:R2:W-:Y:S01]  /*90a0*/  STL.64 [R1+0x7b0], R64 ;  /* 0x0007b04001007387 */ /* 0x0005e20000100a00 */
[C---:B---3--:R-:W-:Y:S02]  /*90b0*/  LEA R66, P2, R60.reuse, R148, 0x1 ;  /* 0x000000943c427211 */ /* 0x048fe400078408ff */
[-C--:B------:R-:W-:Y:S02]  /*90c0*/  LEA.HI.X.SX32 R73, R59, R0.reuse, 0x1, P1 ;  /* 0x000000003b497211 */ /* 0x080fe400008f0eff */
[----:B------:R-:W-:-:S02]  /*90d0*/  LEA.HI.X.SX32 R67, R60, R0, 0x1, P2 ;  /* 0x000000003c437211 */ /* 0x000fc400010f0eff */
[CC--:B------:R-:W-:Y:S01]  /*90e0*/  LEA R70, P2, R20.reuse, R148.reuse, 0x1 ;  /* 0x0000009414467211 */ /* 0x0c0fe200078408ff */
[----:B------:R-:W3:Y:S01]  /*90f0*/  LDC R157, c[0x0][0x3d8] ;  /* 0x0000f600ff9d7b82 */ /* 0x000ee20000000800 */
[----:B------:R-:W-:Y:S01]  /*9100*/  LEA R94, P1, R3, R148, 0x1 ;  /* 0x00000094035e7211 */ /* 0x000fe200078208ff */
[----:B------:R-:W-:Y:S01]  /*9110*/  STL.64 [R1+0x68], R66 ;  /* 0x0000684201007387 */ /* 0x000fe20000100a00 */
[----:B------:R-:W-:Y:S01]  /*9120*/  LEA.HI.X.SX32 R71, R20, R0, 0x1, P2 ;  /* 0x0000000014477211 */ /* 0x000fe200010f0eff */
[----:B------:R-:W-:Y:S01]  /*9130*/  IMAD R20, R125, 0x4, R21 ;  /* 0x000000047d147824 */ /* 0x000fe200078e0215 */
[C---:B------:R-:W-:Y:S01]  /*9140*/  LEA R74, P2, R22.reuse, R148, 0x1 ;  /* 0x00000094164a7211 */ /* 0x040fe200078408ff */
[----:B--2---:R-:W-:Y:S01]  /*9150*/  IMAD.MOV.U32 R64, RZ, RZ, R202 ;  /* 0x000000ffff407224 */ /* 0x004fe200078e00ca */
[-C--:B------:R-:W-:Y:S01]  /*9160*/  LEA.HI.X.SX32 R95, R3, R0.reuse, 0x1, P1 ;  /* 0x00000000035f7211 */ /* 0x080fe200008f0eff */
[----:B------:R-:W2:Y:S01]  /*9170*/  LDC R158, c[0x0][0x3d8] ;  /* 0x0000f600ff9e7b82 */ /* 0x000ea20000000800 */
[----:B------:R-:W-:Y:S01]  /*9180*/  LEA.HI.X.SX32 R75, R22, R0, 0x1, P2 ;  /* 0x00000000164b7211 */ /* 0x000fe200010f0eff */
[----:B------:R-:W-:Y:S01]  /*9190*/  IMAD R22, R126, 0x4, R20 ;  /* 0x000000047e167824 */ /* 0x000fe200078e0214 */
[-C--:B------:R-:W-:Y:S01]  /*91a0*/  LEA R78, P2, R58, R148.reuse, 0x1 ;  /* 0x000000943a4e7211 */ /* 0x080fe200078408ff */
[----:B------:R4:W-:Y:S01]  /*91b0*/  STL.64 [R1+0x7b8], R66 ;  /* 0x0007b84201007387 */ /* 0x0009e20000100a00 */
[----:B------:R-:W-:Y:S01]  /*91c0*/  LEA R92, P1, R24, R148, 0x1 ;  /* 0x00000094185c7211 */ /* 0x000fe200078208ff */
[----:B------:R-:W-:Y:S01]  /*91d0*/  IMAD.MOV.U32 R65, RZ, RZ, R203 ;  /* 0x000000ffff417224 */ /* 0x000fe200078e00cb */
[----:B------:R-:W-:Y:S01]  /*91e0*/  LEA R3, R127, R22, 0x2 ;  /* 0x000000167f037211 */ /* 0x000fe200078e10ff */
[----:B------:R-:W0:Y:S01]  /*91f0*/  LDC R159, c[0x0][0x3d8] ;  /* 0x0000f600ff9f7b82 */ /* 0x000e220000000800 */
[----:B------:R-:W-:Y:S01]  /*9200*/  LEA.HI.X.SX32 R79, R58, R0, 0x1, P2 ;  /* 0x000000003a4f7211 */ /* 0x000fe200010f0eff */
[----:B------:R-:W-:Y:S01]  /*9210*/  STL.64 [R1+0x60], R68 ;  /* 0x0000604401007387 */ /* 0x000fe20000100a00 */
[----:B------:R-:W-:-:S02]  /*9220*/  LEA R86, P2, R26, R148, 0x1 ;  /* 0x000000941a567211 */ /* 0x000fc400078408ff */
[----:B------:R-:W-:Y:S01]  /*9230*/  LEA.HI.X.SX32 R93, R24, R0, 0x1, P1 ;  /* 0x00000000185d7211 */ /* 0x000fe200008f0eff */
[----:B------:R-:W-:Y:S01]  /*9240*/  IMAD R24, R128, 0x4, R3 ;  /* 0x0000000480187824 */ /* 0x000fe200078e0203 */
[----:B------:R-:W-:Y:S01]  /*9250*/  LEA R76, P1, R57, R148, 0x1 ;  /* 0x00000094394c7211 */ /* 0x000fe200078208ff */
[----:B------:R-:W0:Y:S01]  /*9260*/  LDC R160, c[0x0][0x3d8] ;  /* 0x0000f600ffa07b82 */ /* 0x000e220000000800 */
[----:B------:R-:W-:Y:S01]  /*9270*/  LEA.HI.X.SX32 R87, R26, R0, 0x1, P2 ;  /* 0x000000001a577211 */ /* 0x000fe200010f0eff */
[----:B------:R-:W-:Y:S01]  /*9280*/  IMAD R26, R129, 0x4, R24 ;  /* 0x00000004811a7824 */ /* 0x000fe200078e0218 */
[----:B------:R-:W-:Y:S01]  /*9290*/  LEA R84, P2, R28, R148, 0x1 ;  /* 0x000000941c547211 */ /* 0x000fe200078408ff */
[----:B----4-:R-:W-:Y:S01]  /*92a0*/  IMAD.MOV.U32 R66, RZ, RZ, R200 ;  /* 0x000000ffff427224 */ /* 0x010fe200078e00c8 */
[----:B------:R-:W-:Y:S01]  /*92b0*/  LEA.HI.X.SX32 R77, R57, R0, 0x1, P1 ;  /* 0x00000000394d7211 */ /* 0x000fe200008f0eff */
[----:B------:R4:W-:Y:S01]  /*92c0*/  STL.64 [R1+0x7c0], R68 ;  /* 0x0007c04401007387 */ /* 0x0009e20000100a00 */
[----:B------:R-:W-:Y:S01]  /*92d0*/  LEA R90, P1, R30, R148, 0x1 ;  /* 0x000000941e5a7211 */ /* 0x000fe200078208ff */
[----:B------:R-:W0:Y:S01]  /*92e0*/  LDC R162, c[0x0][0x3d8] ;  /* 0x0000f600ffa27b82 */ /* 0x000e220000000800 */
[----:B------:R-:W-:Y:S01]  /*92f0*/  LEA.HI.X.SX32 R85, R28, R0, 0x1, P2 ;  /* 0x000000001c557211 */ /* 0x000fe200010f0eff */
[----:B------:R-:W-:Y:S01]  /*9300*/  IMAD R28, R130, 0x4, R26 ;  /* 0x00000004821c7824 */ /* 0x000fe200078e021a */
[----:B------:R-:W-:Y:S01]  /*9310*/  LEA R82, P2, R56, R148, 0x1 ;  /* 0x0000009438527211 */ /* 0x000fe200078408ff */
[----:B------:R-:W-:Y:S01]  /*9320*/  STL.64 [R1+0x58], R70 ;  /* 0x0000584601007387 */ /* 0x000fe20000100a00 */
[----:B------:R-:W-:Y:S01]  /*9330*/  LEA.HI.X.SX32 R91, R30, R0, 0x1, P1 ;  /* 0x000000001e5b7211 */ /* 0x000fe200008f0eff */
[----:B------:R-:W-:Y:S01]  /*9340*/  IMAD R30, R131, 0x4, R28 ;  /* 0x00000004831e7824 */ /* 0x000fe200078e021c */
[----:B------:R-:W-:Y:S01]  /*9350*/  LEA R88, P1, R32, R148, 0x1 ;  /* 0x0000009420587211 */ /* 0x000fe200078208ff */
[----:B------:R1:W-:Y:S01]  /*9360*/  STL.64 [R1+0x7c8], R70 ;  /* 0x0007c84601007387 */ /* 0x0003e20000100a00 */
[----:B------:R-:W-:Y:S01]  /*9370*/  LEA.HI.X.SX32 R83, R56, R0, 0x1, P2 ;  /* 0x0000000038537211 */ /* 0x000fe200010f0eff */
[----:B----4-:R-:W-:Y:S01]  /*9380*/  IMAD.MOV.U32 R68, RZ, RZ, R198 ;  /* 0x000000ffff447224 */ /* 0x010fe200078e00c6 */
[----:B------:R-:W-:Y:S01]  /*9390*/  LEA R250, P2, R34, R148, 0x1 ;  /* 0x0000009422fa7211 */ /* 0x000fe200078408ff */
[----:B------:R-:W-:Y:S01]  /*93a0*/  STL.64 [R1+0x50], R72 ;  /* 0x0000504801007387 */ /* 0x000fe20000100a00 */
[----:B------:R-:W-:Y:S01]  /*93b0*/  LEA.HI.X.SX32 R89, R32, R0, 0x1, P1 ;  /* 0x0000000020597211 */ /* 0x000fe200008f0eff */
[----:B------:R-:W-:Y:S01]  /*93c0*/  IMAD R32, R138, 0x4, R30 ;  /* 0x000000048a207824 */ /* 0x000fe200078e021e */
[----:B------:R-:W-:Y:S01]  /*93d0*/  LEA R248, P1, R55, R148, 0x1 ;  /* 0x0000009437f87211 */ /* 0x000fe200078208ff */
[----:B------:R-:W-:Y:S01]  /*93e0*/  IMAD.MOV.U32 R67, RZ, RZ, R201 ;  /* 0x000000ffff437224 */ /* 0x000fe200078e00c9 */
[----:B------:R-:W-:Y:S01]  /*93f0*/  LEA.HI.X.SX32 R251, R34, R0, 0x1, P2 ;  /* 0x0000000022fb7211 */ /* 0x000fe200010f0eff */
[----:B------:R-:W-:Y:S01]  /*9400*/  IMAD R34, R139, 0x4, R32 ;  /* 0x000000048b227824 */ /* 0x000fe200078e0220 */
[----:B------:R-:W-:Y:S01]  /*9410*/  LEA R246, P2, R36, R148, 0x1 ;  /* 0x0000009424f67211 */ /* 0x000fe200078408ff */
[----:B------:R4:W-:Y:S01]  /*9420*/  STL.64 [R1+0x7d0], R72 ;  /* 0x0007d04801007387 */ /* 0x0009e20000100a00 */
[----:B------:R-:W-:Y:S01]  /*9430*/  LEA.HI.X.SX32 R249, R55, R0, 0x1, P1 ;  /* 0x0000000037f97211 */ /* 0x000fe200008f0eff */
[----:B-1----:R-:W-:Y:S01]  /*9440*/  IMAD.MOV.U32 R70, RZ, RZ, R196 ;  /* 0x000000ffff467224 */ /* 0x002fe200078e00c4 */
[----:B------:R-:W-:Y:S01]  /*9450*/  LEA R242, P1, R38, R148, 0x1 ;  /* 0x0000009426f27211 */ /* 0x000fe200078208ff */
[----:B------:R-:W-:Y:S01]  /*9460*/  STL.64 [R1+0x48], R74 ;  /* 0x0000484a01007387 */ /* 0x000fe20000100a00 */
[----:B------:R-:W-:Y:S01]  /*9470*/  LEA.HI.X.SX32 R247, R36, R0, 0x1, P2 ;  /* 0x0000000024f77211 */ /* 0x000fe200010f0eff */
[----:B------:R-:W-:Y:S01]  /*9480*/  IMAD.MOV.U32 R71, RZ, RZ, R197 ;  /* 0x000000ffff477224 */ /* 0x000fe200078e00c5 */
[----:B------:R-:W-:Y:S01]  /*9490*/  LEA R36, R142, R34, 0x2 ;  /* 0x000000228e247211 */ /* 0x000fe200078e10ff */
[----:B------:R-:W-:Y:S01]  /*94a0*/  STL.64 [R1+0x7d8], R74 ;  /* 0x0007d84a01007387 */ /* 0x000fe20000100a00 */
[----:B------:R-:W-:Y:S01]  /*94b0*/  LEA R238, P2, R54, R148, 0x1 ;  /* 0x0000009436ee7211 */ /* 0x000fe200078408ff */
[----:B------:R-:W-:Y:S01]  /*94c0*/  IMAD.MOV.U32 R142, RZ, RZ, R192 ;  /* 0x000000ffff8e7224 */ /* 0x000fe200078e00c0 */
[----:B------:R-:W-:Y:S01]  /*94d0*/  LEA.HI.X.SX32 R243, R38, R0, 0x1, P1 ;  /* 0x0000000026f37211 */ /* 0x000fe200008f0eff */
[----:B------:R-:W-:Y:S01]  /*94e0*/  IMAD R38, R143, 0x4, R36 ;  /* 0x000000048f267824 */ /* 0x000fe200078e0224 */
[----:B------:R-:W-:Y:S01]  /*94f0*/  LEA R236, P1, R42, R148, 0x1 ;  /* 0x000000942aec7211 */ /* 0x000fe200078208ff */
[----:B------:R-:W-:Y:S01]  /*9500*/  STL.64 [R1+0x40], R94 ;  /* 0x0000405e01007387 */ /* 0x000fe20000100a00 */
[----:B------:R-:W-:Y:S01]  /*9510*/  LEA.HI.X.SX32 R239, R54, R0, 0x1, P2 ;  /* 0x0000000036ef7211 */ /* 0x000fe200010f0eff */
[----:B----4-:R-:W-:Y:S01]  /*9520*/  IMAD.MOV.U32 R72, RZ, RZ, R194 ;  /* 0x000000ffff487224 */ /* 0x010fe200078e00c2 */
[----:B------:R-:W-:Y:S01]  /*9530*/  LEA R234, P2, R40, R148, 0x1 ;  /* 0x0000009428ea7211 */ /* 0x000fe200078408ff */
[----:B------:R-:W-:Y:S01]  /*9540*/  STL.64 [R1+0x7e0], R94 ;  /* 0x0007e05e01007387 */ /* 0x000fe20000100a00 */
[-C--:B------:R-:W-:Y:S01]  /*9550*/  LEA.HI.X.SX32 R237, R42, R0.reuse, 0x1, P1 ;  /* 0x000000002aed7211 */ /* 0x080fe200008f0eff */
[----:B------:R-:W-:Y:S01]  /*9560*/  IMAD R42, R146, 0x4, R38 ;  /* 0x00000004922a7824 */ /* 0x000fe200078e0226 */
[----:B------:R-:W-:Y:S01]  /*9570*/  LEA.HI.X.SX32 R235, R40, R0, 0x1, P2 ;  /* 0x0000000028eb7211 */ /* 0x000fe200010f0eff */
[----:B------:R-:W-:Y:S01]  /*9580*/  STL.64 [R1+0x38], R78 ;  /* 0x0000384e01007387 */ /* 0x000fe20000100a00 */
[-C--:B------:R-:W-:Y:S01]  /*9590*/  LEA R232, P1, R53, R148.reuse, 0x1 ;  /* 0x0000009435e87211 */ /* 0x080fe200078208ff */
[----:B------:R-:W-:Y:S01]  /*95a0*/  IMAD R40, R147, 0x4, R42 ;  /* 0x0000000493287824 */ /* 0x000fe200078e022a */
[C---:B------:R-:W-:Y:S01]  /*95b0*/  LEA R230, P2, R44.reuse, R148, 0x1 ;  /* 0x000000942ce67211 */ /* 0x040fe200078408ff */
[----:B------:R-:W-:Y:S01]  /*95c0*/  STL.64 [R1+0x7e8], R78 ;  /* 0x0007e84e01007387 */ /* 0x000fe20000100a00 */
[-C--:B------:R-:W-:Y:S01]  /*95d0*/  LEA.HI.X.SX32 R233, R53, R0.reuse, 0x1, P1 ;  /* 0x0000000035e97211 */ /* 0x080fe200008f0eff */
[----:B------:R-:W-:Y:S01]  /*95e0*/  IMAD.MOV.U32 R73, RZ, RZ, R195 ;  /* 0x000000ffff497224 */ /* 0x000fe200078e00c3 */
[----:B------:R-:W-:Y:S01]  /*95f0*/  LEA.HI.X.SX32 R231, R44, R0, 0x1, P2 ;  /* 0x000000002ce77211 */ /* 0x000fe200010f0eff */
[----:B------:R-:W-:Y:S01]  /*9600*/  IMAD R44, R149, 0x4, R40 ;  /* 0x00000004952c7824 */ /* 0x000fe200078e0228 */
[CC--:B------:R-:W-:Y:S01]  /*9610*/  LEA R228, P1, R46.reuse, R148.reuse, 0x1 ;  /* 0x000000942ee47211 */ /* 0x0c0fe200078208ff */
[----:B------:R-:W-:Y:S01]  /*9620*/  STL.64 [R1+0x30], R92 ;  /* 0x0000305c01007387 */ /* 0x000fe20000100a00 */
[----:B------:R-:W-:Y:S01]  /*9630*/  LEA R226, P2, R49, R148, 0x1 ;  /* 0x0000009431e27211 */ /* 0x000fe200078408ff */
[----:B------:R-:W-:Y:S01]  /*9640*/  IMAD.MOV.U32 R143, RZ, RZ, R193 ;  /* 0x000000ffff8f7224 */ /* 0x000fe200078e00c1 */
[----:B------:R-:W-:Y:S01]  /*9650*/  LEA.HI.X.SX32 R229, R46, R0, 0x1, P1 ;  /* 0x000000002ee57211 */ /* 0x000fe200008f0eff */
[----:B------:R1:W-:Y:S01]  /*9660*/  STL.64 [R1+0x7f0], R92 ;  /* 0x0007f05c01007387 */ /* 0x0003e20000100a00 */
[----:B------:R-:W-:Y:S01]  /*9670*/  LEA R224, P1, R47, R148, 0x1 ;  /* 0x000000942fe07211 */ /* 0x000fe200078208ff */
[----:B------:R-:W4:Y:S01]  /*9680*/  @!P0 SYNCS.CCTL.IV [UR9+0x20000] ;  /* 0x02000000ff0089b1 */ /* 0x000f220008000009 */
[----:B------:R-:W-:Y:S01]  /*9690*/  LEA R46, R150, R44, 0x2 ;  /* 0x0000002c962e7211 */ /* 0x000fe200078e10ff */
[----:B------:R-:W-:Y:S01]  /*96a0*/  STL.64 [R1+0x28], R86 ;  /* 0x0000285601007387 */ /* 0x000fe20000100a00 */
[----:B------:R-:W-:Y:S01]  /*96b0*/  LEA.HI.X.SX32 R227, R49, R0, 0x1, P2 ;  /* 0x0000000031e37211 */ /* 0x000fe200010f0eff */
[----:B------:R-:W-:Y:S01]  /*96c0*/  NOP ;  /* 0x0000000000007918 */ /* 0x000fe20000000000 */
[----:B------:R-:W-:Y:S01]  /*96d0*/  LEA R222, P2, R45, R148, 0x1 ;  /* 0x000000942dde7211 */ /* 0x000fe200078408ff */
[----:B------:R-:W-:Y:S01]  /*96e0*/  STL.64 [R1+0x7f8], R86 ;  /* 0x0007f85601007387 */ /* 0x000fe20000100a00 */
        /* <DEDUP_REMOVED lines=13> */
[----:B------:R-:W-:Y:S01]  /*97c0*/  IMAD R41, R153, 0x4, R45 ;  /* 0x0000000499297824 */ /* 0x000fe200078e022d */
[----:B------:R-:W-:Y:S01]  /*97d0*/  LEA R214, P2, R37, R148, 0x1 ;  /* 0x0000009425d67211 */ /* 0x000fe200078408ff */
[----:B------:R1:W-:Y:S01]  /*97e0*/  STL.64 [R1+0x808], R84 ;  /* 0x0008085401007387 */ /* 0x0003e20000100a00 */
[----:B------:R-:W-:Y:S01]  /*97f0*/  LEA.HI.X.SX32 R217, R39, R0, 0x1, P1 ;  /* 0x0000000027d97211 */ /* 0x000fe200008f0eff */
[----:B------:R-:W-:Y:S01]  /*9800*/  IMAD R39, R154, 0x4, R41 ;  /* 0x000000049a277824 */ /* 0x000fe200078e0229 */
[----:B------:R-:W-:Y:S01]  /*9810*/  LEA R212, P1, R35, R148, 0x1 ;  /* 0x0000009423d47211 */ /* 0x000fe200078208ff */
[----:B------:R-:W-:Y:S01]  /*9820*/  STL.64 [R1+0x10], R90 ;  /* 0x0000105a01007387 */ /* 0x000fe20000100a00 */
[----:B------:R-:W-:Y:S01]  /*9830*/  LEA.HI.X.SX32 R215, R37, R0, 0x1, P2 ;  /* 0x0000000025d77211 */ /* 0x000fe200010f0eff */
[----:B0-----:R-:W-:Y:S01]  /*9840*/  IMAD.MOV.U32 R76, RZ, RZ, R174 ;  /* 0x000000ffff4c7224 */ /* 0x001fe200078e00ae */
[----:B------:R-:W-:Y:S01]  /*9850*/  LEA R210, P2, R33, R148, 0x1 ;  /* 0x0000009421d27211 */ /* 0x000fe200078408ff */
[----:B------:R0:W-:Y:S01]  /*9860*/  STL.64 [R1+0x810], R90 ;  /* 0x0008105a01007387 */ /* 0x0001e20000100a00 */
        /* <DEDUP_REMOVED lines=11> */
[----:B------:R-:W-:Y:S01]  /*9920*/  STL.64 [R1], R88 ;  /* 0x0000005801007387 */ /* 0x000fe20000100a00 */
[----:B------:R-:W-:Y:S01]  /*9930*/  LEA.HI.X.SX32 R207, R29, R0, 0x1, P2 ;  /* 0x000000001dcf7211 */ /* 0x000fe200010f0eff */
[----:B0-----:R-:W-:Y:S01]  /*9940*/  IMAD.MOV.U32 R90, RZ, RZ, R178 ;  /* 0x000000ffff5a7224 */ /* 0x001fe200078e00b2 */
[----:B---3--:R-:W-:Y:S01]  /*9950*/  LEA R29, R157, R33, 0x2 ;  /* 0x000000219d1d7211 */ /* 0x008fe200078e10ff */
[----:B------:R-:W-:Y:S01]  /*9960*/  STL.64 [R1+0x820], R88 ;  /* 0x0008205801007387 */ /* 0x000fe20000100a00 */
[----:B------:R-:W-:Y:S01]  /*9970*/  LEA R202, P2, R25, R148, 0x1 ;  /* 0x0000009419ca7211 */ /* 0x000fe200078408ff */
[----:B------:R-:W-:Y:S01]  /*9980*/  IMAD.MOV.U32 R91, RZ, RZ, R179 ;  /* 0x000000ffff5b7224 */ /* 0x000fe200078e00b3 */
[----:B------:R-:W-:Y:S01]  /*9990*/  LEA.HI.X.SX32 R205, R27, R0, 0x1, P1 ;  /* 0x000000001bcd7211 */ /* 0x000fe200008f0eff */
[----:B--2---:R-:W-:Y:S01]  /*99a0*/  IMAD R27, R158, 0x4, R29 ;  /* 0x000000049e1b7824 */ /* 0x004fe200078e021d */
[----:B------:R-:W-:Y:S01]  /*99b0*/  LEA R200, P1, R23, R148, 0x1 ;  /* 0x0000009417c87211 */ /* 0x000fe200078208ff */
[----:B------:R0:W-:Y:S01]  /*99c0*/  STL.64 [R1+0x828], R250 ;  /* 0x000828fa01007387 */ /* 0x0001e20000100a00 */
[----:B------:R-:W-:Y:S01]  /*99d0*/  LEA.HI.X.SX32 R203, R25, R0, 0x1, P2 ;  /* 0x0000000019cb7211 */ /* 0x000fe200010f0eff */
[----:B------:R-:W-:Y:S01]  /*99e0*/  IMAD.MOV.U32 R83, RZ, RZ, R181 ;  /* 0x000000ffff537224 */ /* 0x000fe200078e00b5 */
[----:B------:R-:W-:Y:S01]  /*99f0*/  LEA R198, P2, R21, R148, 0x1 ;  /* 0x0000009415c67211 */ /* 0x000fe200078408ff */
[----:B------:R-:W-:Y:S01]  /*9a00*/  STL.64 [R1+0x830], R248 ;  /* 0x000830f801007387 */ /* 0x000fe20000100a00 */
[-C--:B------:R-:W-:Y:S01]  /*9a10*/  LEA.HI.X.SX32 R201, R23, R0.reuse, 0x1, P1 ;  /* 0x0000000017c97211 */ /* 0x080fe200008f0eff */
[----:B------:R-:W-:Y:S01]  /*9a20*/  IMAD R23, R159, 0x4, R27 ;  /* 0x000000049f177824 */ /* 0x000fe200078e021b */
[----:B------:R-:W-:Y:S01]  /*9a30*/  MOV R69, R199 ;  /* 0x000000c700457202 */ /* 0x000fe20000000f00 */
[----:B------:R1:W-:Y:S01]  /*9a40*/  STL.64 [R1+0x838], R246 ;  /* 0x000838f601007387 */ /* 0x0003e20000100a00 */
[----:B------:R-:W-:Y:S01]  /*9a50*/  LEA.HI.X.SX32 R199, R21, R0, 0x1, P2 ;  /* 0x0000000015c77211 */ /* 0x000fe200010f0eff */
[----:B------:R-:W-:Y:S01]  /*9a60*/  IMAD R21, R160, 0x4, R23 ;  /* 0x00000004a0157824 */ /* 0x000fe200078e0217 */
[-C--:B------:R-:W-:Y:S01]  /*9a70*/  LEA R196, P1, R20, R148.reuse, 0x1 ;  /* 0x0000009414c47211 */ /* 0x080fe200078208ff */
[----:B------:R2:W-:Y:S01]  /*9a80*/  STL.64 [R1+0x840], R242 ;  /* 0x000840f201007387 */ /* 0x0005e20000100a00 */
[----:B------:R-:W-:Y:S01]  /*9a90*/  LEA R194, P2, R22, R148, 0x1 ;  /* 0x0000009416c27211 */ /* 0x000fe200078408ff */
[----:B0-----:R-:W-:Y:S01]  /*9aa0*/  IMAD.MOV.U32 R250, RZ, RZ, R184 ;  /* 0x000000fffffa7224 */ /* 0x001fe200078e00b8 */
[-C--:B------:R-:W-:Y:S01]  /*9ab0*/  LEA.HI.X.SX32 R197, R20, R0.reuse, 0x1, P1 ;  /* 0x0000000014c57211 */ /* 0x080fe200008f0eff */
[----:B------:R-:W-:Y:S01]  /*9ac0*/  IMAD R20, R162, 0x4, R21 ;  /* 0x00000004a2147824 */ /* 0x000fe200078e0215 */
[----:B------:R-:W-:Y:S01]  /*9ad0*/  LEA.HI.X.SX32 R195, R22, R0, 0x1, P2 ;  /* 0x0000000016c37211 */ /* 0x000fe200010f0eff */
[----:B------:R-:W-:Y:S01]  /*9ae0*/  FMUL R22, R19, R80 ;  /* 0x0000005013167220 */ /* 0x000fe20000400000 */
[CC--:B------:R-:W-:Y:S01]  /*9af0*/  LEA R192, P1, R3.reuse, R148.reuse, 0x1 ;  /* 0x0000009403c07211 */ /* 0x0c0fe200078208ff */
[----:B-1----:R-:W-:Y:S01]  /*9b00*/  IMAD.MOV.U32 R246, RZ, RZ, R188 ;  /* 0x000000fffff67224 */ /* 0x002fe200078e00bc */
[----:B------:R-:W-:Y:S01]  /*9b10*/  LEA R146, P3, R20, R148, 0x1 ;  /* 0x0000009414927211 */ /* 0x000fe200078608ff */
[----:B------:R-:W-:Y:S01]  /*9b20*/  IMAD.MOV.U32 R248, RZ, RZ, R186 ;  /* 0x000000fffff87224 */ /* 0x000fe200078e00ba */
[----:B------:R-:W-:Y:S01]  /*9b30*/  FMNMX R22, R22, R52, !PT ;  /* 0x0000003416167209 */ /* 0x000fe20007800000 */
[----:B--2---:R-:W-:Y:S01]  /*9b40*/  IMAD.MOV.U32 R242, RZ, RZ, R190 ;  /* 0x000000fffff27224 */ /* 0x004fe200078e00be */
[----:B------:R-:W-:Y:S01]  /*9b50*/  LEA.HI.X.SX32 R147, R20, R0, 0x1, P3 ;  /* 0x0000000014937211 */ /* 0x000fe200018f0eff */
[----:B------:R-:W-:Y:S01]  /*9b60*/  IMAD.MOV.U32 R243, RZ, RZ, R191 ;  /* 0x000000fffff37224 */ /* 0x000fe200078e00bf */
[C---:B------:R-:W-:Y:S01]  /*9b70*/  LEA R190, P2, R24.reuse, R148, 0x1 ;  /* 0x0000009418be7211 */ /* 0x040fe200078408ff */
[----:B------:R-:W0:Y:S01]  /*9b80*/  SHFL.BFLY PT, R20, R22, 0x10, 0x1f ;  /* 0x0e001f0016147f89 */ /* 0x000e2200000e0000 */
[-C--:B------:R-:W-:Y:S01]  /*9b90*/  LEA.HI.X.SX32 R193, R3, R0.reuse, 0x1, P1 ;  /* 0x0000000003c17211 */ /* 0x080fe200008f0eff */
[----:B------:R-:W-:Y:S01]  /*9ba0*/  IMAD.MOV.U32 R249, RZ, RZ, R187 ;  /* 0x000000fffff97224 */ /* 0x000fe200078e00bb */
[----:B------:R-:W-:Y:S01]  /*9bb0*/  LEA.HI.X.SX32 R191, R24, R0, 0x1, P2 ;  /* 0x0000000018bf7211 */ /* 0x000fe200010f0eff */
[----:B------:R-:W-:Y:S01]  /*9bc0*/  IMAD.MOV.U32 R88, RZ, RZ, R182 ;  /* 0x000000ffff587224 */ /* 0x000fe200078e00b6 */
[C---:B------:R-:W-:Y:S01]  /*9bd0*/  LOP3.LUT R24, R2.reuse, 0xf, RZ, 0xc0, !PT ;  /* 0x0000000f02187812 */ /* 0x040fe200078ec0ff */
[----:B------:R-:W-:Y:S01]  /*9be0*/  IMAD.MOV.U32 R251, RZ, RZ, R185 ;  /* 0x000000fffffb7224 */ /* 0x000fe200078e00b9 */
[C---:B------:R-:W-:Y:S01]  /*9bf0*/  LOP3.LUT R3, R2.reuse, 0x60, RZ, 0xc0, !PT ;  /* 0x0000006002037812 */ /* 0x040fe200078ec0ff */
[----:B------:R-:W-:Y:S01]  /*9c00*/  IMAD.MOV.U32 R89, RZ, RZ, R183 ;  /* 0x000000ffff597224 */ /* 0x000fe200078e00b7 */
[----:B------:R-:W-:Y:S01]  /*9c10*/  ISETP.GE.U32.AND P1, PT, R81, 0x10, PT ;  /* 0x000000105100780c */ /* 0x000fe20003f26070 */
[----:B------:R-:W-:Y:S01]  /*9c20*/  IMAD.MOV.U32 R85, RZ, RZ, R177 ;  /* 0x000000ffff557224 */ /* 0x000fe200078e00b1 */
[----:B------:R-:W-:Y:S01]  /*9c30*/  LOP3.LUT R139, R2, 0xff, RZ, 0xc0, !PT ;  /* 0x000000ff028b7812 */ /* 0x000fe200078ec0ff */
[----:B------:R-:W-:Y:S01]  /*9c40*/  IMAD R3, R24, 0x2, R3 ;  /* 0x0000000218037824 */ /* 0x000fe200078e0203 */
[-C--:B------:R-:W-:Y:S01]  /*9c50*/  LEA R188, P3, R26, R148.reuse, 0x1 ;  /* 0x000000941abc7211 */ /* 0x080fe200078608ff */
[----:B------:R-:W-:Y:S01]  /*9c60*/  IMAD.MOV.U32 R86, RZ, RZ, R172 ;  /* 0x000000ffff567224 */ /* 0x000fe200078e00ac */
[----:B------:R-:W-:Y:S01]  /*9c70*/  LEA R186, P2, R28, R148, 0x1 ;  /* 0x000000941cba7211 */ /* 0x000fe200078408ff */
[----:B------:R-:W-:Y:S01]  /*9c80*/  IMAD.MOV.U32 R87, RZ, RZ, R173 ;  /* 0x000000ffff577224 */ /* 0x000fe200078e00ad */
[----:B------:R-:W-:Y:S01]  /*9c90*/  LEA.HI R24, R139, R3, RZ, 0x19 ;  /* 0x000000038b187211 */ /* 0x000fe200078fc8ff */
[----:B------:R-:W-:Y:S01]  /*9ca0*/  IMAD.MOV.U32 R93, RZ, RZ, R171 ;  /* 0x000000ffff5d7224 */ /* 0x000fe200078e00ab */
[----:B------:R-:W-:Y:S01]  /*9cb0*/  MOV R247, R189 ;  /* 0x000000bd00f77202 */ /* 0x000fe20000000f00 */
[----:B------:R-:W-:Y:S01]  /*9cc0*/  IMAD.MOV.U32 R78, RZ, RZ, R168 ;  /* 0x000000ffff4e7224 */ /* 0x000fe200078e00a8 */
[-C--:B------:R-:W-:Y:S01]  /*9cd0*/  LEA.HI.X.SX32 R189, R26, R0.reuse, 0x1, P3 ;  /* 0x000000001abd7211 */ /* 0x080fe200018f0eff */
[----:B------:R-:W-:Y:S01]  /*9ce0*/  IMAD.MOV.U32 R79, RZ, RZ, R169 ;  /* 0x000000ffff4f7224 */ /* 0x000fe200078e00a9 */
[----:B------:R-:W-:Y:S01]  /*9cf0*/  LEA.HI.X.SX32 R187, R28, R0, 0x1, P2 ;  /* 0x000000001cbb7211 */ /* 0x000fe200010f0eff */
[----:B------:R-:W-:Y:S01]  /*9d00*/  IMAD.MOV.U32 R95, RZ, RZ, R167 ;  /* 0x000000ffff5f7224 */ /* 0x000fe200078e00a7 */
[----:B0-----:R-:W-:Y:S01]  /*9d10*/  FMNMX R22, R22, R20, !PT ;  /* 0x0000001416167209 */ /* 0x001fe20007800000 */
[----:B------:R-:W-:Y:S01]  /*9d20*/  IMAD.MOV.U32 R74, RZ, RZ, R164 ;  /* 0x000000ffff4a7224 */ /* 0x000fe200078e00a4 */
[----:B------:R-:W-:Y:S01]  /*9d30*/  LEA R20, R24, UR9, 0x2 ;  /* 0x0000000918147c11 */ /* 0x000fe2000f8e10ff */
[----:B------:R-:W-:Y:S01]  /*9d40*/  IMAD.MOV.U32 R75, RZ, RZ, R165 ;  /* 0x000000ffff4b7224 */ /* 0x000fe200078e00a5 */
[-C--:B------:R-:W-:Y:S01]  /*9d50*/  LEA R184, P3, R30, R148.reuse, 0x1 ;  /* 0x000000941eb87211 */ /* 0x080fe200078608ff */
[----:B------:R0:W-:Y:S01]  /*9d60*/  STL.64 [R1+0x848], R238 ;  /* 0x000848ee01007387 */ /* 0x0001e20000100a00 */
[----:B------:R-:W-:-:S02]  /*9d70*/  LEA R182, P2, R32, R148, 0x1 ;  /* 0x0000009420b67211 */ /* 0x000fc400078408ff */
[----:B------:R-:W-:Y:S01]  /*9d80*/  MOV R82, R180 ;  /* 0x000000b400527202 */ /* 0x000fe20000000f00 */
[----:B----4-:R-:W-:Y:S01]  /*9d90*/  @!P1 STS [R20+0x10000], R22 ;  /* 0x0100001614009388 */ /* 0x010fe20000000800 */
[-C--:B------:R-:W-:Y:S02]  /*9da0*/  LEA.HI.X.SX32 R185, R30, R0.reuse, 0x1, P3 ;  /* 0x000000001eb97211 */ /* 0x080fe400018f0eff */
[----:B------:R-:W-:Y:S01]  /*9db0*/  LEA.HI.X.SX32 R183, R32, R0, 0x1, P2 ;  /* 0x0000000020b77211 */ /* 0x000fe200010f0eff */
[----:B------:R1:W-:Y:S01]  /*9dc0*/  STL.64 [R1+0x850], R236 ;  /* 0x000850ec01007387 */ /* 0x0003e20000100a00 */
[-C--:B------:R-:W-:Y:S02]  /*9dd0*/  LEA R180, P3, R34, R148.reuse, 0x1 ;  /* 0x0000009422b47211 */ /* 0x080fe400078608ff */
[----:B------:R-:W-:Y:S01]  /*9de0*/  LEA R178, P2, R36, R148, 0x1 ;  /* 0x0000009424b27211 */ /* 0x000fe200078408ff */
[----:B------:R2:W-:Y:S01]  /*9df0*/  STL.64 [R1+0x858], R234 ;  /* 0x000858ea01007387 */ /* 0x0005e20000100a00 */
[-C--:B------:R-:W-:Y:S01]  /*9e00*/  LEA.HI.X.SX32 R181, R34, R0.reuse, 0x1, P3 ;  /* 0x0000000022b57211 */ /* 0x080fe200018f0eff */
[----:B0-----:R-:W-:Y:S01]  /*9e10*/  IMAD.MOV.U32 R238, RZ, RZ, R142 ;  /* 0x000000ffffee7224 */ /* 0x001fe200078e008e */
[----:B------:R-:W-:Y:S01]  /*9e20*/  LEA.HI.X.SX32 R179, R36, R0, 0x1, P2 ;  /* 0x0000000024b37211 */ /* 0x000fe200010f0eff */
[----:B------:R0:W-:Y:S01]  /*9e30*/  STL.64 [R1+0x860], R232 ;  /* 0x000860e801007387 */ /* 0x0001e20000100a00 */
[----:B------:R-:W-:-:S02]  /*9e40*/  LEA R176, P3, R38, R148, 0x1 ;  /* 0x0000009426b07211 */ /* 0x000fc400078608ff */
[----:B------:R-:W-:Y:S01]  /*9e50*/  LEA R174, P2, R42, R148, 0x1 ;  /* 0x000000942aae7211 */ /* 0x000fe200078408ff */
[----:B------:R3:W-:Y:S01]  /*9e60*/  STL.64 [R1+0x868], R230 ;  /* 0x000868e601007387 */ /* 0x0007e20000100a00 */
[----:B------:R-:W-:Y:S01]  /*9e70*/  MOV R77, R175 ;  /* 0x000000af004d7202 */ /* 0x000fe20000000f00 */
[----:B-1----:R-:W-:Y:S01]  /*9e80*/  IMAD.MOV.U32 R236, RZ, RZ, R72 ;  /* 0x000000ffffec7224 */ /* 0x002fe200078e0048 */
[-C--:B------:R-:W-:Y:S01]  /*9e90*/  LEA.HI.X.SX32 R177, R38, R0.reuse, 0x1, P3 ;  /* 0x0000000026b17211 */ /* 0x080fe200018f0eff */
[----:B------:R1:W-:Y:S01]  /*9ea0*/  STL.64 [R1+0x870], R228 ;  /* 0x000870e401007387 */ /* 0x0003e20000100a00 */
[----:B------:R-:W-:Y:S01]  /*9eb0*/  LEA.HI.X.SX32 R175, R42, R0, 0x1, P2 ;  /* 0x000000002aaf7211 */ /* 0x000fe200010f0eff */
[----:B------:R-:W-:Y:S01]  /*9ec0*/  IMAD.MOV.U32 R237, RZ, RZ, R73 ;  /* 0x000000ffffed7224 */ /* 0x000fe200078e0049 */
[C---:B------:R-:W-:Y:S01]  /*9ed0*/  LEA R172, P3, R40.reuse, R148, 0x1 ;  /* 0x0000009428ac7211 */ /* 0x040fe200078608ff */
[----:B------:R4:W-:Y:S01]  /*9ee0*/  STL.64 [R1+0x878], R226 ;  /* 0x000878e201007387 */ /* 0x0009e20000100a00 */
[C---:B------:R-:W-:Y:S01]  /*9ef0*/  ISETP.GE.U32.AND P2, PT, R139.reuse, 0x80, PT ;  /* 0x000000808b00780c */ /* 0x040fe20003f46070 */
[----:B--2---:R-:W-:Y:S01]  /*9f00*/  IMAD.MOV.U32 R234, RZ, RZ, R70 ;  /* 0x000000ffffea7224 */ /* 0x004fe200078e0046 */
[----:B------:R-:W-:Y:S01]  /*9f10*/  LEA.HI.X.SX32 R173, R40, R0, 0x1, P3 ;  /* 0x0000000028ad7211 */ /* 0x000fe200018f0eff */
[----:B------:R-:W-:Y:S01]  /*9f20*/  STL.64 [R1+0x880], R224 ;  /* 0x000880e001007387 */ /* 0x000fe20000100a00 */
[C---:B------:R-:W-:Y:S01]  /*9f30*/  LEA R170, P3, R44.reuse, R148, 0x1 ;  /* 0x000000942caa7211 */ /* 0x040fe200078608ff */
[----:B------:R-:W-:Y:S01]  /*9f40*/  IMAD.MOV.U32 R235, RZ, RZ, R71 ;  /* 0x000000ffffeb7224 */ /* 0x000fe200078e0047 */
[----:B------:R-:W-:Y:S01]  /*9f50*/  LEA R24, R139, UR9, 0x2 ;  /* 0x000000098b187c11 */ /* 0x000fe2000f8e10ff */
[----:B------:R-:W-:Y:S01]  /*9f60*/  BAR.SYNC.DEFER_BLOCKING 0x0 ;  /* 0x0000000000007b1d */ /* 0x000fe20000010000 */
[----:B------:R-:W-:Y:S01]  /*9f70*/  LEA.HI.X.SX32 R171, R44, R0, 0x1, P3 ;  /* 0x000000002cab7211 */ /* 0x000fe200018f0eff */
[----:B0-----:R-:W-:Y:S01]  /*9f80*/  IMAD.MOV.U32 R232, RZ, RZ, R68 ;  /* 0x000000ffffe87224 */ /* 0x001fe200078e0044 */
[C---:B------:R-:W-:Y:S01]  /*9f90*/  LEA R168, P3, R46.reuse, R148, 0x1 ;  /* 0x000000942ea87211 */ /* 0x040fe200078608ff */
[----:B------:R-:W-:Y:S01]  /*9fa0*/  IMAD.MOV.U32 R233, RZ, RZ, R69 ;  /* 0x000000ffffe97224 */ /* 0x000fe200078e0045 */
[----:B------:R-:W-:Y:S01]  /*9fb0*/  MOV R94, R166 ;  /* 0x000000a6005e7202 */ /* 0x000fe20000000f00 */
[----:B---3--:R-:W-:Y:S01]  /*9fc0*/  IMAD.MOV.U32 R231, RZ, RZ, R67 ;  /* 0x000000ffffe77224 */ /* 0x008fe200078e0043 */
[----:B------:R-:W-:Y:S01]  /*9fd0*/  LEA.HI.X.SX32 R169, R46, R0, 0x1, P3 ;  /* 0x000000002ea97211 */ /* 0x000fe200018f0eff */
[----:B------:R0:W-:Y:S01]  /*9fe0*/  STL.64 [R1+0x888], R222 ;  /* 0x000888de01007387 */ /* 0x0001e20000100a00 */
[----:B------:R-:W-:Y:S01]  /*9ff0*/  LEA R166, P3, R47, R148, 0x1 ;  /* 0x000000942fa67211 */ /* 0x000fe200078608ff */
[----:B-1----:R-:W-:Y:S01]  /*a000*/  IMAD.MOV.U32 R228, RZ, RZ, R64 ;  /* 0x000000ffffe47224 */ /* 0x002fe200078e0040 */
[----:B------:R-:W-:Y:S01]  /*a010*/  LEA R131, R3, UR9, 0x2 ;  /* 0x0000000903837c11 */ /* 0x000fe2000f8e10ff */
[----:B------:R1:W-:Y:S01]  /*a020*/  STL.64 [R1+0x890], R220 ;  /* 0x000890dc01007387 */ /* 0x0003e20000100a00 */
[----:B------:R-:W-:Y:S01]  /*a030*/  LEA.HI.X.SX32 R167, R47, R0, 0x1, P3 ;  /* 0x000000002fa77211 */ /* 0x000fe200018f0eff */
[----:B------:R-:W-:Y:S01]  /*a040*/  IMAD.MOV.U32 R229, RZ, RZ, R65 ;  /* 0x000000ffffe57224 */ /* 0x000fe200078e0041 */
[C---:B------:R-:W-:Y:S01]  /*a050*/  LEA R164, P3, R45.reuse, R148, 0x1 ;  /* 0x000000942da47211 */ /* 0x040fe200078608ff */
[----:B------:R2:W-:Y:S01]  /*a060*/  STL.64 [R1+0x898], R218 ;  /* 0x000898da01007387 */ /* 0x0005e20000100a00 */
[----:B------:R-:W-:Y:S01]  /*a070*/  MOV R230, R66 ;  /* 0x0000004200e67202 */ /* 0x000fe20000000f00 */
[----:B----4-:R-:W-:Y:S01]  /*a080*/  IMAD.MOV.U32 R227, RZ, RZ, R245 ;  /* 0x000000ffffe37224 */ /* 0x010fe200078e00f5 */
[----:B------:R-:W-:Y:S01]  /*a090*/  LEA.HI.X.SX32 R165, R45, R0, 0x1, P3 ;  /* 0x000000002da57211 */ /* 0x000fe200018f0eff */
[----:B------:R3:W-:Y:S01]  /*a0a0*/  STL.64 [R1+0x8a0], R216 ;  /* 0x0008a0d801007387 */ /* 0x0007e20000100a00 */
[C---:B------:R-:W-:Y:S01]  /*a0b0*/  LEA R162, P3, R41.reuse, R148, 0x1 ;  /* 0x0000009429a27211 */ /* 0x040fe200078608ff */
[----:B0-----:R-:W-:Y:S01]  /*a0c0*/  IMAD.MOV.U32 R222, RZ, RZ, R144 ;  /* 0x000000ffffde7224 */ /* 0x001fe200078e0090 */
[----:B------:R-:W-:Y:S01]  /*a0d0*/  MOV R225, R241 ;  /* 0x000000f100e17202 */ /* 0x000fe20000000f00 */
[----:B------:R-:W0:Y:S01]  /*a0e0*/  @!P2 LDS R50, [R24+0x10000] ;  /* 0x010000001832a984 */ /* 0x000e220000000800 */
[----:B------:R-:W-:Y:S01]  /*a0f0*/  LEA.HI.X.SX32 R163, R41, R0, 0x1, P3 ;  /* 0x0000000029a37211 */ /* 0x000fe200018f0eff */
[----:B-1----:R-:W-:Y:S01]  /*a100*/  IMAD.MOV.U32 R221, RZ, RZ, R141 ;  /* 0x000000ffffdd7224 */ /* 0x002fe200078e008d */
[C---:B------:R-:W-:Y:S01]  /*a110*/  LEA R160, P3, R39.reuse, R148, 0x1 ;  /* 0x0000009427a07211 */ /* 0x040fe200078608ff */
[----:B------:R-:W4:Y:S01]  /*a120*/  LDL.64 R72, [R1+0x190] ;  /* 0x0001900001487983 */ /* 0x000f220000100a00 */
[----:B--2---:R-:W-:Y:S01]  /*a130*/  IMAD.MOV.U32 R219, RZ, RZ, R137 ;  /* 0x000000ffffdb7224 */ /* 0x004fe200078e0089 */
[----:B------:R-:W-:Y:S01]  /*a140*/  MOV R239, R143 ;  /* 0x0000008f00ef7202 */ /* 0x000fe20000000f00 */
[----:B------:R-:W-:Y:S01]  /*a150*/  IMAD.MOV.U32 R220, RZ, RZ, R140 ;  /* 0x000000ffffdc7224 */ /* 0x000fe200078e008c */
[----:B------:R-:W-:Y:S01]  /*a160*/  LEA.HI.X.SX32 R161, R39, R0, 0x1, P3 ;  /* 0x0000000027a17211 */ /* 0x000fe200018f0eff */
[----:B------:R-:W2:Y:S01]  /*a170*/  LDL.64 R70, [R1+0x188] ;  /* 0x0001880001467983 */ /* 0x000ea20000100a00 */
[C---:B------:R-:W-:Y:S01]  /*a180*/  LEA R158, P3, R35.reuse, R148, 0x1 ;  /* 0x00000094239e7211 */ /* 0x040fe200078608ff */
[----:B---3--:R-:W-:Y:S01]  /*a190*/  IMAD.MOV.U32 R217, RZ, RZ, R135 ;  /* 0x000000ffffd97224 */ /* 0x008fe200078e0087 */
[----:B------:R-:W-:Y:S01]  /*a1a0*/  MOV R216, R134 ;  /* 0x0000008600d87202 */ /* 0x000fe20000000f00 */
[----:B------:R-:W3:Y:S01]  /*a1b0*/  LDL.64 R68, [R1+0x180] ;  /* 0x0001800001447983 */ /* 0x000ee20000100a00 */
[----:B------:R-:W-:Y:S01]  /*a1c0*/  LEA.HI.X.SX32 R159, R35, R0, 0x1, P3 ;  /* 0x00000000239f7211 */ /* 0x000fe200018f0eff */
[----:B------:R-:W-:Y:S01]  /*a1d0*/  IMAD.MOV.U32 R218, RZ, RZ, R136 ;  /* 0x000000ffffda7224 */ /* 0x000fe200078e0088 */
[----:B------:R-:W-:Y:S01]  /*a1e0*/  LEA R156, P3, R33, R148, 0x1 ;  /* 0x00000094219c7211 */ /* 0x000fe200078608ff */
[----:B------:R-:W2:Y:S01]  /*a1f0*/  LDL.64 R66, [R1+0x178] ;  /* 0x0001780001427983 */ /* 0x000ea20000100a00 */
[----:B------:R-:W-:-:S02]  /*a200*/  IMAD.MOV.U32 R226, RZ, RZ, R244 ;  /* 0x000000ffffe27224 */ /* 0x000fc400078e00f4 */
[----:B------:R-:W-:Y:S01]  /*a210*/  LEA.HI.X.SX32 R157, R33, R0, 0x1, P3 ;  /* 0x00000000219d7211 */ /* 0x000fe200018f0eff */
[----:B------:R-:W2:Y:S01]  /*a220*/  LDL.64 R64, [R1+0x170] ;  /* 0x0001700001407983 */ /* 0x000ea20000100a00 */
[C---:B------:R-:W-:Y:S01]  /*a230*/  LEA R154, P3, R29.reuse, R148, 0x1 ;  /* 0x000000941d9a7211 */ /* 0x040fe200078608ff */
[----:B------:R-:W-:Y:S01]  /*a240*/  IMAD.MOV.U32 R224, RZ, RZ, R240 ;  /* 0x000000ffffe07224 */ /* 0x000fe200078e00f0 */
[----:B------:R-:W-:Y:S01]  /*a250*/  PRMT R62, RZ, 0x7610, R62 ;  /* 0x00007610ff3e7816 */ /* 0x000fe2000000003e */
[----:B------:R-:W-:Y:S01]  /*a260*/  IMAD.MOV.U32 R223, RZ, RZ, R145 ;  /* 0x000000ffffdf7224 */ /* 0x000fe200078e0091 */
[----:B------:R-:W-:Y:S02]  /*a270*/  LEA.HI.X.SX32 R155, R29, R0, 0x1, P3 ;  /* 0x000000001d9b7211 */ /* 0x000fe400018f0eff */
[----:B------:R-:W-:-:S04]  /*a280*/  LEA R152, P3, R27, R148, 0x1 ;  /* 0x000000941b987211 */ /* 0x000fc800078608ff */
[----:B------:R-:W-:Y:S02]  /*a290*/  LEA.HI.X.SX32 R153, R27, R0, 0x1, P3 ;  /* 0x000000001b997211 */ /* 0x000fe400018f0eff */
[----:B------:R-:W-:-:S04]  /*a2a0*/  LEA R150, P3, R23, R148, 0x1 ;  /* 0x0000009417967211 */ /* 0x000fc800078608ff */
[----:B------:R-:W-:Y:S01]  /*a2b0*/  LEA.HI.X.SX32 R151, R23, R0, 0x1, P3 ;  /* 0x0000000017977211 */ /* 0x000fe200018f0eff */
[----:B0-----:R-:W0:Y:S01]  /*a2c0*/  SHFL.BFLY PT, R22, R50, 0x1, 0x1f ;  /* 0x0c201f0032167f89 */ /* 0x001e2200000e0000 */
[----:B------:R-:W-:-:S04]  /*a2d0*/  LEA R148, P3, R21, R148, 0x1 ;  /* 0x0000009415947211 */ /* 0x000fc800078608ff */
[----:B------:R-:W-:Y:S02]  /*a2e0*/  LEA.HI.X.SX32 R149, R21, R0, 0x1, P3 ;  /* 0x0000000015957211 */ /* 0x000fe400018f0eff */
[----:B------:R-:W-:-:S04]  /*a2f0*/  LOP3.LUT P3, RZ, R2, 0x1, RZ, 0xc0, !PT ;  /* 0x0000000102ff7812 */ /* 0x000fc8000786c0ff */
[----:B------:R-:W-:Y:S02]  /*a300*/  ISETP.LT.U32.AND P3, PT, R139, 0x80, !P3 ;  /* 0x000000808b00780c */ /* 0x000fe40005f61070 */
[----:B0-----:R-:W-:-:S11]  /*a310*/  FMNMX R50, R50, R22, !PT ;  /* 0x0000001632327209 */ /* 0x001fd60007800000 */
[----:B------:R-:W-:Y:S01]  /*a320*/  @P3 STS [R24+0x10000], R50 ;  /* 0x0100003218003388 */ /* 0x000fe20000000800 */
[----:B------:R-:W-:Y:S06]  /*a330*/  BAR.SYNC.DEFER_BLOCKING 0x0 ;  /* 0x0000000000007b1d */ /* 0x000fec0000010000 */
[----:B------:R-:W0:Y:S02]  /*a340*/  LDS R138, [R131+0x10000] ;  /* 0x01000000838a7984 */ /* 0x000e240000000800 */
[----:B------:R-:W-:Y:S01]  /*a350*/  BAR.SYNC.DEFER_BLOCKING 0x0 ;  /* 0x0000000000007b1d */ /* 0x000fe20000010000 */
[----:B0-----:R-:W-:-:S05]  /*a360*/  FMNMX R138, R138, -INF , !PT ;  /* 0xff8000008a8a7809 */ /* 0x001fca0007800000 */
[-CC-:B------:R-:W-:Y:S01]  /*a370*/  FFMA R4, R4, R80.reuse, -R138.reuse ;  /* 0x0000005004047223 */ /* 0x180fe2000000088a */
[-CC-:B------:R-:W-:Y:S01]  /*a380*/  FFMA R5, R5, R80.reuse, -R138.reuse ;  /* 0x0000005005057223 */ /* 0x180fe2000000088a */
[-CC-:B------:R-:W-:Y:S02]  /*a390*/  FFMA R6, R6, R80.reuse, -R138.reuse ;  /* 0x0000005006067223 */ /* 0x180fe4000000088a */
[----:B------:R-:W-:Y:S01]  /*a3a0*/  FMUL R4, R4, 1.4426950216293334961 ;  /* 0x3fb8aa3b04047820 */ /* 0x000fe20000400000 */
[----:B------:R-:W-:Y:S01]  /*a3b0*/  FMUL R5, R5, 1.4426950216293334961 ;  /* 0x3fb8aa3b05057820 */ /* 0x000fe20000400000 */
[----:B------:R-:W-:Y:S01]  /*a3c0*/  FMUL R6, R6, 1.4426950216293334961 ;  /* 0x3fb8aa3b06067820 */ /* 0x000fe20000400000 */
[-CC-:B------:R-:W-:Y:S01]  /*a3d0*/  FFMA R7, R7, R80.reuse, -R138.reuse ;  /* 0x0000005007077223 */ /* 0x180fe2000000088a */
[----:B------:R-:W-:Y:S01]  /*a3e0*/  MUFU.EX2 R141, R4 ;  /* 0x00000004008d7308 */ /* 0x000fe20000000800 */
[----:B------:R-:W-:Y:S02]  /*a3f0*/  FFMA R8, R8, R80, -R138 ;  /* 0x0000005008087223 */ /* 0x000fe4000000088a */
[----:B------:R-:W-:-:S05]  /*a400*/  FMUL R7, R7, 1.4426950216293334961 ;  /* 0x3fb8aa3b07077820 */ /* 0x000fca0000400000 */
[----:B------:R-:W0:Y:S01]  /*a410*/  MUFU.EX2 R144, R5 ;  /* 0x0000000500907308 */ /* 0x000e220000000800 */
[----:B------:R-:W-:Y:S01]  /*a420*/  FMUL R8, R8, 1.4426950216293334961 ;  /* 0x3fb8aa3b08087820 */ /* 0x000fe20000400000 */
[----:B------:R-:W-:-:S06]  /*a430*/  FFMA R9, R9, R80, -R138 ;  /* 0x0000005009097223 */ /* 0x000fcc000000088a */
[----:B------:R-:W1:Y:S01]  /*a440*/  MUFU.EX2 R137, R6 ;  /* 0x0000000600897308 */ /* 0x000e620000000800 */
[----:B------:R-:W-:Y:S01]  /*a450*/  FMUL R9, R9, 1.4426950216293334961 ;  /* 0x3fb8aa3b09097820 */ /* 0x000fe20000400000 */
[----:B------:R-:W-:-:S06]  /*a460*/  FFMA R10, R10, R80, -R138 ;  /* 0x000000500a0a7223 */ /* 0x000fcc000000088a */
[----:B------:R-:W1:Y:S01]  /*a470*/  MUFU.EX2 R140, R7 ;  /* 0x00000007008c7308 */ /* 0x000e620000000800 */
[----:B------:R-:W-:Y:S01]  /*a480*/  FMUL R10, R10, 1.4426950216293334961 ;  /* 0x3fb8aa3b0a0a7820 */ /* 0x000fe20000400000 */
[----:B------:R-:W-:Y:S01]  /*a490*/  FFMA R11, R11, R80, -R138 ;  /* 0x000000500b0b7223 */ /* 0x000fe2000000088a */
[----:B0-----:R-:W-:-:S05]  /*a4a0*/  FADD R0, R141, R144 ;  /* 0x000000908d007221 */ /* 0x001fca0000000000 */
[----:B------:R-:W0:Y:S01]  /*a4b0*/  MUFU.EX2 R135, R8 ;  /* 0x0000000800877308 */ /* 0x000e220000000800 */
[----:B------:R-:W-:Y:S01]  /*a4c0*/  FMUL R11, R11, 1.4426950216293334961 ;  /* 0x3fb8aa3b0b0b7820 */ /* 0x000fe20000400000 */
[----:B------:R-:W-:Y:S01]  /*a4d0*/  FFMA R12, R12, R80, -R138 ;  /* 0x000000500c0c7223 */ /* 0x000fe2000000088a */
[----:B-1----:R-:W-:-:S05]  /*a4e0*/  FADD R0, R137, R0 ;  /* 0x0000000089007221 */ /* 0x002fca0000000000 */
[----:B------:R-:W1:Y:S01]  /*a4f0*/  MUFU.EX2 R136, R9 ;  /* 0x0000000900887308 */ /* 0x000e620000000800 */
[----:B------:R-:W-:Y:S01]  /*a500*/  FMUL R12, R12, 1.4426950216293334961 ;  /* 0x3fb8aa3b0c0c7820 */ /* 0x000fe20000400000 */
[----:B------:R-:W-:Y:S01]  /*a510*/  FFMA R13, R13, R80, -R138 ;  /* 0x000000500d0d7223 */ /* 0x000fe2000000088a */
[----:B------:R-:W-:-:S05]  /*a520*/  FADD R0, R140, R0 ;  /* 0x000000008c007221 */ /* 0x000fca0000000000 */
        /* <DEDUP_REMOVED lines=26> */
[----:B0-----:R-:W-:-:S06]  /*a6d0*/  FADD R0, R245, R0 ;  /* 0x00000000f5007221 */ /* 0x001fcc0000000000 */
[----:B------:R-:W0:Y:S01]  /*a6e0*/  MUFU.EX2 R240, R17 ;  /* 0x0000001100f07308 */ /* 0x000e220000000800 */
[----:B-1----:R-:W-:-:S07]  /*a6f0*/  FADD R0, R244, R0 ;  /* 0x00000000f4007221 */ /* 0x002fce0000000000 */
[----:B------:R-:W1:Y:S01]  /*a700*/  MUFU.EX2 R143, R18 ;  /* 0x00000012008f7308 */ /* 0x000e620000000800 */
[----:B------:R-:W-:-:S07]  /*a710*/  FADD R0, R241, R0 ;  /* 0x00000000f1007221 */ /* 0x000fce0000000000 */
[----:B------:R-:W1:Y:S01]  /*a720*/  MUFU.EX2 R142, R19 ;  /* 0x00000013008e7308 */ /* 0x000e620000000800 */
[----:B0-----:R-:W-:-:S04]  /*a730*/  FADD R0, R240, R0 ;  /* 0x00000000f0007221 */ /* 0x001fc80000000000 */
[----:B-1----:R-:W-:-:S04]  /*a740*/  FADD R0, R143, R0 ;  /* 0x000000008f007221 */ /* 0x002fc80000000000 */
[----:B------:R-:W-:-:S05]  /*a750*/  FADD R0, R142, R0 ;  /* 0x000000008e007221 */ /* 0x000fca0000000000 */
[----:B------:R-:W0:Y:S02]  /*a760*/  SHFL.BFLY PT, R3, R0, 0x10, 0x1f ;  /* 0x0e001f0000037f89 */ /* 0x000e2400000e0000 */
[----:B0-----:R-:W-:-:S05]  /*a770*/  FADD R0, R0, R3 ;  /* 0x0000000300007221 */ /* 0x001fca0000000000 */
[----:B------:R-:W-:Y:S01]  /*a780*/  @!P1 STS [R20+0x10000], R0 ;  /* 0x0100000014009388 */ /* 0x000fe20000000800 */
[----:B------:R-:W-:Y:S06]  /*a790*/  BAR.SYNC.DEFER_BLOCKING 0x0 ;  /* 0x0000000000007b1d */ /* 0x000fec0000010000 */
[----:B------:R-:W0:Y:S04]  /*a7a0*/  @!P2 LDS R51, [R24+0x10000] ;  /* 0x010000001833a984 */ /* 0x000e280000000800 */
[----:B0-----:R-:W0:Y:S02]  /*a7b0*/  SHFL.BFLY PT, R0, R51, 0x1, 0x1f ;  /* 0x0c201f0033007f89 */ /* 0x001e2400000e0000 */
[----:B0-----:R-:W-:-:S05]  /*a7c0*/  FADD R51, R51, R0 ;  /* 0x0000000033337221 */ /* 0x001fca0000000000 */
[----:B------:R0:W-:Y:S01]  /*a7d0*/  @P3 STS [R24+0x10000], R51 ;  /* 0x0100003318003388 */ /* 0x0001e20000000800 */
[----:B------:R-:W-:Y:S01]  /*a7e0*/  BAR.SYNC.DEFER_BLOCKING 0x0 ;  /* 0x0000000000007b1d */ /* 0x000fe20000010000 */
        /* <DEDUP_REMOVED lines=10> */
[----:B------:R-:W3:Y:S04]  /*a890*/  @P4 LDG.E.U16 R62, desc[UR10][R216.64] ;  /* 0x0000000ad83e4981 */ /* 0x000ee8000c1e1500 */
[----:B------:R-:W3:Y:S01]  /*a8a0*/  @P4 LDG.E.U16 R130, desc[UR10][R218.64] ;  /* 0x0000000ada824981 */ /* 0x000ee2000c1e1500 */
[----:B------:R-:W-:-:S03]  /*a8b0*/  PRMT R125, RZ, 0x7610, R125 ;  /* 0x00007610ff7d7816 */ /* 0x000fc6000000007d */
[----:B------:R-:W3:Y:S04]  /*a8c0*/  @P4 LDG.E.U16 R61, desc[UR10][R220.64] ;  /* 0x0000000adc3d4981 */ /* 0x000ee8000c1e1500 */
[----:B------:R-:W3:Y:S04]  /*a8d0*/  LDL.64 R216, [R1+0x168] ;  /* 0x0001680001d87983 */ /* 0x000ee80000100a00 */
[----:B------:R-:W3:Y:S01]  /*a8e0*/  LDL.64 R218, [R1+0x160] ;  /* 0x0001600001da7983 */ /* 0x000ee20000100a00 */
[----:B------:R-:W-:-:S03]  /*a8f0*/  PRMT R56, RZ, 0x7610, R56 ;  /* 0x00007610ff387816 */ /* 0x000fc60000000038 */
[----:B------:R-:W3:Y:S04]  /*a900*/  @P4 LDG.E.U16 R129, desc[UR10][R222.64] ;  /* 0x0000000ade814981 */ /* 0x000ee8000c1e1500 */
        /* <DEDUP_REMOVED lines=28> */
[----:B0-----:R-:W-:-:S03]  /*aad0*/  PRMT R51, RZ, 0x7610, R51 ;  /* 0x00007610ff337816 */ /* 0x001fc60000000033 */
        /* <DEDUP_REMOVED lines=25> */
[----:B------:R-:W3:Y:S04]  /*ac70*/  LDL.64 R76, [R1+0xc8] ;  /* 0x0000c800014c7983 */ /* 0x000ee80000100a00 */
        /* <DEDUP_REMOVED lines=8> */
[----:B----4-:R-:W4:Y:S04]  /*ad00*/  @P4 LDG.E.U16 R49, desc[UR10][R72.64] ;  /* 0x0000000a48314981 */ /* 0x010f28000c1e1500 */
[----:B------:R-:W4:Y:S04]  /*ad10*/  LDL.64 R74, [R1+0xa0] ;  /* 0x0000a000014a7983 */ /* 0x000f280000100a00 */
[----:B--2---:R-:W2:Y:S04]  /*ad20*/  @P4 LDG.E.U16 R117, desc[UR10][R70.64] ;  /* 0x0000000a46754981 */ /* 0x004ea8000c1e1500 */
[----:B------:R-:W2:Y:S04]  /*ad30*/  LDL.64 R72, [R1+0x98] ;  /* 0x0000980001487983 */ /* 0x000ea80000100a00 */
[----:B---3--:R-:W3:Y:S04]  /*ad40*/  @P4 LDG.E.U16 R47, desc[UR10][R68.64] ;  /* 0x0000000a442f4981 */ /* 0x008ee8000c1e1500 */
[----:B------:R-:W3:Y:S04]  /*ad50*/  LDL.64 R70, [R1+0x90] ;  /* 0x0000900001467983 */ /* 0x000ee80000100a00 */
[----:B------:R-:W3:Y:S04]  /*ad60*/  @P4 LDG.E.U16 R116, desc[UR10][R66.64] ;  /* 0x0000000a42744981 */ /* 0x000ee8000c1e1500 */
[----:B------:R-:W3:Y:S04]  /*ad70*/  LDL.64 R68, [R1+0x88] ;  /* 0x0000880001447983 */ /* 0x000ee80000100a00 */
[----:B------:R-:W3:Y:S04]  /*ad80*/  @P4 LDG.E.U16 R46, desc[UR10][R64.64] ;  /* 0x0000000a402e4981 */ /* 0x000ee8000c1e1500 */
[----:B------:R-:W3:Y:S01]  /*ad90*/  LDL.64 R66, [R1+0x80] ;  /* 0x0000800001427983 */ /* 0x000ee20000100a00 */
[----:B------:R-:W-:-:S02]  /*ada0*/  PRMT R115, RZ, 0x7610, R115 ;  /* 0x00007610ff737816 */ /* 0x000fc40000000073 */
[----:B------:R-:W-:Y:S02]  /*adb0*/  PRMT R45, RZ, 0x7610, R45 ;  /* 0x00007610ff2d7816 */ /* 0x000fe4000000002d */
[----:B------:R-:W-:Y:S01]  /*adc0*/  PRMT R114, RZ, 0x7610, R114 ;  /* 0x00007610ff727816 */ /* 0x000fe20000000072 */
[----:B------:R-:W3:Y:S01]  /*add0*/  LDL.64 R64, [R1+0x78] ;  /* 0x0000780001407983 */ /* 0x000ee20000100a00 */
        /* <DEDUP_REMOVED lines=35> */
[----:B------:R-:W-:-:S02]  /*b010*/  PRMT R29, RZ, 0x7610, R29 ;  /* 0x00007610ff1d7816 */ /* 0x000fc4000000001d */
[----:B------:R-:W-:Y:S02]  /*b020*/  PRMT R27, RZ, 0x7610, R27 ;  /* 0x00007610ff1b7816 */ /* 0x000fe4000000001b */
[----:B------:R-:W-:Y:S01]  /*b030*/  PRMT R26, RZ, 0x7610, R26 ;  /* 0x00007610ff1a7816 */ /* 0x000fe2000000001a */
[----:B------:R-:W3:Y:S04]  /*b040*/  LDL.LU.64 R216, [R1+0x8a0] ;  /* 0x0008a00001d87983 */ /* 0x000ee80000300a00 */
[----:B------:R-:W3:Y:S04]  /*b050*/  LDL.LU.64 R218, [R1+0x898] ;  /* 0x0008980001da7983 */ /* 0x000ee80000300a00 */
        /* <DEDUP_REMOVED lines=8> */
[----:B------:R-:W3:Y:S04]  /*b0e0*/  @P4 LDG.E.U16 R43, desc[UR10][R226.64] ;  /* 0x0000000ae22b4981 */ /* 0x000ee8000c1e1500 */
[----:B------:R-:W3:Y:S04]  /*b0f0*/  @P4 LDG.E.U16 R112, desc[UR10][R228.64] ;  /* 0x0000000ae4704981 */ /* 0x000ee8000c1e1500 */
[----:B------:R-:W3:Y:S04]  /*b100*/  LDL.LU.64 R224, [R1+0x880] ;  /* 0x0008800001e07983 */ /* 0x000ee80000300a00 */
        /* <DEDUP_REMOVED lines=38> */
[----:B----4-:R-:W4:Y:S04]  /*b370*/  @P4 LDG.E.U16 R33, desc[UR10][R74.64] ;  /* 0x0000000a4a214981 */ /* 0x010f28000c1e1500 */
[----:B--2---:R-:W2:Y:S04]  /*b380*/  @P4 LDG.E.U16 R102, desc[UR10][R72.64] ;  /* 0x0000000a48664981 */ /* 0x004ea8000c1e1500 */
[----:B---3--:R-:W3:Y:S04]  /*b390*/  @P4 LDG.E.U16 R32, desc[UR10][R70.64] ;  /* 0x0000000a46204981 */ /* 0x008ee8000c1e1500 */
[----:B------:R-:W2:Y:S04]  /*b3a0*/  LDL.LU.64 R74, [R1+0x7d8] ;  /* 0x0007d800014a7983 */ /* 0x000ea80000300a00 */
[----:B------:R-:W3:Y:S04]  /*b3b0*/  LDL.LU.64 R72, [R1+0x7d0] ;  /* 0x0007d00001487983 */ /* 0x000ee80000300a00 */
[----:B------:R-:W4:Y:S04]  /*b3c0*/  LDL.LU.64 R70, [R1+0x7c8] ;  /* 0x0007c80001467983 */ /* 0x000f280000300a00 */
[----:B------:R-:W4:Y:S04]  /*b3d0*/  @P4 LDG.E.U16 R101, desc[UR10][R68.64] ;  /* 0x0000000a44654981 */ /* 0x000f28000c1e1500 */
[----:B------:R-:W4:Y:S04]  /*b3e0*/  @P4 LDG.E.U16 R31, desc[UR10][R66.64] ;  /* 0x0000000a421f4981 */ /* 0x000f28000c1e1500 */
[----:B------:R-:W4:Y:S04]  /*b3f0*/  @P4 LDG.E.U16 R100, desc[UR10][R64.64] ;  /* 0x0000000a40644981 */ /* 0x000f28000c1e1500 */
[----:B------:R-:W4:Y:S04]  /*b400*/  LDL.LU.64 R68, [R1+0x7c0] ;  /* 0x0007c00001447983 */ /* 0x000f280000300a00 */
[----:B------:R-:W4:Y:S04]  /*b410*/  LDL.LU.64 R66, [R1+0x7b8] ;  /* 0x0007b80001427983 */ /* 0x000f280000300a00 */
[----:B------:R-:W4:Y:S01]  /*b420*/  LDL.LU.64 R64, [R1+0x7b0] ;  /* 0x0007b00001407983 */ /* 0x000f220000300a00 */
[----:B------:R-:W-:-:S02]  /*b430*/  PRMT R23, RZ, 0x7610, R23 ;  /* 0x00007610ff177816 */ /* 0x000fc40000000017 */
[----:B------:R-:W-:Y:S02]  /*b440*/  PRMT R4, RZ, 0x7610, R4 ;  /* 0x00007610ff047816 */ /* 0x000fe40000000004 */
[----:B------:R-:W-:Y:S02]  /*b450*/  PRMT R81, RZ, 0x7610, R81 ;  /* 0x00007610ff517816 */ /* 0x000fe40000000051 */
[----:B------:R-:W-:Y:S01]  /*b460*/  PRMT R63, RZ, 0x7610, R63 ;  /* 0x00007610ff3f7816 */ /* 0x000fe2000000003f */
[----:B------:R-:W-:Y:S01]  /*b470*/  IMAD.SHL.U32 R145, R139, 0x2, RZ ;  /* 0x000000028b917824 */ /* 0x000fe200078e00ff */
[----:B------:R-:W-:Y:S01]  /*b480*/  PRMT R5, RZ, 0x7610, R5 ;  /* 0x00007610ff057816 */ /* 0x000fe20000000005 */
[----:B------:R-:W4:Y:S01]  /*b490*/  @P4 LDG.E.U16 R4, desc[UR10][R172.64] ;  /* 0x0000000aac044981 */ /* 0x000f22000c1e1500 */
[----:B------:R-:W-:Y:S02]  /*b4a0*/  PRMT R6, RZ, 0x7610, R6 ;  /* 0x00007610ff067816 */ /* 0x000fe40000000006 */
[----:B------:R-:W-:Y:S01]  /*b4b0*/  PRMT R3, RZ, 0x7610, R3 ;  /* 0x00007610ff037816 */ /* 0x000fe20000000003 */
[----:B------:R-:W4:Y:S01]  /*b4c0*/  @P4 LDG.E.U16 R81, desc[UR10][R202.64] ;  /* 0x0000000aca514981 */ /* 0x000f22000c1e1500 */
[----:B------:R-:W-:-:S02]  /*b4d0*/  PRMT R7, RZ, 0x7610, R7 ;  /* 0x00007610ff077816 */ /* 0x000fc40000000007 */
[----:B------:R-:W-:Y:S01]  /*b4e0*/  PRMT R8, RZ, 0x7610, R8 ;  /* 0x00007610ff087816 */ /* 0x000fe20000000008 */
[----:B------:R-:W4:Y:S04]  /*b4f0*/  @P4 LDG.E.U16 R5, desc[UR10][R176.64] ;  /* 0x0000000ab0054981 */ /* 0x000f28000c1e1500 */
[----:B------:R-:W4:Y:S04]  /*b500*/  @P4 LDG.E.U16 R6, desc[UR10][R180.64] ;  /* 0x0000000ab4064981 */ /* 0x000f28000c1e1500 */
[----:B------:R-:W4:Y:S04]  /*b510*/  @P4 LDG.E.U16 R3, desc[UR10][R168.64] ;  /* 0x0000000aa8034981 */ /* 0x000f28000c1e1500 */
[----:B------:R-:W4:Y:S04]  /*b520*/  @P4 LDG.E.U16 R7, desc[UR10][R184.64] ;  /* 0x0000000ab8074981 */ /* 0x000f28000c1e1500 */
[----:B------:R-:W4:Y:S01]  /*b530*/  @P4 LDG.E.U16 R8, desc[UR10][R188.64] ;  /* 0x0000000abc084981 */ /* 0x000f22000c1e1500 */
[----:B------:R-:W-:-:S02]  /*b540*/  PRMT R0, RZ, 0x7610, R0 ;  /* 0x00007610ff007816 */ /* 0x000fc40000000000 */
[----:B------:R-:W-:Y:S01]  /*b550*/  PRMT R22, RZ, 0x7610, R22 ;  /* 0x00007610ff167816 */ /* 0x000fe20000000016 */
[----:B------:R-:W4:Y:S01]  /*b560*/  @P4 LDG.E.U16 R63, desc[UR10][R146.64] ;  /* 0x0000000a923f4981 */ /* 0x000f22000c1e1500 */
[----:B------:R-:W-:Y:S02]  /*b570*/  PRMT R21, RZ, 0x7610, R21 ;  /* 0x00007610ff157816 */ /* 0x000fe40000000015 */
[----:B------:R-:W-:Y:S01]  /*b580*/  PRMT R20, RZ, 0x7610, R20 ;  /* 0x00007610ff147816 */ /* 0x000fe20000000014 */
[----:B------:R-:W4:Y:S01]  /*b590*/  @P4 LDG.E.U16 R0, desc[UR10][R164.64] ;  /* 0x0000000aa4004981 */ /* 0x000f22000c1e1500 */
[----:B------:R-:W-:Y:S02]  /*b5a0*/  PRMT R19, RZ, 0x7610, R19 ;  /* 0x00007610ff137816 */ /* 0x000fe40000000013 */
[----:B------:R-:W-:Y:S01]  /*b5b0*/  PRMT R18, RZ, 0x7610, R18 ;  /* 0x00007610ff127816 */ /* 0x000fe20000000012 */
[----:B------:R-:W0:Y:S01]  /*b5c0*/  LDS R131, [R131+0x10000] ;  /* 0x0100000083837984 */ /* 0x000e220000000800 */
[----:B------:R-:W-:-:S02]  /*b5d0*/  PRMT R17, RZ, 0x7610, R17 ;  /* 0x00007610ff117816 */ /* 0x000fc40000000011 */
[----:B------:R-:W-:Y:S02]  /*b5e0*/  PRMT R16, RZ, 0x7610, R16 ;  /* 0x00007610ff107816 */ /* 0x000fe40000000010 */
[----:B------:R-:W-:Y:S02]  /*b5f0*/  PRMT R15, RZ, 0x7610, R15 ;  /* 0x00007610ff0f7816 */ /* 0x000fe4000000000f */
[----:B------:R-:W-:Y:S02]  /*b600*/  PRMT R14, RZ, 0x7610, R14 ;  /* 0x00007610ff0e7816 */ /* 0x000fe4000000000e */
[----:B------:R-:W-:Y:S02]  /*b610*/  PRMT R13, RZ, 0x7610, R13 ;  /* 0x00007610ff0d7816 */ /* 0x000fe4000000000d */
[----:B------:R-:W-:Y:S02]  /*b620*/  PRMT R12, RZ, 0x7610, R12 ;  /* 0x00007610ff0c7816 */ /* 0x000fe4000000000c */
[----:B------:R-:W-:Y:S01]  /*b630*/  PRMT R11, RZ, 0x7610, R11 ;  /* 0x00007610ff0b7816 */ /* 0x000fe2000000000b */
[----:B------:R-:W4:Y:S01]  /*b640*/  @P4 LDG.E.U16 R14, desc[UR10][R212.64] ;  /* 0x0000000ad40e4981 */ /* 0x000f22000c1e1500 */
[----:B------:R-:W-:-:S02]  /*b650*/  PRMT R10, RZ, 0x7610, R10 ;  /* 0x00007610ff0a7816 */ /* 0x000fc4000000000a */
[----:B------:R-:W-:Y:S01]  /*b660*/  PRMT R9, RZ, 0x7610, R9 ;  /* 0x00007610ff097816 */ /* 0x000fe20000000009 */
[----:B------:R-:W4:Y:S01]  /*b670*/  @P4 LDG.E.U16 R15, desc[UR10][R216.64] ;  /* 0x0000000ad80f4981 */ /* 0x000f22000c1e1500 */
[----:B------:R-:W-:-:S03]  /*b680*/  PRMT R80, RZ, 0x7610, R80 ;  /* 0x00007610ff507816 */ /* 0x000fc60000000050 */
[----:B------:R-:W4:Y:S04]  /*b690*/  @P4 LDG.E.U16 R13, desc[UR10][R208.64] ;  /* 0x0000000ad00d4981 */ /* 0x000f28000c1e1500 */
        /* <DEDUP_REMOVED lines=17> */
[----:B------:R1:W4:Y:S04]  /*b7b0*/  @P4 LDG.E.U16 R27, desc[UR10][R94.64] ;  /* 0x0000000a5e1b4981 */ /* 0x000328000c1e1500 */
[----:B--2---:R-:W2:Y:S04]  /*b7c0*/  @P4 LDG.E.U16 R97, desc[UR10][R74.64] ;  /* 0x0000000a4a614981 */ /* 0x004ea8000c1e1500 */
[----:B---3--:R-:W3:Y:S04]  /*b7d0*/  @P4 LDG.E.U16 R28, desc[UR10][R72.64] ;  /* 0x0000000a481c4981 */ /* 0x008ee8000c1e1500 */
[----:B----4-:R4:W2:Y:S04]  /*b7e0*/  @P4 LDG.E.U16 R98, desc[UR10][R70.64] ;  /* 0x0000000a46624981 */ /* 0x0108a8000c1e1500 */
[----:B------:R0:W2:Y:S04]  /*b7f0*/  @P4 LDG.E.U16 R29, desc[UR10][R68.64] ;  /* 0x0000000a441d4981 */ /* 0x0000a8000c1e1500 */
[----:B------:R0:W2:Y:S04]  /*b800*/  @P4 LDG.E.U16 R99, desc[UR10][R66.64] ;  /* 0x0000000a42634981 */ /* 0x0000a8000c1e1500 */
[----:B------:R0:W2:Y:S04]  /*b810*/  @P4 LDG.E.U16 R30, desc[UR10][R64.64] ;  /* 0x0000000a401e4981 */ /* 0x0000a8000c1e1500 */
[----:B------:R-:W2:Y:S04]  /*b820*/  LDL.LU.64 R64, [R1+0x7a8] ;  /* 0x0007a80001407983 */ /* 0x000ea80000300a00 */
[----:B------:R-:W2:Y:S04]  /*b830*/  LDL.LU.64 R66, [R1+0x7a0] ;  /* 0x0007a00001427983 */ /* 0x000ea80000300a00 */
[----:B------:R-:W0:Y:S04]  /*b840*/  LDL.LU.64 R68, [R1+0x798] ;  /* 0x0007980001447983 */ /* 0x000e280000300a00 */
[----:B------:R-:W4:Y:S04]  /*b850*/  LDL.LU.64 R70, [R1+0x790] ;  /* 0x0007900001467983 */ /* 0x000f280000300a00 */
[----:B------:R-:W2:Y:S04]  /*b860*/  LDL.LU.64 R72, [R1+0x788] ;  /* 0x0007880001487983 */ /* 0x000ea80000300a00 */
[----:B------:R-:W2:Y:S04]  /*b870*/  LDL.LU.64 R74, [R1+0x780] ;  /* 0x00078000014a7983 */ /* 0x000ea80000300a00 */
[----:B------:R-:W1:Y:S04]  /*b880*/  LDL.LU.64 R94, [R1+0x778] ;  /* 0x00077800015e7983 */ /* 0x000e680000300a00 */
[----:B------:R-:W2:Y:S04]  /*b890*/  LDL.LU.64 R92, [R1+0x770] ;  /* 0x00077000015c7983 */ /* 0x000ea80000300a00 */
[----:B------:R-:W3:Y:S04]  /*b8a0*/  LDL.LU.64 R76, [R1+0x768] ;  /* 0x00076800014c7983 */ /* 0x000ee80000300a00 */
[----:B------:R-:W3:Y:S04]  /*b8b0*/  LDL.LU.64 R90, [R1+0x760] ;  /* 0x00076000015a7983 */ /* 0x000ee80000300a00 */
[----:B------:R-:W3:Y:S04]  /*b8c0*/  LDL.LU.64 R88, [R1+0x758] ;  /* 0x0007580001587983 */ /* 0x000ee80000300a00 */
[----:B------:R-:W3:Y:S01]  /*b8d0*/  LDL.LU.64 R78, [R1+0x750] ;  /* 0x00075000014e7983 */ /* 0x000ee20000300a00 */
[----:B-1----:R-:W-:-:S02]  /*b8e0*/  PRMT R95, RZ, 0x7610, R95 ;  /* 0x00007610ff5f7816 */ /* 0x002fc4000000005f */
[----:B------:R-:W-:Y:S02]  /*b8f0*/  PRMT R94, RZ, 0x7610, R94 ;  /* 0x00007610ff5e7816 */ /* 0x000fe4000000005e */
[----:B--2---:R-:W-:Y:S02]  /*b900*/  PRMT R93, RZ, 0x7610, R93 ;  /* 0x00007610ff5d7816 */ /* 0x004fe4000000005d */
[----:B------:R1:W2:Y:S04]  /*b910*/  @P4 LDG.E.U16 R95, desc[UR10][R86.64] ;  /* 0x0000000a565f4981 */ /* 0x0002a8000c1e1500 */
[----:B------:R0:W2:Y:S04]  /*b920*/  @P4 LDG.E.U16 R94, desc[UR10][R84.64] ;  /* 0x0000000a545e4981 */ /* 0x0000a8000c1e1500 */
[----:B------:R0:W2:Y:S04]  /*b930*/  @P4 LDG.E.U16 R93, desc[UR10][R82.64] ;  /* 0x0000000a525d4981 */ /* 0x0000a8000c1e1500 */
[----:B------:R-:W1:Y:S04]  /*b940*/  LDL.LU.64 R86, [R1+0x748] ;  /* 0x0007480001567983 */ /* 0x000e680000300a00 */
[----:B------:R-:W2:Y:S04]  /*b950*/  LDL.LU.64 R84, [R1+0x740] ;  /* 0x0007400001547983 */ /* 0x000ea80000300a00 */
[----:B------:R-:W2:Y:S01]  /*b960*/  LDL.LU.64 R82, [R1+0x738] ;  /* 0x0007380001527983 */ /* 0x000ea20000300a00 */
[----:B----4-:R-:W-:-:S02]  /*b970*/  PRMT R70, RZ, 0x7610, R70 ;  /* 0x00007610ff467816 */ /* 0x010fc40000000046 */
[----:B0-----:R-:W-:Y:S02]  /*b980*/  PRMT R68, RZ, 0x7610, R68 ;  /* 0x00007610ff447816 */ /* 0x001fe40000000044 */
[----:B------:R-:W-:Y:S02]  /*b990*/  PRMT R66, RZ, 0x7610, R66 ;  /* 0x00007610ff427816 */ /* 0x000fe40000000042 */
[----:B------:R-:W-:Y:S01]  /*b9a0*/  PRMT R64, RZ, 0x7610, R64 ;  /* 0x00007610ff407816 */ /* 0x000fe20000000040 */
[----:B------:R-:W4:Y:S01]  /*b9b0*/  @P4 LDG.E.U16 R70, desc[UR10][R160.64] ;  /* 0x0000000aa0464981 */ /* 0x000f22000c1e1500 */
[----:B------:R-:W-:Y:S02]  /*b9c0*/  PRMT R92, RZ, 0x7610, R92 ;  /* 0x00007610ff5c7816 */ /* 0x000fe4000000005c */
[----:B---3--:R-:W-:Y:S01]  /*b9d0*/  PRMT R91, RZ, 0x7610, R91 ;  /* 0x00007610ff5b7816 */ /* 0x008fe2000000005b */
[----:B------:R-:W3:Y:S01]  /*b9e0*/  @P4 LDG.E.U16 R68, desc[UR10][R156.64] ;  /* 0x0000000a9c444981 */ /* 0x000ee2000c1e1500 */
[----:B------:R-:W-:-:S02]  /*b9f0*/  PRMT R90, RZ, 0x7610, R90 ;  /* 0x00007610ff5a7816 */ /* 0x000fc4000000005a */
[----:B------:R-:W-:Y:S01]  /*ba00*/  PRMT R89, RZ, 0x7610, R89 ;  /* 0x00007610ff597816 */ /* 0x000fe20000000059 */
[----:B------:R-:W3:Y:S01]  /*ba10*/  @P4 LDG.E.U16 R66, desc[UR10][R152.64] ;  /* 0x0000000a98424981 */ /* 0x000ee2000c1e1500 */
[----:B------:R-:W-:Y:S02]  /*ba20*/  PRMT R88, RZ, 0x7610, R88 ;  /* 0x00007610ff587816 */ /* 0x000fe40000000058 */
[----:B------:R-:W-:Y:S01]  /*ba30*/  PRMT R79, RZ, 0x7610, R79 ;  /* 0x00007610ff4f7816 */ /* 0x000fe2000000004f */
[----:B------:R-:W3:Y:S01]  /*ba40*/  @P4 LDG.E.U16 R64, desc[UR10][R148.64] ;  /* 0x0000000a94404981 */ /* 0x000ee2000c1e1500 */
[----:B------:R-:W-:Y:S02]  /*ba50*/  PRMT R78, RZ, 0x7610, R78 ;  /* 0x00007610ff4e7816 */ /* 0x000fe4000000004e */
[----:B------:R-:W-:Y:S01]  /*ba60*/  PRMT R77, RZ, 0x7610, R77 ;  /* 0x00007610ff4d7816 */ /* 0x000fe2000000004d */
        /* <DEDUP_REMOVED lines=13> */
[----:B------:R-:W-:-:S03]  /*bb40*/  PRMT R65, RZ, 0x7610, R65 ;  /* 0x00007610ff417816 */ /* 0x000fc60000000041 */
[----:B------:R-:W3:Y:S04]  /*bb50*/  @P4 LDG.E.U16 R79, desc[UR10][R194.64] ;  /* 0x0000000ac24f4981 */ /* 0x000ee8000c1e1500 */
        /* <DEDUP_REMOVED lines=10> */
[----:B------:R-:W3:Y:S01]  /*bc00*/  @P4 LDG.E.U16 R65, desc[UR10][R150.64] ;  /* 0x0000000a96414981 */ /* 0x000ee2000c1e1500 */
[----:B-1----:R-:W-:-:S02]  /*bc10*/  PRMT R87, RZ, 0x7610, R87 ;  /* 0x00007610ff577816 */ /* 0x002fc40000000057 */
[----:B------:R-:W-:Y:S02]  /*bc20*/  PRMT R86, RZ, 0x7610, R86 ;  /* 0x00007610ff567816 */ /* 0x000fe40000000056 */
[----:B--2---:R-:W-:Y:S02]  /*bc30*/  PRMT R85, RZ, 0x7610, R85 ;  /* 0x00007610ff557816 */ /* 0x004fe40000000055 */
[----:B------:R-:W-:Y:S01]  /*bc40*/  PRMT R84, RZ, 0x7610, R84 ;  /* 0x00007610ff547816 */ /* 0x000fe20000000054 */
[----:B------:R-:W2:Y:S01]  /*bc50*/  @P4 LDG.E.U16 R87, desc[UR10][R226.64] ;  /* 0x0000000ae2574981 */ /* 0x000ea2000c1e1500 */
[----:B------:R-:W-:Y:S02]  /*bc60*/  PRMT R83, RZ, 0x7610, R83 ;  /* 0x00007610ff537816 */ /* 0x000fe40000000053 */
[----:B------:R-:W-:Y:S01]  /*bc70*/  PRMT R82, RZ, 0x7610, R82 ;  /* 0x00007610ff527816 */ /* 0x000fe20000000052 */
[----:B------:R-:W2:Y:S04]  /*bc80*/  @P4 LDG.E.U16 R86, desc[UR10][R222.64] ;  /* 0x0000000ade564981 */ /* 0x000ea8000c1e1500 */
[----:B------:R-:W2:Y:S04]  /*bc90*/  @P4 LDG.E.U16 R85, desc[UR10][R218.64] ;  /* 0x0000000ada554981 */ /* 0x000ea8000c1e1500 */
[----:B------:R-:W2:Y:S04]  /*bca0*/  @P4 LDG.E.U16 R84, desc[UR10][R214.64] ;  /* 0x0000000ad6544981 */ /* 0x000ea8000c1e1500 */
[----:B------:R-:W2:Y:S04]  /*bcb0*/  @P4 LDG.E.U16 R83, desc[UR10][R210.64] ;  /* 0x0000000ad2534981 */ /* 0x000ea8000c1e1500 */
[----:B------:R-:W2:Y:S01]  /*bcc0*/  @P4 LDG.E.U16 R82, desc[UR10][R206.64] ;  /* 0x0000000ace524981 */ /* 0x000ea2000c1e1500 */
[----:B------:R-:W0:Y:S01]  /*bcd0*/  S2R R139, SR_TID.X ;  /* 0x00000000008b7919 */ /* 0x000e220000002100 */
[----:B------:R-:W-:Y:S01]  /*bce0*/  UIADD3 UR4, UPT, UPT, UR8, 0x140, URZ ;  /* 0x0000014008047890 */ /* 0x000fe2000fffe0ff */
[----:B------:R-:W-:Y:S05]  /*bcf0*/  BAR.SYNC.DEFER_BLOCKING 0x0 ;  /* 0x0000000000007b1d */ /* 0x000fea0000010000 */
[----:B------:R-:W-:-:S05]  /*bd00*/  VIADD R48, R48, UR4 ;  /* 0x0000000430307c36 */ /* 0x000fca0008000000 */
[----:B------:R-:W-:Y:S02]  /*bd10*/  R2UR UR13, R48 ;  /* 0x00000000300d72ca */ /* 0x000fe400000e0000 */
[----:B0-----:R-:W-:-:S04]  /*bd20*/  LOP3.LUT R139, R139, 0xc0, RZ, 0xc0, !PT ;  /* 0x000000c08b8b7812 */ /* 0x001fc800078ec0ff */
[----:B------:R-:W-:Y:S01]  /*bd30*/  SHF.R.U32.HI R139, RZ, 0x2, R139 ;  /* 0x00000002ff8b7819 */ /* 0x000fe2000001168b */
[----:B------:R0:W-:Y:S06]  /*bd40*/  STS.U16 [R132+UR9+0x1e400], R4 ;  /* 0x01e4000484007988 */ /* 0x0001ec0008000409 */
[----:B------:R-:W-:Y:S01]  /*bd50*/  ULEA UR12, UR12, UR13, 0x2 ;  /* 0x0000000d0c0c7291 */ /* 0x000fe2000f8e10ff */
[----:B------:R-:W-:Y:S02]  /*bd60*/  LOP3.LUT R139, R145, R139, RZ, 0x3c, !PT ;  /* 0x0000008b918b7212 */ /* 0x000fe400078e3cff */
[----:B------:R1:W5:Y:S04]  /*bd70*/  LDL.LU R145, [R1+0x730] ;  /* 0x0007300001917983 */ /* 0x0003680000300800 */
[----:B------:R-:W-:Y:S01]  /*bd80*/  STL [R1+0x28c], R131 ;  /* 0x00028c8301007387 */ /* 0x000fe20000100800 */
[----:B0-----:R-:W-:-:S03]  /*bd90*/  F2FP.BF16.F32.PACK_AB R4, R144, R141 ;  /* 0x0000008d9004723e */ /* 0x001fc600000010ff */
[----:B------:R0:W-:Y:S04]  /*bda0*/  STS.U16 [R132+UR9+0x1e000], R5 ;  /* 0x01e0000584007988 */ /* 0x0001e80008000409 */
[----:B------:R1:W5:Y:S04]  /*bdb0*/  LDL.LU R144, [R1+0x72c] ;  /* 0x00072c0001907983 */ /* 0x0003680000300800 */
[----:B------:R1:W5:Y:S01]  /*bdc0*/  LDL.LU R141, [R1+0x728] ;  /* 0x00072800018d7983 */ /* 0x0003620000300800 */
[----:B0-----:R-:W-:-:S03]  /*bdd0*/  F2FP.BF16.F32.PACK_AB R5, R140, R137 ;  /* 0x000000898c05723e */ /* 0x001fc600000010ff */
[----:B------:R0:W-:Y:S04]  /*bde0*/  STS.U16 [R132+UR9+0x1dc00], R6 ;  /* 0x01dc000684007988 */ /* 0x0001e80008000409 */
[----:B------:R1:W5:Y:S04]  /*bdf0*/  LDL.LU R140, [R1+0x724] ;  /* 0x00072400018c7983 */ /* 0x0003680000300800 */
[----:B------:R1:W-:Y:S01]  /*be00*/  STS.U16 [R132+UR9+0x1e800], R3 ;  /* 0x01e8000384007988 */ /* 0x0003e20008000409 */
[----:B0-----:R-:W-:-:S03]  /*be10*/  F2FP.BF16.F32.PACK_AB R6, R136, R135 ;  /* 0x000000878806723e */ /* 0x001fc600000010ff */
[----:B------:R0:W5:Y:S04]  /*be20*/  LDL.LU R137, [R1+0x720] ;  /* 0x0007200001897983 */ /* 0x0001680000300800 */
[----:B------:R0:W-:Y:S01]  /*be30*/  STS.U16 [R132+UR9+0x1d800], R7 ;  /* 0x01d8000784007988 */ /* 0x0001e20008000409 */
[----:B-1----:R-:W-:-:S03]  /*be40*/  IMAD.U32 R3, RZ, RZ, UR12 ;  /* 0x0000000cff037e24 */ /* 0x002fc6000f8e00ff */
[----:B------:R1:W5:Y:S04]  /*be50*/  LDL.LU R136, [R1+0x71c] ;  /* 0x00071c0001887983 */ /* 0x0003680000300800 */
[----:B------:R1:W5:Y:S01]  /*be60*/  LDL.LU R135, [R1+0x718] ;  /* 0x0007180001877983 */ /* 0x0003620000300800 */
[----:B0-----:R-:W-:-:S03]  /*be70*/  F2FP.BF16.F32.PACK_AB R7, R134, R133 ;  /* 0x000000858607723e */ /* 0x001fc600000010ff */
[----:B------:R0:W-:Y:S04]  /*be80*/  STS.U16 [R132+UR9+0x1d400], R8 ;  /* 0x01d4000884007988 */ /* 0x0001e80008000409 */
[----:B------:R1:W5:Y:S04]  /*be90*/  LDL.LU R134, [R1+0x714] ;  /* 0x0007140001867983 */ /* 0x0003680000300800 */
[----:B------:R1:W5:Y:S01]  /*bea0*/  LDL.LU R133, [R1+0x710] ;  /* 0x0007100001857983 */ /* 0x0003620000300800 */
[----:B0-----:R-:W-:-:S03]  /*beb0*/  F2FP.BF16.F32.PACK_AB R8, R252, R2 ;  /* 0x00000002fc08723e */ /* 0x001fc600000010ff */
[----:B------:R1:W5:Y:S04]  /*bec0*/  LDL.LU R2, [R1+0x70c] ;  /* 0x00070c0001027983 */ /* 0x0003680000300800 */
[----:B------:R-:W-:Y:S04]  /*bed0*/  STL [R1+0x3ac], R3 ;  /* 0x0003ac0301007387 */ /* 0x000fe80000100800 */
        /* <DEDUP_REMOVED lines=55> */
[----:B----4-:R-:W-:Y:S04]  /*c250*/  STS.U16 [R132+UR9+0x1f000], R70 ;  /* 0x01f0004684007988 */ /* 0x010fe80008000409 */
[----:B---3--:R-:W-:Y:S04]  /*c260*/  STS.U16 [R132+UR9+0x1f400], R68 ;  /* 0x01f4004484007988 */ /* 0x008fe80008000409 */
        /* <DEDUP_REMOVED lines=66> */
[----:B0-----:R-:W-:-:S02]  /*c690*/  F2FP.BF16.F32.PACK_AB R9, R244, R245 ;  /* 0x000000f5f409723e */ /* 0x001fc400000010ff */
[----:B------:R-:W-:Y:S02]  /*c6a0*/  F2FP.BF16.F32.PACK_AB R10, R240, R241 ;  /* 0x000000f1f00a723e */ /* 0x000fe400000010ff */
[----:B------:R-:W-:Y:S01]  /*c6b0*/  F2FP.BF16.F32.PACK_AB R11, R142, R143 ;  /* 0x0000008f8e0b723e */ /* 0x000fe200000010ff */
[----:B--2---:R-:W-:-:S04]  /*c6c0*/  FADD R0, -R138, -INF ;  /* 0xff8000008a007421 */ /* 0x004fc80000000100 */
[----:B------:R-:W-:Y:S01]  /*c6d0*/  FMUL R0, R0, 1.4426950216293334961 ;  /* 0x3fb8aa3b00007820 */ /* 0x000fe20000400000 */
[----:B-1----:R-:W-:Y:S06]  /*c6e0*/  @!P4 BRA `(.L_x_9) ;  /* 0x00000000000cc947 */ /* 0x002fec0003800000 */
[----:B------:R-:W-:-:S13]  /*c6f0*/  R2UR UR12, R3 ;  /* 0x00000000030c72ca */ /* 0x000fda00000e0000 */
[----:B------:R0:W-:Y:S01]  /*c700*/  STTM.16dp32bit_t0_t15.x8 tmem[UR12], R4 ;  /* 0x00000004000079ed */ /* 0x0001e2000898000c */
[----:B------:R0:W-:Y:S02]  /*c710*/  STTM.16dp32bit_t16_t31.x8 tmem[UR12+0x8], R4 ;  /* 0x00000804000079ed */ /* 0x0001e400089a000c */
.L_x_9:
[----:B------:R-:W1:Y:S02]  /*c720*/  FENCE.VIEW.ASYNC.T ;  /* 0x00000000000073c6 */ /* 0x000e640000000200 */
[----:B-1----:R-:W-:Y:S06]  /*c730*/  BAR.SYNC.DEFER_BLOCKING 0x0 ;  /* 0x0000000000007b1d */ /* 0x002fec0000010000 */
[----:B------:R-:W1:Y:S01]  /*c740*/  MUFU.EX2 R0, R0 ;  /* 0x0000000000007308 */ /* 0x000e620000000800 */
[----:B0-----:R-:W0:Y:S01]  /*c750*/  LDTM.x128 R4, tmem[UR6] ;  /* 0x00000006000479ee */ /* 0x001e2200083c0000 */
[----:B------:R-:W-:Y:S01]  /*c760*/  NOP ;  /* 0x0000000000007918 */ /* 0x000fe20000000000 */
[----:B------:R-:W-:Y:S05]  /*c770*/  @!P4 BRA `(.L_x_10) ;  /* 0x000000080004c947 */ /* 0x000fea0003800000 */
[C---:B01----:R-:W-:Y:S01]  /*c780*/  FMUL R4, R0.reuse, R4 ;  /* 0x0000000400047220 */ /* 0x043fe20000400000 */
[C---:B------:R-:W-:Y:S01]  /*c790*/  FMUL R5, R0.reuse, R5 ;  /* 0x0000000500057220 */ /* 0x040fe20000400000 */
        /* <DEDUP_REMOVED lines=125> */
[----:B------:R-:W-:-:S04]  /*cf70*/  FMUL R131, R0, R131 ;  /* 0x0000008300837220 */ /* 0x000fc80000400000 */
[----:B------:R2:W-:Y:S03]  /*cf80*/  STTM.x128 tmem[UR6], R4 ;  /* 0x00000004000079ed */ /* 0x0005e600083c0006 */
.L_x_10:
[----:B0-2---:R0:W5:Y:S01]  /*cf90*/  LDL R8, [R1+0x708] ;  /* 0x0007080001087983 */ /* 0x0051620000100800 */
[----:B------:R-:W2:Y:S01]  /*cfa0*/  LDC R7, c[0x0][0x3f0] ;  /* 0x0000fc00ff077b82 */ /* 0x000ea20000000800 */
[----:B------:R-:W3:Y:S07]  /*cfb0*/  FENCE.VIEW.ASYNC.T ;  /* 0x00000000000073c6 */ /* 0x000eee0000000200 */
[----:B---3--:R-:W-:Y:S01]  /*cfc0*/  BAR.SYNC.DEFER_BLOCKING 0x0 ;  /* 0x0000000000007b1d */ /* 0x008fe20000010000 */
[----:B--2---:R-:W-:-:S05]  /*cfd0*/  VIADD R7, R7, 0xffffffc0 ;  /* 0xffffffc007077836 */ /* 0x004fca0000000000 */
[----:B------:R2:W-:Y:S06]  /*cfe0*/  MEMBAR.ALL.CTA ;  /* 0x0000000000007992 */ /* 0x0005ec0000008000 */
[----:B--2---:R-:W2:Y:S02]  /*cff0*/  FENCE.VIEW.ASYNC.S ;  /* 0x00000000000073c6 */ /* 0x004ea40000000000 */
[----:B--2---:R-:W-:Y:S06]  /*d000*/  BAR.SYNC.DEFER_BLOCKING 0x0 ;  /* 0x0000000000007b1d */ /* 0x004fec0000010000 */
[----:B0-----:R-:W-:Y:S05]  /*d010*/  @!P5 BRA `(.L_x_11) ;  /* 0x000000040034d947 */ /* 0x001fea0003800000 */
[----:B-----5:R-:W-:Y:S02]  /*d020*/  VIADD R3, R8, 0x10000 ;  /* 0x0001000008037836 */ /* 0x020fe40000000000 */
[----:B------:R-:W-:Y:S02]  /*d030*/  HFMA2 R4, -RZ, RZ, 0, 0 ;  /* 0x00000000ff047431 */ /* 0x000fe400000001ff */
[----:B------:R-:W-:Y:S01]  /*d040*/  IMAD.MOV.U32 R145, RZ, RZ, RZ ;  /* 0x000000ffff917224 */ /* 0x000fe200078e00ff */
[----:B------:R-:W-:Y:S01]  /*d050*/  UIADD3 UR13, UPT, UPT, UR8, 0x150, URZ ;  /* 0x00000150080d7890 */ /* 0x000fe2000fffe0ff */
[----:B------:R-:W-:Y:S01]  /*d060*/  SHF.R.U32.HI R3, RZ, 0x4, R3 ;  /* 0x00000004ff037819 */ /* 0x000fe20000011603 */
[----:B------:R-:W-:Y:S02]  /*d070*/  UIADD3 UR14, UPT, UPT, UR8, 0x158, URZ ;  /* 0x00000158080e7890 */ /* 0x000fe4000fffe0ff */
[----:B------:R-:W-:Y:S01]  /*d080*/  UIADD3 UR15, UPT, UPT, UR8, 0x100000, URZ ;  /* 0x00100000080f7890 */ /* 0x000fe2000fffe0ff */
[----:B------:R-:W-:Y:S01]  /*d090*/  SGXT.U32 R3, R3, 0xe ;  /* 0x0000000e0303781a */ /* 0x000fe20000000000 */
[----:B------:R-:W-:-:S02]  /*d0a0*/  UIADD3 UR17, UPT, UPT, UR8, 0x100000, URZ ;  /* 0x0010000008117890 */ /* 0x000fc4000fffe0ff */
[----:B------:R-:W-:Y:S01]  /*d0b0*/  UIADD3 UR40, UPT, UPT, UR8, 0x148, URZ ;  /* 0x0000014808287890 */ /* 0x000fe2000fffe0ff */
[C---:B------:R-:W-:Y:S01]  /*d0c0*/  R2UR UR12, R3.reuse ;  /* 0x00000000030c72ca */ /* 0x040fe200000e0000 */
[----:B------:R-:W-:Y:S01]  /*d0d0*/  UIADD3 UR41, UPT, UPT, UR8, 0x100000, URZ ;  /* 0x0010000008297890 */ /* 0x000fe2000fffe0ff */
[----:B------:R-:W-:Y:S01]  /*d0e0*/  IADD3 R3, P5, PT, R3, 0x2, RZ ;  /* 0x0000000203037810 */ /* 0x000fe20007fbe0ff */
[----:B------:R-:W-:Y:S01]  /*d0f0*/  UIADD3 UR46, UPT, UPT, UR8, 0x150, URZ ;  /* 0x00000150082e7890 */ /* 0x000fe2000fffe0ff */
[----:B------:R-:W-:Y:S02]  /*d100*/  UMOV UR18, 0x0 ;  /* 0x0000000000127882 */ /* 0x000fe40000000000 */
[----:B------:R-:W-:Y:S01]  /*d110*/  IADD3.X R4, PT, PT, R4, 0x40004040, RZ, P5, !PT ;  /* 0x4000404004047810 */ /* 0x000fe20002ffe4ff */
[----:B------:R-:W-:Y:S01]  /*d120*/  UMOV UR19, 0x4400490 ;  /* 0x0440049000137882 */ /* 0x000fe20000000000 */
[C---:B------:R-:W-:Y:S01]  /*d130*/  IADD3 R5, P5, PT, R3.reuse, 0x2, RZ ;  /* 0x0000000203057810 */ /* 0x040fe20007fbe0ff */
[----:B------:R-:W-:Y:S01]  /*d140*/  UIADD3 UR47, UPT, UPT, UR8, 0x100000, URZ ;  /* 0x00100000082f7890 */ /* 0x000fe2000fffe0ff */
[----:B------:R-:W-:Y:S01]  /*d150*/  R2UR UR22, R3 ;  /* 0x00000000031672ca */ /* 0x000fe200000e0000 */
[----:B------:R-:W-:Y:S01]  /*d160*/  UIADD3 UR52, UPT, UPT, UR8, 0x158, URZ ;  /* 0x0000015808347890 */ /* 0x000fe2000fffe0ff */
[----:B------:R-:W-:Y:S01]  /*d170*/  R2UR UR26, R5 ;  /* 0x00000000051a72ca */ /* 0x000fe200000e0000 */
[--C-:B------:R-:W-:Y:S01]  /*d180*/  IMAD.X R5, RZ, RZ, R4.reuse, P5 ;  /* 0x000000ffff057224 */ /* 0x100fe200028e0604 */
[----:B------:R-:W-:Y:S01]  /*d190*/  R2UR UR23, R4 ;  /* 0x00000000041772ca */ /* 0x000fe200000e0000 */
[----:B------:R-:W-:Y:S01]  /*d1a0*/  UMOV UR24, 0x0 ;  /* 0x0000000000187882 */ /* 0x000fe20000000000 */
[----:B------:R-:W-:Y:S01]  /*d1b0*/  UMOV UR25, 0x4400490 ;  /* 0x0440049000197882 */ /* 0x000fe20000000000 */
[----:B------:R-:W-:Y:S01]  /*d1c0*/  UMOV UR28, 0x0 ;  /* 0x00000000001c7882 */ /* 0x000fe20000000000 */
[----:B------:R-:W-:Y:S01]  /*d1d0*/  R2UR UR27, R5 ;  /* 0x00000000051b72ca */ /* 0x000fe200000e0000 */
[----:B------:R-:W-:Y:S01]  /*d1e0*/  UMOV UR29, 0x4400490 ;  /* 0x04400490001d7882 */ /* 0x000fe20000000000 */
[----:B------:R-:W-:Y:S01]  /*d1f0*/  IADD3 R5, P5, PT, R3, 0x4, RZ ;  /* 0x0000000403057810 */ /* 0x000fe20007fbe0ff */
[----:B------:R-:W-:Y:S01]  /*d200*/  UMOV UR32, 0x0 ;  /* 0x0000000000207882 */ /* 0x000fe20000000000 */
[----:B------:R-:W-:Y:S01]  /*d210*/  UMOV UR33, 0x4400490 ;  /* 0x0440049000217882 */ /* 0x000fe20000000000 */
[----:B------:R-:W-:Y:S01]  /*d220*/  UMOV UR36, 0x0 ;  /* 0x0000000000247882 */ /* 0x000fe20000000000 */
[----:B------:R-:W-:Y:S01]  /*d230*/  R2UR UR30, R5 ;  /* 0x00000000051e72ca */ /* 0x000fe200000e0000 */
[----:B------:R-:W-:Y:S01]  /*d240*/  IMAD.X R5, RZ, RZ, R4, P5 ;  /* 0x000000ffff057224 */ /* 0x000fe200028e0604 */
[----:B------:R-:W-:Y:S01]  /*d250*/  UMOV UR37, 0x4400490 ;  /* 0x0440049000257882 */ /* 0x000fe20000000000 */
[----:B------:R-:W-:Y:S01]  /*d260*/  UMOV UR42, 0x0 ;  /* 0x00000000002a7882 */ /* 0x000fe20000000000 */
[----:B------:R-:W-:Y:S01]  /*d270*/  UMOV UR43, 0x4400490 ;  /* 0x04400490002b7882 */ /* 0x000fe20000000000 */
[----:B------:R-:W-:Y:S01]  /*d280*/  UMOV UR48, 0x0 ;  /* 0x0000000000307882 */ /* 0x000fe20000000000 */
[----:B------:R-:W-:Y:S01]  /*d290*/  R2UR UR31, R5 ;  /* 0x00000000051f72ca */ /* 0x000fe200000e0000 */
[----:B------:R-:W-:Y:S01]  /*d2a0*/  UMOV UR49, 0x4400490 ;  /* 0x0440049000317882 */ /* 0x000fe20000000000 */
[----:B------:R-:W-:Y:S01]  /*d2b0*/  IADD3 R5, P5, PT, R3, 0x7fe, RZ ;  /* 0x000007fe03057810 */ /* 0x000fe20007fbe0ff */
[----:B------:R-:W-:Y:S01]  /*d2c0*/  UMOV UR54, 0x0 ;  /* 0x0000000000367882 */ /* 0x000fe20000000000 */
[----:B------:R-:W-:-:S02]  /*d2d0*/  UMOV UR55, 0x4400490 ;  /* 0x0440049000377882 */ /* 0x000fc40000000000 */
[----:B------:R-:W-:Y:S01]  /*d2e0*/  R2UR UR34, R5 ;  /* 0x00000000052272ca */ /* 0x000fe200000e0000 */
[----:B------:R-:W-:-:S05]  /*d2f0*/  IMAD.X R5, RZ, RZ, R4, P5 ;  /* 0x000000ffff057224 */ /* 0x000fca00028e0604 */
[----:B------:R-:W-:Y:S02]  /*d300*/  R2UR UR35, R5 ;  /* 0x00000000052372ca */ /* 0x000fe400000e0000 */
[----:B------:R-:W-:-:S04]  /*d310*/  IADD3 R5, P5, PT, R3, 0x800, RZ ;  /* 0x0000080003057810 */ /* 0x000fc80007fbe0ff */
[----:B------:R-:W-:Y:S01]  /*d320*/  R2UR UR38, R5 ;  /* 0x00000000052672ca */ /* 0x000fe200000e0000 */
[----:B------:R-:W-:-:S05]  /*d330*/  IMAD.X R5, RZ, RZ, R4, P5 ;  /* 0x000000ffff057224 */ /* 0x000fca00028e0604 */
[----:B------:R-:W-:Y:S02]  /*d340*/  R2UR UR39, R5 ;  /* 0x00000000052772ca */ /* 0x000fe400000e0000 */
[----:B------:R-:W-:-:S04]  /*d350*/  IADD3 R5, P5, PT, R3, 0x802, RZ ;  /* 0x0000080203057810 */ /* 0x000fc80007fbe0ff */
[----:B------:R-:W-:Y:S01]  /*d360*/  R2UR UR44, R5 ;  /* 0x00000000052c72ca */ /* 0x000fe200000e0000 */
[----:B------:R-:W-:Y:S01]  /*d370*/  IMAD.X R5, RZ, RZ, R4, P5 ;  /* 0x000000ffff057224 */ /* 0x000fe200028e0604 */
[----:B------:R-:W-:-:S04]  /*d380*/  IADD3 R3, P5, PT, R3, 0x804, RZ ;  /* 0x0000080403037810 */ /* 0x000fc80007fbe0ff */
[----:B------:R-:W-:Y:S01]  /*d390*/  R2UR UR45, R5 ;  /* 0x00000000052d72ca */ /* 0x000fe200000e0000 */
[----:B------:R-:W-:Y:S01]  /*d3a0*/  IMAD.X R6, RZ, RZ, R4, P5 ;  /* 0x000000ffff067224 */ /* 0x000fe200028e0604 */
[----:B------:R-:W-:Y:S02]  /*d3b0*/  ELECT P5, URZ, PT ;  /* 0x0000000000ff782f */ /* 0x000fe400038a0000 */
[----:B------:R-:W-:Y:S01]  /*d3c0*/  MOV R4, UR12 ;  /* 0x0000000c00047c02 */ /* 0x000fe20008000f00 */
[----:B------:R-:W-:Y:S01]  /*d3d0*/  UIADD3 UR12, UPT, UPT, UR8, 0x148, URZ ;  /* 0x00000148080c7890 */ /* 0x000fe2000fffe0ff */
[----:B------:R-:W-:Y:S02]  /*d3e0*/  R2UR UR50, R3 ;  /* 0x00000000033272ca */ /* 0x000fe400000e0000 */
[----:B------:R-:W-:-:S07]  /*d3f0*/  R2UR UR51, R6 ;  /* 0x00000000063372ca */ /* 0x000fce00000e0000 */
[----:B------:R-:W-:Y:S01]  /*d400*/  @P5 IMAD.MOV.U32 R5, RZ, RZ, 0x40004040 ;  /* 0x40004040ff055424 */ /* 0x000fe200078e00ff */
[----:B------:R-:W-:Y:S02]  /*d410*/  @P5 R2UR UR20, R4 ;  /* 0x00000000041452ca */ /* 0x000fe400000e0000 */
[----:B------:R-:W-:Y:S02]  /*d420*/  @P5 MOV R3, R144 ;  /* 0x0000009000035202 */ /* 0x000fe40000000f00 */
[----:B------:R-:W-:Y:S02]  /*d430*/  @P5 R2UR UR21, R5 ;  /* 0x00000000051552ca */ /* 0x000fe400000e0000 */
[----:B------:R-:W-:-:S11]  /*d440*/  @P5 R2UR UR16, R3 ;  /* 0x00000000031052ca */ /* 0x000fd600000e0000 */
[----:B------:R0:W-:Y:S01]  /*d450*/  UTCHMMA tmem[UR4], gdesc[UR20], tmem[UR8], tmem[UR18], idesc[UR19], UPT ;  /* 0x00ff1214040079ea */ /* 0x0001e2000b800008 */
[----:B------:R0:W-:Y:S01]  /*d460*/  UTCHMMA tmem[UR12], gdesc[UR22], tmem[UR8], tmem[UR24], idesc[UR25], UPT ;  /* 0x00ff18160c0079ea */ /* 0x0001e2000b800008 */
[----:B------:R0:W-:Y:S01]  /*d470*/  UTCHMMA tmem[UR13], gdesc[UR26], tmem[UR8], tmem[UR28], idesc[UR29], UPT ;  /* 0x00ff1c1a0d0079ea */ /* 0x0001e2000b800008 */
[----:B------:R0:W-:Y:S01]  /*d480*/  UTCHMMA tmem[UR14], gdesc[UR30], tmem[UR8], tmem[UR32], idesc[UR33], UPT ;  /* 0x00ff201e0e0079ea */ /* 0x0001e2000b800008 */
[----:B------:R0:W-:Y:S01]  /*d490*/  UTCHMMA tmem[UR4], gdesc[UR34], tmem[UR15], tmem[UR36], idesc[UR37], UPT ;  /* 0x00ff2422040079ea */ /* 0x0001e2000b80000f */
[----:B------:R0:W-:Y:S01]  /*d4a0*/  UTCHMMA tmem[UR40], gdesc[UR38], tmem[UR17], tmem[UR42], idesc[UR43], UPT ;  /* 0x00ff2a26280079ea */ /* 0x0001e2000b800011 */
[----:B------:R0:W-:Y:S01]  /*d4b0*/  UTCHMMA tmem[UR46], gdesc[UR44], tmem[UR41], tmem[UR48], idesc[UR49], UPT ;  /* 0x00ff302c2e0079ea */ /* 0x0001e2000b800029 */
[----:B------:R0:W-:Y:S01]  /*d4c0*/  UTCHMMA tmem[UR52], gdesc[UR50], tmem[UR47], tmem[UR54], idesc[UR55], UPT ;  /* 0x00ff3632340079ea */ /* 0x0001e2000b80002f */
[----:B------:R0:W-:Y:S01]  /*d4d0*/  UTCBAR [UR16], URZ ;  /* 0x000000ff100073e9 */ /* 0x0001e200080000ff */
[----:B------:R-:W-:Y:S01]  /*d4e0*/  NOP ;  /* 0x0000000000007918 */ /* 0x000fe20000000000 */
.L_x_11:
[----:B------:R-:W2:Y:S01]  /*d4f0*/  LDL.LU R3, [R1+0x28c] ;  /* 0x00028c0001037983 */ /* 0x000ea20000300800 */
[----:B------:R-:W-:Y:S01]  /*d500*/  ISETP.GE.AND P5, PT, R7, 0x1, PT ;  /* 0x000000010700780c */ /* 0x000fe20003fa6270 */
[----:B------:R-:W-:Y:S01]  /*d510*/  IMAD.MOV.U32 R240, RZ, RZ, RZ ;  /* 0x000000fffff07224 */ /* 0x000fe200078e00ff */
[----:B------:R-:W-:Y:S01]  /*d520*/  FSEL R138, R138, -INF , P4 ;  /* 0xff8000008a8a7808 */ /* 0x000fe20002000000 */
[----:B-12---:R-:W-:-:S05]  /*d530*/  FADD R0, R0, R3 ;  /* 0x0000000300007221 */ /* 0x006fca0000000000 */
[----:B------:R-:W-:-:S05]  /*d540*/  FSEL R143, R0, 1, P4 ;  /* 0x3f800000008f7808 */ /* 0x000fca0002000000 */
[----:B------:R-:W-:Y:S05]  /*d550*/  @!P5 BRA `(.L_x_12) ;  /* 0x0000007c0028d947 */ /* 0x000fea0003800000 */
[----:B-----5:R-:W-:Y:S01]  /*d560*/  SHF.R.U32.HI R140, RZ, 0x4, R140 ;  /* 0x00000004ff8c7819 */ /* 0x020fe2000001168c */
[----:B------:R-:W-:Y:S01]  /*d570*/  IMAD.MOV.U32 R3, RZ, RZ, RZ ;  /* 0x000000ffff037224 */ /* 0x000fe200078e00ff */
[----:B------:R-:W-:Y:S01]  /*d580*/  LOP3.LUT R2, R2, 0xbfffffff, RZ, 0xc0, !PT ;  /* 0xbfffffff02027812 */ /* 0x000fe200078ec0ff */
[----:B------:R-:W-:Y:S01]  /*d590*/  VIADD R252, R8, 0x30000 ;  /* 0x0003000008fc7836 */ /* 0x000fe20000000000 */
[----:B------:R-:W-:Y:S01]  /*d5a0*/  SGXT.U32 R0, R140, 0xe ;  /* 0x0000000e8c00781a */ /* 0x000fe20000000000 */
[----:B------:R-:W-:Y:S01]  /*d5b0*/  IMAD.MOV.U32 R7, RZ, RZ, RZ ;  /* 0x000000ffff077224 */ /* 0x000fe200078e00ff */
[----:B------:R-:W-:Y:S01]  /*d5c0*/  @P3 LOP3.LUT R2, R2, 0x40000000, RZ, 0xfc, !PT ;  /* 0x4000000002023812 */ /* 0x000fe200078efcff */
[----:B------:R-:W1:Y:S01]  /*d5d0*/  S2R R9, SR_TID.X ;  /* 0x0000000000097919 */ /* 0x000e620000002100 */
[----:B------:R-:W-:Y:S01]  /*d5e0*/  LOP3.LUT R4, R4, 0xfffffffe, RZ, 0xc0, !PT ;  /* 0xfffffffe04047812 */ /* 0x000fe200078ec0ff */
[----:B------:R-:W-:Y:S01]  /*d5f0*/  IMAD.MOV.U32 R139, RZ, RZ, 0x1 ;  /* 0x00000001ff8b7424 */ /* 0x000fe200078e00ff */
[----:B------:R-:W-:Y:S01]  /*d600*/  LOP3.LUT R2, R2, 0xdfffffff, RZ, 0xc0, !PT ;  /* 0xdfffffff02027812 */ /* 0x000fe200078ec0ff */
[----:B------:R2:W-:Y:S01]  /*d610*/  STL [R1+0x3a4], R0 ;  /* 0x0003a40001007387 */ /* 0x0005e20000100800 */
[----:B------:R-:W-:Y:S01]  /*d620*/  SHF.R.U32.HI R252, RZ, 0x4, R252 ;  /* 0x00000004fffc7819 */ /* 0x000fe200000116fc */
[----:B------:R-:W-:Y:S01]  /*d630*/  IMAD.MOV.U32 R20, RZ, RZ, RZ ;  /* 0x000000ffff147224 */ /* 0x000fe200078e00ff */
[----:B------:R-:W-:Y:S01]  /*d640*/  @P2 LOP3.LUT R2, R2, 0x20000000, RZ, 0xfc, !PT ;  /* 0x2000000002022812 */ /* 0x000fe200078efcff */
[----:B------:R-:W-:Y:S01]  /*d650*/  IMAD.MOV.U32 R145, RZ, RZ, RZ ;  /* 0x000000ffff917224 */ /* 0x000fe200078e00ff */
[----:B------:R-:W-:Y:S01]  /*d660*/  SGXT.U32 R252, R252, 0xe ;  /* 0x0000000efcfc781a */ /* 0x000fe20000000000 */
[----:B------:R-:W-:Y:S01]  /*d670*/  IMAD.MOV.U32 R140, RZ, RZ, RZ ;  /* 0x000000ffff8c7224 */ /* 0x000fe200078e00ff */
[----:B------:R-:W-:-:S02]  /*d680*/  LOP3.LUT R2, R2, 0xefffffff, RZ, 0xc0, !PT ;  /* 0xefffffff02027812 */ /* 0x000fc400078ec0ff */
[----:B------:R-:W-:Y:S02]  /*d690*/  R2UR UR7, R144 ;  /* 0x00000000900772ca */ /* 0x000fe400000e0000 */
[----:B--2---:R-:W-:Y:S02]  /*d6a0*/  IADD3 R0, P4, PT, R0, 0x2, RZ ;  /* 0x0000000200007810 */ /* 0x004fe40007f9e0ff */
[----:B------:R-:W-:Y:S02]  /*d6b0*/  @P1 LOP3.LUT R2, R2, 0x10000000, RZ, 0xfc, !PT ;  /* 0x1000000002021812 */ /* 0x000fe400078efcff */
[----:B0-----:R-:W-:Y:S01]  /*d6c0*/  R2UR UR12, R0 ;  /* 0x00000000000c72ca */ /* 0x001fe200000e0000 */
[----:B------:R-:W-:Y:S01]  /*d6d0*/  IMAD.U32 R0, RZ, RZ, UR9 ;  /* 0x00000009ff007e24 */ /* 0x000fe2000f8e00ff */
[----:B------:R-:W-:Y:S02]  /*d6e0*/  IADD3.X R3, PT, PT, R3, 0x40004040, RZ, P4, !PT ;  /* 0x4000404003037810 */ /* 0x000fe400027fe4ff */
[----:B------:R-:W-:-:S02]  /*d6f0*/  LOP3.LUT R2, R2, 0xf7ffffff, RZ, 0xc0, !PT ;  /* 0xf7ffffff02027812 */ /* 0x000fc400078ec0ff */
[----:B------:R-:W-:Y:S02]  /*d700*/  SHF.R.U32.HI R0, RZ, 0x4, R0 ;  /* 0x00000004ff007819 */ /* 0x000fe40000011600 */
[----:B------:R-:W-:Y:S02]  /*d710*/  @P0 LOP3.LUT R2, R2, 0x8000000, RZ, 0xfc, !PT ;  /* 0x0800000002020812 */ /* 0x000fe400078efcff */
[----:B------:R-:W-:Y:S02]  /*d720*/  SGXT.U32 R5, R0, 0xe ;  /* 0x0000000e0005781a */ /* 0x000fe40000000000 */
[----:B------:R-:W-:Y:S02]  /*d730*/  LOP3.LUT R2, R2, 0xfdffffff, RZ, 0xc0, !PT ;  /* 0xfdffffff02027812 */ /* 0x000fe400078ec0ff */
[----:B------:R-:W-:Y:S01]  /*d740*/  IADD3 R0, P4, PT, R5, 0x80, RZ ;  /* 0x0000008005007810 */ /* 0x000fe20007f9e0ff */
[----:B------:R0:W-:Y:S01]  /*d750*/  STL [R1+0x3a0], R5 ;  /* 0x0003a00501007387 */ /* 0x0001e20000100800 */
[----:B------:R-:W-:-:S02]  /*d760*/  R2UR UR13, R3 ;  /* 0x00000000030d72ca */ /* 0x000fc400000e0000 */
[C---:B------:R-:W-:Y:S02]  /*d770*/  IADD3 R3, P6, PT, R0.reuse, 0x80, RZ ;  /* 0x0000008000037810 */ /* 0x040fe40007fde0ff */
[C---:B------:R-:W-:Y:S02]  /*d780*/  R2UR UR70, R0.reuse ;  /* 0x00000000004672ca */ /* 0x040fe400000e0000 */
[----:B------:R-:W-:Y:S01]  /*d790*/  R2UR UR68, R3 ;  /* 0x00000000034472ca */ /* 0x000fe200000e0000 */
[----:B------:R-:W-:Y:S01]  /*d7a0*/  HFMA2 R3, -RZ, RZ, 0, 0 ;  /* 0x00000000ff037431 */ /* 0x000fe200000001ff */
[----:B-1----:R-:W-:Y:S02]  /*d7b0*/  SHF.R.U32.HI R9, RZ, 0x5, R9 ;  /* 0x00000005ff097819 */ /* 0x002fe40000011609 */
[----:B0-----:R-:W-:-:S03]  /*d7c0*/  IADD3 R5, P1, PT, R0, 0x100, RZ ;  /* 0x0000010000057810 */ /* 0x001fc60007f3e0ff */
[----:B------:R-:W-:Y:S01]  /*d7d0*/  UIADD3.64 UR72, UPT, UPT, UR12, 0x2, URZ ;  /* 0x000000020c487897 */ /* 0x000fe2000fffe0ff */
[----:B------:R-:W-:Y:S02]  /*d7e0*/  R2UR UR76, R5 ;  /* 0x00000000054c72ca */ /* 0x000fe400000e0000 */
[----:B------:R-:W-:Y:S02]  /*d7f0*/  IADD3 R5, P0, PT, R0, 0x180, RZ ;  /* 0x0000018000057810 */ /* 0x000fe40007f1e0ff */
[----:B------:R-:W-:Y:S01]  /*d800*/  IADD3.X R3, PT, PT, R3, 0x40004040, RZ, P4, !PT ;  /* 0x4000404003037810 */ /* 0x000fe200027fe4ff */
[----:B------:R-:W-:Y:S01]  /*d810*/  IMAD.U32 R10, RZ, RZ, UR68 ;  /* 0x00000044ff0a7e24 */ /* 0x000fe2000f8e00ff */
[----:B------:R-:W-:Y:S02]  /*d820*/  R2UR UR74, R5 ;  /* 0x00000000054a72ca */ /* 0x000fe400000e0000 */
[----:B------:R-:W-:Y:S02]  /*d830*/  IADD3 R8, P4, PT, R252, 0x2, RZ ;  /* 0x00000002fc087810 */ /* 0x000fe40007f9e0ff */
[----:B------:R-:W-:-:S02]  /*d840*/  @P1 LOP3.LUT R2, R2, 0x2000000, RZ, 0xfc, !PT ;  /* 0x0200000002021812 */ /* 0x000fc400078efcff */
[----:B------:R-:W-:Y:S02]  /*d850*/  IADD3 R5, P1, PT, R0, 0x200, RZ ;  /* 0x0000020000057810 */ /* 0x000fe40007f3e0ff */
[----:B------:R-:W-:Y:S02]  /*d860*/  LOP3.LUT R2, R2, 0xfeffffff, RZ, 0xc0, !PT ;  /* 0xfeffffff02027812 */ /* 0x000fe400078ec0ff */
[----:B------:R-:W-:Y:S02]  /*d870*/  R2UR UR14, R5 ;  /* 0x00000000050e72ca */ /* 0x000fe400000e0000 */
[----:B------:R-:W-:Y:S02]  /*d880*/  @P0 LOP3.LUT R2, R2, 0x1000000, RZ, 0xfc, !PT ;  /* 0x0100000002020812 */ /* 0x000fe400078efcff */
[----:B------:R-:W-:Y:S02]  /*d890*/  IADD3 R5, P0, PT, R0, 0x280, RZ ;  /* 0x0000028000057810 */ /* 0x000fe40007f1e0ff */
[----:B------:R-:W-:-:S02]  /*d8a0*/  LOP3.LUT R2, R2, 0xff7fffff, RZ, 0xc0, !PT ;  /* 0xff7fffff02027812 */ /* 0x000fc400078ec0ff */
[----:B------:R-:W-:Y:S02]  /*d8b0*/  R2UR UR16, R5 ;  /* 0x00000000051072ca */ /* 0x000fe400000e0000 */
[----:B------:R-:W-:Y:S02]  /*d8c0*/  @P1 LOP3.LUT R2, R2, 0x800000, RZ, 0xfc, !PT ;  /* 0x0080000002021812 */ /* 0x000fe400078efcff */
[----:B------:R-:W-:Y:S02]  /*d8d0*/  IADD3 R5, P1, PT, R0, 0x300, RZ ;  /* 0x0000030000057810 */ /* 0x000fe40007f3e0ff */
[----:B------:R-:W-:Y:S02]  /*d8e0*/  LOP3.LUT R2, R2, 0xffbfffff, RZ, 0xc0, !PT ;  /* 0xffbfffff02027812 */ /* 0x000fe400078ec0ff */
[----:B------:R-:W-:Y:S02]  /*d8f0*/  R2UR UR18, R5 ;  /* 0x00000000051272ca */ /* 0x000fe400000e0000 */
        /* <DEDUP_REMOVED lines=68> */
[----:B------:R-:W-:Y:S02]  /*dd40*/  IADD3 R5, P3, PT, R0, 0xc00, RZ ;  /* 0x00000c0000057810 */ /* 0x000fe40007f7e0ff */
[----:B------:R-:W-:Y:S02]  /*dd50*/  @P1 LOP3.LUT R2, R2, 0x20, RZ, 0xfc, !PT ;  /* 0x0000002002021812 */ /* 0x000fe400078efcff */
[----:B------:R-:W-:Y:S02]  /*dd60*/  R2UR UR54, R5 ;  /* 0x00000000053672ca */ /* 0x000fe400000e0000 */
[----:B------:R-:W-:Y:S02]  /*dd70*/  IADD3 R5, P2, PT, R0, 0xc80, RZ ;  /* 0x00000c8000057810 */ /* 0x000fe40007f5e0ff */
[----:B------:R-:W-:-:S02]  /*dd80*/  LOP3.LUT R2, R2, 0xffffffef, RZ, 0xc0, !PT ;  /* 0xffffffef02027812 */ /* 0x000fc400078ec0ff */
[----:B------:R-:W-:Y:S02]  /*dd90*/  R2UR UR56, R5 ;  /* 0x00000000053872ca */ /* 0x000fe400000e0000 */
[----:B------:R-:W-:Y:S02]  /*dda0*/  IADD3 R5, P1, PT, R0, 0xd00, RZ ;  /* 0x00000d0000057810 */ /* 0x000fe40007f3e0ff */
[----:B------:R-:W-:Y:S02]  /*ddb0*/  @P0 LOP3.LUT R2, R2, 0x10, RZ, 0xfc, !PT ;  /* 0x0000001002020812 */ /* 0x000fe400078efcff */
[----:B------:R-:W-:Y:S02]  /*ddc0*/  R2UR UR58, R5 ;  /* 0x00000000053a72ca */ /* 0x000fe400000e0000 */
[----:B------:R-:W-:Y:S02]  /*ddd0*/  IADD3 R5, P0, PT, R0, 0xd80, RZ ;  /* 0x00000d8000057810 */ /* 0x000fe40007f1e0ff */
[----:B------:R-:W-:-:S02]  /*dde0*/  @P2 LOP3.LUT R4, R4, 0x1, RZ, 0xfc, !PT ;  /* 0x0000000104042812 */ /* 0x000fc400078efcff */
[----:B------:R-:W-:Y:S02]  /*ddf0*/  R2UR UR60, R5 ;  /* 0x00000000053c72ca */ /* 0x000fe400000e0000 */
[----:B------:R-:W-:Y:S02]  /*de00*/  LOP3.LUT R4, R4, 0xfffffffd, RZ, 0xc0, !PT ;  /* 0xfffffffd04047812 */ /* 0x000fe400078ec0ff */
[----:B------:R-:W-:Y:S02]  /*de10*/  IADD3 R5, P5, PT, R0, 0xe00, RZ ;  /* 0x00000e0000057810 */ /* 0x000fe40007fbe0ff */
[----:B------:R-:W-:Y:S02]  /*de20*/  @P1 LOP3.LUT R4, R4, 0x2, RZ, 0xfc, !PT ;  /* 0x0000000204041812 */ /* 0x000fe400078efcff */
[----:B------:R-:W-:Y:S02]  /*de30*/  IADD3.X R7, PT, PT, R7, 0x40004040, RZ, P4, !PT ;  /* 0x4000404007077810 */ /* 0x000fe400027fe4ff */
[----:B------:R-:W-:-:S02]  /*de40*/  LOP3.LUT R4, R4, 0xfffffffb, RZ, 0xc0, !PT ;  /* 0xfffffffb04047812 */ /* 0x000fc400078ec0ff */
[----:B------:R-:W-:Y:S02]  /*de50*/  R2UR UR62, R5 ;  /* 0x00000000053e72ca */ /* 0x000fe400000e0000 */
[----:B------:R-:W-:Y:S02]  /*de60*/  @P0 LOP3.LUT R4, R4, 0x4, RZ, 0xfc, !PT ;  /* 0x0000000404040812 */ /* 0x000fe400078efcff */
[----:B------:R-:W-:Y:S02]  /*de70*/  IADD3 R5, P4, PT, R0, 0xe80, RZ ;  /* 0x00000e8000057810 */ /* 0x000fe40007f9e0ff */
[----:B------:R-:W-:Y:S02]  /*de80*/  LOP3.LUT R4, R4, 0xfffffff7, RZ, 0xc0, !PT ;  /* 0xfffffff704047812 */ /* 0x000fe400078ec0ff */
[----:B------:R-:W-:Y:S01]  /*de90*/  R2UR UR64, R5 ;  /* 0x00000000054072ca */ /* 0x000fe200000e0000 */
[----:B------:R-:W-:Y:S01]  /*dea0*/  IMAD.X R5, RZ, RZ, R3, P6 ;  /* 0x000000ffff057224 */ /* 0x000fe200030e0603 */
[----:B------:R-:W-:-:S02]  /*deb0*/  @P5 LOP3.LUT R4, R4, 0x8, RZ, 0xfc, !PT ;  /* 0x0000000804045812 */ /* 0x000fc400078efcff */
[----:B------:R-:W-:Y:S02]  /*dec0*/  IADD3 R0, P6, PT, R0, 0xf00, RZ ;  /* 0x00000f0000007810 */ /* 0x000fe40007fde0ff */
[----:B------:R-:W-:Y:S02]  /*ded0*/  LOP3.LUT R4, R4, 0xffffffef, RZ, 0xc0, !PT ;  /* 0xffffffef04047812 */ /* 0x000fe400078ec0ff */
[----:B------:R-:W-:Y:S02]  /*dee0*/  LOP3.LUT R2, R2, 0x7fffffff, RZ, 0xc0, !PT ;  /* 0x7fffffff02027812 */ /* 0x000fe400078ec0ff */
[----:B------:R-:W-:Y:S02]  /*def0*/  @P4 LOP3.LUT R4, R4, 0x10, RZ, 0xfc, !PT ;  /* 0x0000001004044812 */ /* 0x000fe400078efcff */
[----:B------:R-:W-:Y:S02]  /*df00*/  @P3 LOP3.LUT R2, R2, 0x80000000, RZ, 0xfc, !PT ;  /* 0x8000000002023812 */ /* 0x000fe400078efcff */
[----:B------:R-:W-:-:S02]  /*df10*/  LOP3.LUT R4, R4, 0xffffffdf, RZ, 0xc0, !PT ;  /* 0xffffffdf04047812 */ /* 0x000fc400078ec0ff */
[----:B------:R-:W-:Y:S02]  /*df20*/  LOP3.LUT P1, RZ, R2, 0x2000000, RZ, 0xc0, !PT ;  /* 0x0200000002ff7812 */ /* 0x000fe4000782c0ff */
[----:B------:R-:W-:Y:S02]  /*df30*/  @P6 LOP3.LUT R4, R4, 0x20, RZ, 0xfc, !PT ;  /* 0x0000002004046812 */ /* 0x000fe400078efcff */
[----:B------:R-:W-:Y:S02]  /*df40*/  LOP3.LUT P6, RZ, R2, 0x400, RZ, 0xc0, !PT ;  /* 0x0000040002ff7812 */ /* 0x000fe400078cc0ff */
[----:B------:R-:W-:Y:S02]  /*df50*/  LOP3.LUT R4, R4, 0xffffffbf, RZ, 0xc0, !PT ;  /* 0xffffffbf04047812 */ /* 0x000fe400078ec0ff */
[----:B------:R-:W-:Y:S01]  /*df60*/  R2UR UR66, R0 ;  /* 0x00000000004272ca */ /* 0x000fe200000e0000 */
[----:B------:R-:W-:Y:S01]  /*df70*/  IMAD.X R0, RZ, RZ, R3, P1 ;  /* 0x000000ffff007224 */ /* 0x000fe200008e0603 */
[----:B------:R-:W-:-:S02]  /*df80*/  LOP3.LUT P3, RZ, R2, 0x800000, RZ, 0xc0, !PT ;  /* 0x0080000002ff7812 */ /* 0x000fc4000786c0ff */
[----:B------:R-:W-:Y:S02]  /*df90*/  LOP3.LUT P2, RZ, R2, 0x1000000, RZ, 0xc0, !PT ;  /* 0x0100000002ff7812 */ /* 0x000fe4000784c0ff */
[----:B------:R-:W-:Y:S02]  /*dfa0*/  R2UR UR69, R5 ;  /* 0x00000000054572ca */ /* 0x000fe400000e0000 */
[----:B------:R-:W-:Y:S01]  /*dfb0*/  R2UR UR77, R0 ;  /* 0x00000000004d72ca */ /* 0x000fe200000e0000 */
[--C-:B------:R-:W-:Y:S01]  /*dfc0*/  IMAD.X R5, RZ, RZ, R3.reuse, P2 ;  /* 0x000000ffff057224 */ /* 0x100fe200010e0603 */
[----:B------:R-:W-:Y:S01]  /*dfd0*/  @P6 LOP3.LUT R4, R4, 0x40, RZ, 0xfc, !PT ;  /* 0x0000004004046812 */ /* 0x000fe200078efcff */
[----:B------:R-:W-:Y:S01]  /*dfe0*/  IMAD.X R0, RZ, RZ, R3, P3 ;  /* 0x000000ffff007224 */ /* 0x000fe200018e0603 */
[----:B------:R-:W-:Y:S02]  /*dff0*/  LOP3.LUT P6, RZ, R2, 0x800, RZ, 0xc0, !PT ;  /* 0x0000080002ff7812 */ /* 0x000fe400078cc0ff */
[----:B------:R-:W-:-:S02]  /*e000*/  LOP3.LUT R4, R4, 0xffffff7f, RZ, 0xc0, !PT ;  /* 0xffffff7f04047812 */ /* 0x000fc400078ec0ff */
[C---:B------:R-:W-:Y:S02]  /*e010*/  LOP3.LUT P1, RZ, R2.reuse, 0x400000, RZ, 0xc0, !PT ;  /* 0x0040000002ff7812 */ /* 0x040fe4000782c0ff */
[----:B------:R-:W-:Y:S02]  /*e020*/  LOP3.LUT P2, RZ, R2, 0x200000, RZ, 0xc0, !PT ;  /* 0x0020000002ff7812 */ /* 0x000fe4000784c0ff */
[----:B------:R-:W-:Y:S01]  /*e030*/  R2UR UR75, R5 ;  /* 0x00000000054b72ca */ /* 0x000fe200000e0000 */
[--C-:B------:R-:W-:Y:S01]  /*e040*/  IMAD.X R5, RZ, RZ, R3.reuse, P1 ;  /* 0x000000ffff057224 */ /* 0x100fe200008e0603 */
[----:B------:R-:W-:Y:S01]  /*e050*/  R2UR UR15, R0 ;  /* 0x00000000000f72ca */ /* 0x000fe200000e0000 */
[----:B------:R-:W-:Y:S01]  /*e060*/  IMAD.X R0, RZ, RZ, R3, P2 ;  /* 0x000000ffff007224 */ /* 0x000fe200010e0603 */
[----:B------:R-:W-:Y:S02]  /*e070*/  LOP3.LUT P3, RZ, R2, 0x100000, RZ, 0xc0, !PT ;  /* 0x0010000002ff7812 */ /* 0x000fe4000786c0ff */
[----:B------:R-:W-:-:S02]  /*e080*/  @P6 LOP3.LUT R4, R4, 0x80, RZ, 0xfc, !PT ;  /* 0x0000008004046812 */ /* 0x000fc400078efcff */
[----:B------:R-:W-:Y:S02]  /*e090*/  LOP3.LUT P6, RZ, R2, 0x1000, RZ, 0xc0, !PT ;  /* 0x0000100002ff7812 */ /* 0x000fe400078cc0ff */
[----:B------:R-:W-:Y:S02]  /*e0a0*/  LOP3.LUT R4, R4, 0xfffffeff, RZ, 0xc0, !PT ;  /* 0xfffffeff04047812 */ /* 0x000fe400078ec0ff */
[----:B------:R-:W-:Y:S01]  /*e0b0*/  R2UR UR17, R5 ;  /* 0x00000000051172ca */ /* 0x000fe200000e0000 */
[----:B------:R-:W-:Y:S01]  /*e0c0*/  IMAD.X R5, RZ, RZ, R3, P3 ;  /* 0x000000ffff057224 */ /* 0x000fe200018e0603 */
[----:B------:R-:W-:Y:S02]  /*e0d0*/  R2UR UR19, R0 ;  /* 0x00000000001372ca */ /* 0x000fe400000e0000 */
[----:B------:R-:W-:Y:S02]  /*e0e0*/  LOP3.LUT P4, RZ, R2, 0x200, RZ, 0xc0, !PT ;  /* 0x0000020002ff7812 */ /* 0x000fe4000788c0ff */
[----:B------:R-:W-:-:S02]  /*e0f0*/  R2UR UR21, R5 ;  /* 0x00000000051572ca */ /* 0x000fc400000e0000 */
[----:B------:R-:W-:Y:S02]  /*e100*/  LOP3.LUT P5, RZ, R2, 0x100, RZ, 0xc0, !PT ;  /* 0x0000010002ff7812 */ /* 0x000fe400078ac0ff */
[----:B------:R-:W-:Y:S02]  /*e110*/  @P6 LOP3.LUT R4, R4, 0x100, RZ, 0xfc, !PT ;  /* 0x0000010004046812 */ /* 0x000fe400078efcff */
[----:B------:R-:W-:Y:S02]  /*e120*/  LOP3.LUT P6, RZ, R2, 0x2000, RZ, 0xc0, !PT ;  /* 0x0000200002ff7812 */ /* 0x000fe400078cc0ff */
[----:B------:R-:W-:Y:S02]  /*e130*/  LOP3.LUT R4, R4, 0xfffffdff, RZ, 0xc0, !PT ;  /* 0xfffffdff04047812 */ /* 0x000fe400078ec0ff */
[C---:B------:R-:W-:Y:S02]  /*e140*/  LOP3.LUT P0, RZ, R2.reuse, 0x80, RZ, 0xc0, !PT ;  /* 0x0000008002ff7812 */ /* 0x040fe4000780c0ff */
[----:B------:R-:W-:-:S02]  /*e150*/  LOP3.LUT P2, RZ, R2, 0x20, RZ, 0xc0, !PT ;  /* 0x0000002002ff7812 */ /* 0x000fc4000784c0ff */
[C---:B------:R-:W-:Y:S02]  /*e160*/  LOP3.LUT P1, RZ, R2.reuse, 0x40, RZ, 0xc0, !PT ;  /* 0x0000004002ff7812 */ /* 0x040fe4000782c0ff */
[----:B------:R-:W-:Y:S02]  /*e170*/  LOP3.LUT P3, RZ, R2, 0x10, RZ, 0xc0, !PT ;  /* 0x0000001002ff7812 */ /* 0x000fe4000786c0ff */
[----:B------:R-:W-:Y:S01]  /*e180*/  R2UR UR71, R3 ;  /* 0x00000000034772ca */ /* 0x000fe200000e0000 */
[----:B------:R-:W-:Y:S01]  /*e190*/  IMAD.X R6, RZ, RZ, R3, P1 ;  /* 0x000000ffff067224 */ /* 0x000fe200008e0603 */
[----:B------:R-:W-:Y:S02]  /*e1a0*/  @P6 LOP3.LUT R4, R4, 0x200, RZ, 0xfc, !PT ;  /* 0x0000020004046812 */ /* 0x000fe400078efcff */
[----:B------:R-:W-:Y:S02]  /*e1b0*/  LOP3.LUT P6, RZ, R2, 0x4000, RZ, 0xc0, !PT ;  /* 0x0000400002ff7812 */ /* 0x000fe400078cc0ff */
[----:B------:R-:W-:-:S02]  /*e1c0*/  LOP3.LUT R4, R4, 0xfffffbff, RZ, 0xc0, !PT ;  /* 0xfffffbff04047812 */ /* 0x000fc400078ec0ff */
[----:B------:R-:W-:Y:S02]  /*e1d0*/  MOV R11, UR69 ;  /* 0x00000045000b7c02 */ /* 0x000fe40008000f00 */
[----:B------:R-:W-:Y:S01]  /*e1e0*/  R2UR UR49, R6 ;  /* 0x00000000063172ca */ /* 0x000fe200000e0000 */
[----:B------:R-:W-:Y:S01]  /*e1f0*/  IMAD.U32 R6, RZ, RZ, UR70 ;  /* 0x00000046ff067e24 */ /* 0x000fe2000f8e00ff */
[----:B------:R-:W-:Y:S01]  /*e200*/  R2UR UR69, R7 ;  /* 0x00000000074572ca */ /* 0x000fe200000e0000 */
[----:B------:R-:W-:Y:S01]  /*e210*/  IMAD.U32 R7, RZ, RZ, UR71 ;  /* 0x00000047ff077e24 */ /* 0x000fe2000f8e00ff */
[----:B------:R-:W-:Y:S01]  /*e220*/  UIADD3.64 UR70, UPT, UPT, UR12, 0x4, URZ ;  /* 0x000000040c467897 */ /* 0x000fe2000fffe0ff */
[----:B------:R-:W-:Y:S01]  /*e230*/  STL.64 [R1+0x360], R10 ;  /* 0x0003600a01007387 */ /* 0x000fe20000100a00 */
[----:B------:R-:W-:Y:S02]  /*e240*/  R2UR UR68, R8 ;  /* 0x00000000084472ca */ /* 0x000fe400000e0000 */
[----:B------:R-:W-:Y:S01]  /*e250*/  @P6 LOP3.LUT R4, R4, 0x400, RZ, 0xfc, !PT ;  /* 0x0000040004046812 */ /* 0x000fe200078efcff */
[----:B------:R0:W-:Y:S01]  /*e260*/  STL.64 [R1+0x358], R6 ;  /* 0x0003580601007387 */ /* 0x0001e20000100a00 */
[----:B------:R-:W-:-:S02]  /*e270*/  LOP3.LUT P6, RZ, R2, 0x8000, RZ, 0xc0, !PT ;  /* 0x0000800002ff7812 */ /* 0x000fc400078cc0ff */
[----:B------:R-:W-:Y:S01]  /*e280*/  LOP3.LUT R4, R4, 0xfffff7ff, RZ, 0xc0, !PT ;  /* 0xfffff7ff04047812 */ /* 0x000fe200078ec0ff */
[----:B0-----:R-:W-:-:S10]  /*e290*/  IMAD.U32 R6, RZ, RZ, UR72 ;  /* 0x00000048ff067e24 */ /* 0x001fd4000f8e00ff */
[----:B------:R-:W-:Y:S01]  /*e2a0*/  @P6 LOP3.LUT R4, R4, 0x800, RZ, 0xfc, !PT ;  /* 0x0000080004046812 */ /* 0x000fe200078efcff */
[----:B------:R-:W-:Y:S01]  /*e2b0*/  IMAD.U32 R7, RZ, RZ, UR73 ;  /* 0x00000049ff077e24 */ /* 0x000fe2000f8e00ff */
[----:B------:R-:W-:Y:S01]  /*e2c0*/  LOP3.LUT P6, RZ, R2, 0x10000, RZ, 0xc0, !PT ;  /* 0x0001000002ff7812 */ /* 0x000fe200078cc0ff */
[----:B------:R-:W-:Y:S01]  /*e2d0*/  UIADD3.64 UR72, UPT, UPT, UR12, 0x1fe, URZ ;  /* 0x000001fe0c487897 */ /* 0x000fe2000fffe0ff */
[----:B------:R-:W-:Y:S02]  /*e2e0*/  LOP3.LUT R4, R4, 0xffffefff, RZ, 0xc0, !PT ;  /* 0xffffefff04047812 */ /* 0x000fe400078ec0ff */
[----:B------:R0:W-:Y:S09]  /*e2f0*/  STL.64 [R1+0x350], R6 ;  /* 0x0003500601007387 */ /* 0x0001f20000100a00 */
[----:B------:R-:W-:-:S02]  /*e300*/  @P6 LOP3.LUT R4, R4, 0x1000, RZ, 0xfc, !PT ;  /* 0x0000100004046812 */ /* 0x000fc400078efcff */
[----:B------:R-:W-:Y:S01]  /*e310*/  LOP3.LUT P6, RZ, R2, 0x20000, RZ, 0xc0, !PT ;  /* 0x0002000002ff7812 */ /* 0x000fe200078cc0ff */
[----:B0-----:R-:W-:Y:S01]  /*e320*/  IMAD.U32 R6, RZ, RZ, UR72 ;  /* 0x00000048ff067e24 */ /* 0x001fe2000f8e00ff */
[----:B------:R-:W-:Y:S01]  /*e330*/  LOP3.LUT R4, R4, 0xffffdfff, RZ, 0xc0, !PT ;  /* 0xffffdfff04047812 */ /* 0x000fe200078ec0ff */
[----:B------:R-:W-:Y:S01]  /*e340*/  IMAD.U32 R7, RZ, RZ, UR73 ;  /* 0x00000049ff077e24 */ /* 0x000fe2000f8e00ff */
[----:B------:R-:W-:-:S09]  /*e350*/  UIADD3.64 UR72, UPT, UPT, UR12, 0x202, URZ ;  /* 0x000002020c487897 */ /* 0x000fd2000fffe0ff */
[----:B------:R-:W-:Y:S02]  /*e360*/  @P6 LOP3.LUT R4, R4, 0x2000, RZ, 0xfc, !PT ;  /* 0x0000200004046812 */ /* 0x000fe400078efcff */
[----:B------:R-:W-:Y:S02]  /*e370*/  LOP3.LUT P6, RZ, R2, 0x40000, RZ, 0xc0, !PT ;  /* 0x0004000002ff7812 */ /* 0x000fe400078cc0ff */
[----:B------:R-:W-:-:S11]  /*e380*/  LOP3.LUT R4, R4, 0xffffbfff, RZ, 0xc0, !PT ;  /* 0xffffbfff04047812 */ /* 0x000fd600078ec0ff */
[----:B------:R-:W-:Y:S02]  /*e390*/  @P6 LOP3.LUT R4, R4, 0x4000, RZ, 0xfc, !PT ;  /* 0x0000400004046812 */ /* 0x000fe400078efcff */
[----:B------:R-:W-:Y:S02]  /*e3a0*/  LOP3.LUT P6, RZ, R2, 0x80000, RZ, 0xc0, !PT ;  /* 0x0008000002ff7812 */ /* 0x000fe400078cc0ff */
[----:B------:R-:W-:-:S03]  /*e3b0*/  LOP3.LUT P1, RZ, R4, 0x2, RZ, 0xc0, !PT ;  /* 0x0000000204ff7812 */ /* 0x000fc6000782c0ff */
[----:B------:R-:W-:Y:S01]  /*e3c0*/  IMAD.X R0, RZ, RZ, R3, P6 ;  /* 0x000000ffff007224 */ /* 0x000fe200030e0603 */
[----:B------:R-:W-:-:S04]  /*e3d0*/  LOP3.LUT P6, RZ, R4, 0x4000, RZ, 0xc0, !PT ;  /* 0x0000400004ff7812 */ /* 0x000fc800078cc0ff */
[----:B------:R-:W-:Y:S01]  /*e3e0*/  R2UR UR23, R0 ;  /* 0x00000000001772ca */ /* 0x000fe200000e0000 */
[----:B------:R-:W-:Y:S01]  /*e3f0*/  IMAD.X R5, RZ, RZ, R3, P6 ;  /* 0x000000ffff057224 */ /* 0x000fe200030e0603 */
[----:B------:R-:W-:-:S04]  /*e400*/  LOP3.LUT P6, RZ, R4, 0x2000, RZ, 0xc0, !PT ;  /* 0x0000200004ff7812 */ /* 0x000fc800078cc0ff */
[----:B------:R-:W-:Y:S01]  /*e410*/  R2UR UR25, R5 ;  /* 0x00000000051972ca */ /* 0x000fe200000e0000 */
[----:B------:R-:W-:Y:S01]  /*e420*/  IMAD.X R0, RZ, RZ, R3, P6 ;  /* 0x000000ffff007224 */ /* 0x000fe200030e0603 */
[----:B------:R-:W-:-:S04]  /*e430*/  LOP3.LUT P6, RZ, R4, 0x1000, RZ, 0xc0, !PT ;  /* 0x0000100004ff7812 */ /* 0x000fc800078cc0ff */
[----:B------:R-:W-:Y:S02]  /*e440*/  IADD3.X R5, PT, PT, R3, RZ, RZ, P6, !PT ;  /* 0x000000ff03057210 */ /* 0x000fe400037fe4ff */
[----:B------:R-:W-:Y:S02]  /*e450*/  LOP3.LUT P6, RZ, R4, 0x800, RZ, 0xc0, !PT ;  /* 0x0000080004ff7812 */ /* 0x000fe400078cc0ff */
[----:B------:R-:W-:Y:S02]  /*e460*/  R2UR UR27, R0 ;  /* 0x00000000001b72ca */ /* 0x000fe400000e0000 */
[----:B------:R-:W-:Y:S01]  /*e470*/  R2UR UR29, R5 ;  /* 0x00000000051d72ca */ /* 0x000fe200000e0000 */
        /* <DEDUP_REMOVED lines=15> */
[--C-:B------:R-:W-:Y:S01]  /*e570*/  IMAD.X R5, RZ, RZ, R3.reuse, P6 ;  /* 0x000000ffff057224 */ /* 0x100fe200030e0603 */
[----:B------:R-:W-:Y:S02]  /*e580*/  IADD3.X R0, PT, PT, R3, RZ, RZ, P4, !PT ;  /* 0x000000ff03007210 */ /* 0x000fe400027fe4ff */
[----:B------:R-:W-:Y:S02]  /*e590*/  LOP3.LUT P6, RZ, R4, 0x20, RZ, 0xc0, !PT ;  /* 0x0000002004ff7812 */ /* 0x000fe400078cc0ff */
[----:B------:R-:W-:Y:S01]  /*e5a0*/  R2UR UR41, R5 ;  /* 0x00000000052972ca */ /* 0x000fe200000e0000 */
[--C-:B------:R-:W-:Y:S01]  /*e5b0*/  IMAD.X R5, RZ, RZ, R3.reuse, P5 ;  /* 0x000000ffff057224 */ /* 0x100fe200028e0603 */
[----:B------:R-:W-:Y:S01]  /*e5c0*/  R2UR UR43, R0 ;  /* 0x00000000002b72ca */ /* 0x000fe200000e0000 */
[----:B------:R-:W-:Y:S01]  /*e5d0*/  IMAD.X R0, RZ, RZ, R3, P0 ;  /* 0x000000ffff007224 */ /* 0x000fe200000e0603 */
[----:B------:R-:W-:-:S02]  /*e5e0*/  LOP3.LUT P4, RZ, R4, 0x10, RZ, 0xc0, !PT ;  /* 0x0000001004ff7812 */ /* 0x000fc4000788c0ff */
[----:B------:R-:W-:Y:S01]  /*e5f0*/  R2UR UR45, R5 ;  /* 0x00000000052d72ca */ /* 0x000fe200000e0000 */
[--C-:B------:R-:W-:Y:S01]  /*e600*/  IMAD.X R5, RZ, RZ, R3.reuse, P2 ;  /* 0x000000ffff057224 */ /* 0x100fe200010e0603 */
[----:B------:R-:W-:Y:S02]  /*e610*/  LOP3.LUT P2, RZ, R4, 0x1, RZ, 0xc0, !PT ;  /* 0x0000000104ff7812 */ /* 0x000fe4000784c0ff */
[----:B------:R-:W-:Y:S01]  /*e620*/  R2UR UR47, R0 ;  /* 0x00000000002f72ca */ /* 0x000fe200000e0000 */
[----:B------:R-:W-:Y:S01]  /*e630*/  IMAD.X R0, RZ, RZ, R3, P3 ;  /* 0x000000ffff007224 */ /* 0x000fe200018e0603 */
[C---:B------:R-:W-:Y:S02]  /*e640*/  LOP3.LUT P5, RZ, R4.reuse, 0x8, RZ, 0xc0, !PT ;  /* 0x0000000804ff7812 */ /* 0x040fe400078ac0ff */
[----:B------:R-:W-:Y:S02]  /*e650*/  LOP3.LUT P0, RZ, R4, 0x4, RZ, 0xc0, !PT ;  /* 0x0000000404ff7812 */ /* 0x000fe4000780c0ff */
[----:B------:R-:W-:-:S02]  /*e660*/  LOP3.LUT P3, RZ, R2, 0x80000000, RZ, 0xc0, !PT ;  /* 0x8000000002ff7812 */ /* 0x000fc4000786c0ff */
[----:B------:R-:W-:Y:S02]  /*e670*/  IADD3.X R4, PT, PT, R3, RZ, RZ, P2, !PT ;  /* 0x000000ff03047210 */ /* 0x000fe400017fe4ff */
[----:B------:R-:W-:Y:S01]  /*e680*/  R2UR UR51, R5 ;  /* 0x00000000053372ca */ /* 0x000fe200000e0000 */
[--C-:B------:R-:W-:Y:S01]  /*e690*/  IMAD.X R5, RZ, RZ, R3.reuse, P3 ;  /* 0x000000ffff057224 */ /* 0x100fe200018e0603 */
[----:B------:R-:W-:Y:S01]  /*e6a0*/  R2UR UR57, R4 ;  /* 0x00000000043972ca */ /* 0x000fe200000e0000 */
[--C-:B------:R-:W-:Y:S01]  /*e6b0*/  IMAD.X R4, RZ, RZ, R3.reuse, P0 ;  /* 0x000000ffff047224 */ /* 0x100fe200000e0603 */
[----:B------:R-:W-:Y:S01]  /*e6c0*/  R2UR UR53, R0 ;  /* 0x00000000003572ca */ /* 0x000fe200000e0000 */
[----:B------:R-:W-:Y:S01]  /*e6d0*/  IMAD.X R0, RZ, RZ, R3, P1 ;  /* 0x000000ffff007224 */ /* 0x000fe200008e0603 */
[----:B------:R-:W-:Y:S02]  /*e6e0*/  R2UR UR55, R5 ;  /* 0x00000000053772ca */ /* 0x000fe400000e0000 */
[----:B------:R-:W-:Y:S01]  /*e6f0*/  R2UR UR61, R4 ;  /* 0x00000000043d72ca */ /* 0x000fe200000e0000 */
[----:B------:R-:W0:Y:S01]  /*e700*/  LDC R5, c[0x0][0x3d4] ;  /* 0x0000f500ff057b82 */ /* 0x000e220000000800 */
[----:B------:R-:W-:-:S02]  /*e710*/  LOP3.LUT P3, RZ, R2, 0x40000000, RZ, 0xc0, !PT ;  /* 0x4000000002ff7812 */ /* 0x000fc4000786c0ff */
[C---:B------:R-:W-:Y:S02]  /*e720*/  LOP3.LUT P2, RZ, R2.reuse, 0x20000000, RZ, 0xc0, !PT ;  /* 0x2000000002ff7812 */ /* 0x040fe4000784c0ff */
[C---:B------:R-:W-:Y:S02]  /*e730*/  LOP3.LUT P1, RZ, R2.reuse, 0x10000000, RZ, 0xc0, !PT ;  /* 0x1000000002ff7812 */ /* 0x040fe4000782c0ff */
[----:B------:R-:W-:Y:S01]  /*e740*/  LOP3.LUT P0, RZ, R2, 0x8000000, RZ, 0xc0, !PT ;  /* 0x0800000002ff7812 */ /* 0x000fe2000780c0ff */
[----:B------:R-:W1:Y:S01]  /*e750*/  LDC R4, c[0x0][0x3c4] ;  /* 0x0000f100ff047b82 */ /* 0x000e620000000800 */
[----:B------:R-:W-:Y:S01]  /*e760*/  R2UR UR59, R0 ;  /* 0x00000000003b72ca */ /* 0x000fe200000e0000 */
[--C-:B------:R-:W-:Y:S01]  /*e770*/  IMAD.X R2, RZ, RZ, R3.reuse, P5 ;  /* 0x000000ffff027224 */ /* 0x100fe200028e0603 */
[----:B------:R-:W-:Y:S01]  /*e780*/  ISETP.NE.U32.AND P5, PT, R9, RZ, PT ;  /* 0x000000ff0900720c */ /* 0x000fe20003fa5070 */
[--C-:B------:R-:W-:Y:S02]  /*e790*/  IMAD.X R0, RZ, RZ, R3.reuse, P4 ;  /* 0x000000ffff007224 */ /* 0x100fe400020e0603 */
[----:B------:R-:W-:Y:S01]  /*e7a0*/  IMAD.X R3, RZ, RZ, R3, P6 ;  /* 0x000000ffff037224 */ /* 0x000fe200030e0603 */
[----:B------:R-:W-:-:S02]  /*e7b0*/  R2UR UR63, R2 ;  /* 0x00000000023f72ca */ /* 0x000fc400000e0000 */
[----:B------:R-:W-:Y:S02]  /*e7c0*/  R2UR UR65, R0 ;  /* 0x00000000004172ca */ /* 0x000fe400000e0000 */
[----:B------:R-:W-:Y:S02]  /*e7d0*/  R2UR UR67, R3 ;  /* 0x00000000034372ca */ /* 0x000fe400000e0000 */
[----:B------:R-:W-:Y:S01]  /*e7e0*/  MOV R0, R138 ;  /* 0x0000008a00007202 */ /* 0x000fe20000000f00 */
[----:B0-----:R-:W-:Y:S02]  /*e7f0*/  IMAD.SHL.U32 R2, R5, 0x40, RZ ;  /* 0x0000004005027824 */ /* 0x001fe400078e00ff */
[----:B------:R-:W-:Y:S01]  /*e800*/  IMAD.U32 R5, RZ, RZ, UR71 ;  /* 0x00000047ff057e24 */ /* 0x000fe2000f8e00ff */
[----:B-1----:R-:W-:Y:S01]  /*e810*/  SHF.L.U32 R3, R4, 0x6, RZ ;  /* 0x0000000604037819 */ /* 0x002fe200000006ff */
[----:B------:R-:W-:Y:S01]  /*e820*/  IMAD.U32 R4, RZ, RZ, UR70 ;  /* 0x00000046ff047e24 */ /* 0x000fe2000f8e00ff */
[----:B------:R-:W-:-:S04]  /*e830*/  UIADD3.64 UR70, UPT, UPT, UR12, 0x200, URZ ;  /* 0x000002000c467897 */ /* 0x000fc8000fffe0ff */
[----:B------:R0:W-:Y:S04]  /*e840*/  STL.64 [R1+0x348], R4 ;  /* 0x0003480401007387 */ /* 0x0001e80000100a00 */
[----:B------:R1:W-:Y:S01]  /*e850*/  STL.64 [R1+0x340], R6 ;  /* 0x0003400601007387 */ /* 0x0003e20000100a00 */
[----:B0-----:R-:W-:Y:S01]  /*e860*/  MOV R4, UR70 ;  /* 0x0000004600047c02 */ /* 0x001fe20008000f00 */
[----:B------:R-:W-:Y:S01]  /*e870*/  IMAD.U32 R5, RZ, RZ, UR71 ;  /* 0x00000047ff057e24 */ /* 0x000fe2000f8e00ff */
[----:B------:R-:W-:Y:S01]  /*e880*/  UIADD3.64 UR70, UPT, UPT, UR12, 0x204, URZ ;  /* 0x000002040c467897 */ /* 0x000fe2000fffe0ff */
[----:B-1----:R-:W-:Y:S02]  /*e890*/  IMAD.U32 R6, RZ, RZ, UR72 ;  /* 0x00000048ff067e24 */ /* 0x002fe4000f8e00ff */
[----:B------:R-:W-:Y:S01]  /*e8a0*/  IMAD.U32 R7, RZ, RZ, UR73 ;  /* 0x00000049ff077e24 */ /* 0x000fe2000f8e00ff */
[----:B------:R0:W-:Y:S01]  /*e8b0*/  STL.64 [R1+0x338], R4 ;  /* 0x0003380401007387 */ /* 0x0001e20000100a00 */
[----:B------:R-:W-:-:S03]  /*e8c0*/  UIADD3.64 UR72, UPT, UPT, UR12, 0x3fe, URZ ;  /* 0x000003fe0c487897 */ /* 0x000fc6000fffe0ff */
[----:B------:R1:W-:Y:S01]  /*e8d0*/  STL.64 [R1+0x330], R6 ;  /* 0x0003300601007387 */ /* 0x0003e20000100a00 */
[----:B0-----:R-:W-:Y:S02]  /*e8e0*/  IMAD.U32 R4, RZ, RZ, UR70 ;  /* 0x00000046ff047e24 */ /* 0x001fe4000f8e00ff */
[----:B------:R-:W-:Y:S01]  /*e8f0*/  IMAD.U32 R5, RZ, RZ, UR71 ;  /* 0x00000047ff057e24 */ /* 0x000fe2000f8e00ff */
[----:B------:R-:W-:Y:S01]  /*e900*/  UIADD3.64 UR70, UPT, UPT, UR12, 0x400, URZ ;  /* 0x000004000c467897 */ /* 0x000fe2000fffe0ff */
[----:B-1----:R-:W-:Y:S01]  /*e910*/  IMAD.U32 R6, RZ, RZ, UR72 ;  /* 0x00000048ff067e24 */ /* 0x002fe2000f8e00ff */
[----:B------:R-:W-:Y:S01]  /*e920*/  MOV R7, UR73 ;  /* 0x0000004900077c02 */ /* 0x000fe20008000f00 */
[----:B------:R-:W-:Y:S01]  /*e930*/  UIADD3.64 UR72, UPT, UPT, UR12, 0x402, URZ ;  /* 0x000004020c487897 */ /* 0x000fe2000fffe0ff */
[----:B------:R0:W-:Y:S04]  /*e940*/  STL.64 [R1+0x328], R4 ;  /* 0x0003280401007387 */ /* 0x0001e80000100a00 */
[----:B------:R1:W-:Y:S01]  /*e950*/  STL.64 [R1+0x320], R6 ;  /* 0x0003200601007387 */ /* 0x0003e20000100a00 */
[----:B0-----:R-:W-:-:S02]  /*e960*/  IMAD.U32 R4, RZ, RZ, UR70 ;  /* 0x00000046ff047e24 */ /* 0x001fc4000f8e00ff */
        /* <DEDUP_REMOVED lines=10> */
[----:B-1----:R-:W-:Y:S01]  /*ea10*/  MOV R6, UR72 ;  /* 0x0000004800067c02 */ /* 0x002fe20008000f00 */
[----:B------:R-:W-:Y:S01]  /*ea20*/  IMAD.U32 R7, RZ, RZ, UR73 ;  /* 0x00000049ff077e24 */ /* 0x000fe2000f8e00ff */
        /* <DEDUP_REMOVED lines=11> */
[----:B0-----:R-:W-:Y:S01]  /*eae0*/  IMAD.U32 R4, RZ, RZ, UR70 ;  /* 0x00000046ff047e24 */ /* 0x001fe2000f8e00ff */
[----:B------:R-:W-:Y:S01]  /*eaf0*/  MOV R5, UR71 ;  /* 0x0000004700057c02 */ /* 0x000fe20008000f00 */
        /* <DEDUP_REMOVED lines=9> */
[----:B-1----:R-:W-:Y:S02]  /*eb90*/  IMAD.U32 R6, RZ, RZ, UR72 ;  /* 0x00000048ff067e24 */ /* 0x002fe4000f8e00ff */
[----:B------:R-:W-:Y:S01]  /*eba0*/  IMAD.U32 R7, RZ, RZ, UR73 ;  /* 0x00000049ff077e24 */ /* 0x000fe2000f8e00ff */
[----:B------:R0:W-:Y:S01]  /*ebb0*/  STL.64 [R1+0x2d8], R4 ;  /* 0x0002d80401007387 */ /* 0x0001e20000100a00 */
[----:B------:R-:W-:-:S03]  /*ebc0*/  UIADD3.64 UR72, UPT, UPT, UR12, 0x9fe, URZ ;  /* 0x000009fe0c487897 */ /* 0x000fc6000fffe0ff */
        /* <DEDUP_REMOVED lines=47> */
[----:B------:R-:W-:Y:S02]  /*eec0*/  UIADD3.64 UR72, UPT, UPT, UR68, 0x2, URZ ;  /* 0x0000000244487897 */ /* 0x000fe4000fffe0ff */
[----:B------:R-:W-:Y:S01]  /*eed0*/  UIADD3.64 UR72, UPT, UPT, UR68, 0x7fe, URZ ;  /* 0x000007fe44487897 */ /* 0x000fe2000fffe0ff */
[----:B------:R1:W-:Y:S01]  /*eee0*/  STL.64 [R1+0x270], R6 ;  /* 0x0002700601007387 */ /* 0x0003e20000100a00 */
[----:B------:R-:W-:Y:S01]  /*eef0*/  UIADD3.64 UR72, UPT, UPT, UR68, 0x802, URZ ;  /* 0x0000080244487897 */ /* 0x000fe2000fffe0ff */
[----:B0-----:R-:W-:-:S02]  /*ef00*/  IMAD.U32 R4, RZ, RZ, UR70 ;  /* 0x00000046ff047e24 */ /* 0x001fc4000f8e00ff */
[----:B------:R-:W-:Y:S01]  /*ef10*/  IMAD.U32 R5, RZ, RZ, UR71 ;  /* 0x00000047ff057e24 */ /* 0x000fe2000f8e00ff */
[----:B------:R-:W-:Y:S02]  /*ef20*/  UIADD3.64 UR70, UPT, UPT, UR68, 0x4, URZ ;  /* 0x0000000444467897 */ /* 0x000fe4000fffe0ff */
[----:B------:R-:W-:Y:S02]  /*ef30*/  UIADD3.64 UR70, UPT, UPT, UR68, 0x800, URZ ;  /* 0x0000080044467897 */ /* 0x000fe4000fffe0ff */
[----:B------:R1:W-:Y:S01]  /*ef40*/  STL.64 [R1+0x268], R4 ;  /* 0x0002680401007387 */ /* 0x0003e20000100a00 */
[----:B------:R-:W-:-:S12]  /*ef50*/  UIADD3.64 UR70, UPT, UPT, UR68, 0x804, URZ ;  /* 0x0000080444467897 */ /* 0x000fd8000fffe0ff */
.L_x_17:
[----:B------:R-:W2:Y:S04]  /*ef60*/  LDL.64 R22, [R1+0x388] ;  /* 0x0003880001167983 */ /* 0x000ea80000100a00 */
[----:B------:R-:W3:Y:S04]  /*ef70*/  LDL.64 R8, [R1+0x6b0] ;  /* 0x0006b00001087983 */ /* 0x000ee80000100a00 */
[----:B------:R-:W4:Y:S04]  /*ef80*/  LDL.64 R12, [R1+0x628] ;  /* 0x00062800010c7983 */ /* 0x000f280000100a00 */
[----:B------:R-:W5:Y:S04]  /*ef90*/  LDL.64 R26, [R1+0x5b0] ;  /* 0x0005b000011a7983 */ /* 0x000f680000100a00 */
[----:B------:R-:W5:Y:S04]  /*efa0*/  LDL.64 R40, [R1+0x5a8] ;  /* 0x0005a80001287983 */ /* 0x000f680000100a00 */
[----:B------:R-:W5:Y:S04]  /*efb0*/  LDL.64 R18, [R1+0x4b0] ;  /* 0x0004b00001127983 */ /* 0x000f680000100a00 */
[----:B------:R-:W5:Y:S04]  /*efc0*/  LDL.64 R14, [R1+0x630] ;  /* 0x00063000010e7983 */ /* 0x000f680000100a00 */
[----:B------:R-:W5:Y:S01]  /*efd0*/  LDL.64 R24, [R1+0x528] ;  /* 0x0005280001187983 */ /* 0x000f620000100a00 */
[----:B-1----:R-:W-:-:S03]  /*efe0*/  IMAD.WIDE R4, R3, 0x2, R134 ;  /* 0x0000000203047825 */ /* 0x002fc600078e0286 */
[----:B------:R-:W5:Y:S01]  /*eff0*/  LDL.64 R36, [R1+0x4a8] ;  /* 0x0004a80001247983 */ /* 0x000f620000100a00 */
[----:B------:R-:W-:-:S03]  /*f000*/  IMAD.WIDE R10, R3, 0x2, R136 ;  /* 0x00000002030a7825 */ /* 0x000fc600078e0288 */
[----:B------:R-:W5:Y:S04]  /*f010*/  LDG.E.U16 R4, desc[UR10][R4.64] ;  /* 0x0000000a04047981 */ /* 0x000f68000c1e1500 */
[----:B------:R-:W5:Y:S04]  /*f020*/  LDL.64 R32, [R1+0x380] ;  /* 0x0003800001207983 */ /* 0x000f680000100a00 */
[----:B------:R-:W5:Y:S04]  /*f030*/  LDL.64 R30, [R1+0x378] ;  /* 0x00037800011e7983 */ /* 0x000f680000100a00 */
[----:B------:R5:W5:Y:S04]  /*f040*/  LDG.E.U16 R5, desc[UR10][R10.64] ;  /* 0x0000000a0a057981 */ /* 0x000b68000c1e1500 */
[----:B------:R-:W5:Y:S04]  /*f050*/  LDL.64 R28, [R1+0x6a0] ;  /* 0x0006a000011c7983 */ /* 0x000f680000100a00 */
        /* <DEDUP_REMOVED lines=34> */
[----:B------:R-:W5:Y:S01]  /*f280*/  LDL.64 R130, [R1+0x4b8] ;  /* 0x0004b80001827983 */ /* 0x000f620000100a00 */
[----:B--2---:R-:W-:-:S03]  /*f290*/  IMAD.WIDE R94, R3, 0x2, R22 ;  /* 0x00000002035e7825 */ /* 0x004fc600078e0216 */
[----:B------:R-:W2:Y:S01]  /*f2a0*/  LDL.64 R22, [R1+0x438] ;  /* 0x0004380001167983 */ /* 0x000ea20000100a00 */
[----:B---3--:R-:W-:-:S03]  /*f2b0*/  IMAD.WIDE R8, R3, 0x2, R8 ;  /* 0x0000000203087825 */ /* 0x008fc600078e0208 */
[----:B------:R-:W3:Y:S01]  /*f2c0*/  LDG.E.U16 R94, desc[UR10][R94.64] ;  /* 0x0000000a5e5e7981 */ /* 0x000ee2000c1e1500 */
[----:B----4-:R-:W-:-:S03]  /*f2d0*/  IMAD.WIDE R12, R3, 0x2, R12 ;  /* 0x00000002030c7825 */ /* 0x010fc600078e020c */
[----:B------:R0:W4:Y:S01]  /*f2e0*/  LDG.E.U16 R83, desc[UR10][R8.64] ;  /* 0x0000000a08537981 */ /* 0x000122000c1e1500 */
[----:B-----5:R-:W-:-:S03]  /*f2f0*/  IMAD.WIDE R10, R3, 0x2, R26 ;  /* 0x00000002030a7825 */ /* 0x020fc600078e021a */
[----:B------:R-:W5:Y:S04]  /*f300*/  LDL.64 R26, [R1+0x698] ;  /* 0x00069800011a7983 */ /* 0x000f680000100a00 */
[----:B------:R1:W3:Y:S01]  /*f310*/  LDG.E.U16 R80, desc[UR10][R12.64] ;  /* 0x0000000a0c507981 */ /* 0x0002e2000c1e1500 */
[----:B0-----:R-:W-:-:S03]  /*f320*/  IMAD.WIDE R8, R3, 0x2, R40 ;  /* 0x0000000203087825 */ /* 0x001fc600078e0228 */
[----:B------:R0:W3:Y:S04]  /*f330*/  LDG.E.U16 R79, desc[UR10][R10.64] ;  /* 0x0000000a0a4f7981 */ /* 0x0000e8000c1e1500 */
[----:B------:R2:W3:Y:S01]  /*f340*/  LDG.E.U16 R78, desc[UR10][R8.64] ;  /* 0x0000000a084e7981 */ /* 0x0004e2000c1e1500 */
[----:B-1----:R-:W-:-:S03]  /*f350*/  IMAD.WIDE R12, R3, 0x2, R18 ;  /* 0x00000002030c7825 */ /* 0x002fc600078e0212 */
[----:B------:R-:W3:Y:S01]  /*f360*/  LDL.64 R18, [R1+0x598] ;  /* 0x0005980001127983 */ /* 0x000ee20000100a00 */
[----:B------:R-:W-:-:S03]  /*f370*/  IMAD.WIDE R14, R3, 0x2, R14 ;  /* 0x00000002030e7825 */ /* 0x000fc600078e020e */
[----:B------:R-:W3:Y:S04]  /*f380*/  LDL.64 R40, [R1+0x520] ;  /* 0x0005200001287983 */ /* 0x000ee80000100a00 */
[----:B------:R1:W3:Y:S01]  /*f390*/  LDG.E.U16 R81, desc[UR10][R14.64] ;  /* 0x0000000a0e517981 */ /* 0x0002e2000c1e1500 */
[----:B0-----:R-:W-:-:S03]  /*f3a0*/  IMAD.WIDE R10, R3, 0x2, R36 ;  /* 0x00000002030a7825 */ /* 0x001fc600078e0224 */
[----:B------:R-:W3:Y:S04]  /*f3b0*/  LDL.64 R36, [R1+0x4a0] ;  /* 0x0004a00001247983 */ /* 0x000ee80000100a00 */
[----:B------:R0:W3:Y:S01]  /*f3c0*/  LDG.E.U16 R75, desc[UR10][R12.64] ;  /* 0x0000000a0c4b7981 */ /* 0x0000e2000c1e1500 */
[----:B--2---:R-:W-:-:S03]  /*f3d0*/  IMAD.WIDE R8, R3, 0x2, R22 ;  /* 0x0000000203087825 */ /* 0x004fc600078e0216 */
[----:B------:R2:W4:Y:S04]  /*f3e0*/  LDG.E.U16 R74, desc[UR10][R10.64] ;  /* 0x0000000a0a4a7981 */ /* 0x000528000c1e1500 */
[----:B------:R-:W4:Y:S01]  /*f3f0*/  LDL.64 R22, [R1+0x498] ;  /* 0x0004980001167983 */ /* 0x000f220000100a00 */
[----:B-1----:R-:W-:-:S03]  /*f400*/  IMAD.WIDE R14, R3, 0x2, R24 ;  /* 0x00000002030e7825 */ /* 0x002fc600078e0218 */
[----:B------:R-:W4:Y:S01]  /*f410*/  LDL.64 R24, [R1+0x618] ;  /* 0x0006180001187983 */ /* 0x000f220000100a00 */
[----:B0-----:R-:W-:-:S03]  /*f420*/  IMAD.WIDE R12, R3, 0x2, R30 ;  /* 0x00000002030c7825 */ /* 0x001fc600078e021e */
[----:B------:R0:W4:Y:S01]  /*f430*/  LDG.E.U16 R76, desc[UR10][R14.64] ;  /* 0x0000000a0e4c7981 */ /* 0x000122000c1e1500 */
[----:B--2---:R-:W-:-:S03]  /*f440*/  IMAD.WIDE R10, R3, 0x2, R28 ;  /* 0x00000002030a7825 */ /* 0x004fc600078e021c */
[----:B------:R5:W2:Y:S04]  /*f450*/  LDG.E.U16 R73, desc[UR10][R8.64] ;  /* 0x0000000a08497981 */ /* 0x000aa8000c1e1500 */
[----:B------:R-:W2:Y:S01]  /*f460*/  LDL.64 R28, [R1+0x368] ;  /* 0x00036800011c7983 */ /* 0x000ea20000100a00 */
[----:B0-----:R-:W-:-:S03]  /*f470*/  IMAD.WIDE R14, R3, 0x2, R32 ;  /* 0x00000002030e7825 */ /* 0x001fc600078e0220 */
[----:B------:R-:W2:Y:S01]  /*f480*/  LDL.64 R32, [R1+0x420] ;  /* 0x0004200001207983 */ /* 0x000ea20000100a00 */
[----:B-----5:R-:W-:-:S03]  /*f490*/  IMAD.WIDE R8, R3, 0x2, R26 ;  /* 0x0000000203087825 */ /* 0x020fc600078e021a */
[----:B------:R-:W5:Y:S04]  /*f4a0*/  LDL.64 R26, [R1+0x690] ;  /* 0x00069000011a7983 */ /* 0x000f680000100a00 */
[----:B------:R0:W2:Y:S04]  /*f4b0*/  LDG.E.U16 R68, desc[UR10][R12.64] ;  /* 0x0000000a0c447981 */ /* 0x0000a8000c1e1500 */
[----:B------:R3:W2:Y:S01]  /*f4c0*/  LDG.E.U16 R67, desc[UR10][R10.64] ;  /* 0x0000000a0a437981 */ /* 0x0006a2000c1e1500 */
[----:B------:R-:W-:-:S03]  /*f4d0*/  IMAD.WIDE R16, R3, 0x2, R16 ;  /* 0x0000000203107825 */ /* 0x000fc600078e0210 */
[----:B------:R-:W2:Y:S01]  /*f4e0*/  LDG.E.U16 R69, desc[UR10][R14.64] ;  /* 0x0000000a0e457981 */ /* 0x000ea2000c1e1500 */
[----:B0-----:R-:W-:-:S03]  /*f4f0*/  IMAD.WIDE R12, R3, 0x2, R42 ;  /* 0x00000002030c7825 */ /* 0x001fc600078e022a */
[----:B------:R0:W2:Y:S01]  /*f500*/  LDG.E.U16 R82, desc[UR10][R16.64] ;  /* 0x0000000a10527981 */ /* 0x0000a2000c1e1500 */
[----:B---3--:R-:W-:-:S03]  /*f510*/  IMAD.WIDE R10, R3, 0x2, R18 ;  /* 0x00000002030a7825 */ /* 0x008fc600078e0212 */
[----:B------:R-:W3:Y:S04]  /*f520*/  LDL.64 R18, [R1+0x610] ;  /* 0x0006100001127983 */ /* 0x000ee80000100a00 */
[----:B------:R4:W3:Y:S01]  /*f530*/  LDG.E.U16 R63, desc[UR10][R12.64] ;  /* 0x0000000a0c3f7981 */ /* 0x0008e2000c1e1500 */
[----:B0-----:R-:W-:-:S03]  /*f540*/  IMAD.WIDE R16, R3, 0x2, R38 ;  /* 0x0000000203107825 */ /* 0x001fc600078e0226 */
[----:B------:R-:W3:Y:S04]  /*f550*/  LDL.64 R38, [R1+0x518] ;  /* 0x0005180001267983 */ /* 0x000ee80000100a00 */
[----:B------:R0:W3:Y:S04]  /*f560*/  LDG.E.U16 R77, desc[UR10][R16.64] ;  /* 0x0000000a104d7981 */ /* 0x0000e8000c1e1500 */
[----:B------:R-:W3:Y:S04]  /*f570*/  LDL.64 R30, [R1+0x370] ;  /* 0x00037000011e7983 */ /* 0x000ee80000100a00 */
[----:B------:R1:W3:Y:S04]  /*f580*/  LDG.E.U16 R66, desc[UR10][R8.64] ;  /* 0x0000000a08427981 */ /* 0x0002e8000c1e1500 */
[----:B------:R-:W3:Y:S04]  /*f590*/  LDL.64 R42, [R1+0x508] ;  /* 0x00050800012a7983 */ /* 0x000ee80000100a00 */
[----:B------:R-:W3:Y:S01]  /*f5a0*/  LDG.E.U16 R62, desc[UR10][R10.64] ;  /* 0x0000000a0a3e7981 */ /* 0x000ee2000c1e1500 */
[----:B----4-:R-:W-:-:S03]  /*f5b0*/  IMAD.WIDE R12, R3, 0x2, R22 ;  /* 0x00000002030c7825 */ /* 0x010fc600078e0216 */
[----:B------:R-:W4:Y:S01]  /*f5c0*/  LDL.64 R22, [R1+0x588] ;  /* 0x0005880001167983 */ /* 0x000f220000100a00 */
[----:B0-----:R-:W-:-:S03]  /*f5d0*/  IMAD.WIDE R16, R3, 0x2, R34 ;  /* 0x0000000203107825 */ /* 0x001fc600078e0222 */
[----:B------:R-:W4:Y:S01]  /*f5e0*/  LDL.64 R34, [R1+0x428] ;  /* 0x0004280001227983 */ /* 0x000f220000100a00 */
[----:B------:R-:W-:-:S03]  /*f5f0*/  IMAD.WIDE R14, R3, 0x2, R24 ;  /* 0x00000002030e7825 */ /* 0x000fc600078e0218 */
[----:B------:R-:W4:Y:S01]  /*f600*/  LDL.64 R24, [R1+0x688] ;  /* 0x0006880001187983 */ /* 0x000f220000100a00 */
[----:B-1----:R-:W-:-:S03]  /*f610*/  IMAD.WIDE R8, R3, 0x2, R40 ;  /* 0x0000000203087825 */ /* 0x002fc600078e0228 */
[----:B------:R0:W4:Y:S04]  /*f620*/  LDG.E.U16 R72, desc[UR10][R16.64] ;  /* 0x0000000a10487981 */ /* 0x000128000c1e1500 */
[----:B------:R1:W4:Y:S04]  /*f630*/  LDG.E.U16 R64, desc[UR10][R14.64] ;  /* 0x0000000a0e407981 */ /* 0x000328000c1e1500 */
[----:B------:R-:W4:Y:S01]  /*f640*/  LDL.64 R40, [R1+0x490] ;  /* 0x0004900001287983 */ /* 0x000f220000100a00 */
[----:B0-----:R-:W-:-:S03]  /*f650*/  IMAD.WIDE R16, R3, 0x2, R44 ;  /* 0x0000000203107825 */ /* 0x001fc600078e022c */
[----:B------:R-:W4:Y:S01]  /*f660*/  LDL.64 R44, [R1+0x510] ;  /* 0x00051000012c7983 */ /* 0x000f220000100a00 */
[----:B-1----:R-:W-:-:S03]  /*f670*/  IMAD.WIDE R14, R3, 0x2, R36 ;  /* 0x00000002030e7825 */ /* 0x002fc600078e0224 */
[----:B------:R2:W4:Y:S04]  /*f680*/  LDG.E.U16 R61, desc[UR10][R8.64] ;  /* 0x0000000a083d7981 */ /* 0x000528000c1e1500 */
[----:B------:R0:W4:Y:S04]  /*f690*/  LDG.E.U16 R59, desc[UR10][R14.64] ;  /* 0x0000000a0e3b7981 */ /* 0x000128000c1e1500 */
[----:B------:R5:W4:Y:S01]  /*f6a0*/  LDG.E.U16 R58, desc[UR10][R12.64] ;  /* 0x0000000a0c3a7981 */ /* 0x000b22000c1e1500 */
[----:B--2---:R-:W-:-:S03]  /*f6b0*/  IMAD.WIDE R8, R3, 0x2, R32 ;  /* 0x0000000203087825 */ /* 0x004fc600078e0220 */
[----:B------:R-:W2:Y:S01]  /*f6c0*/  LDL.64 R36, [R1+0x410] ;  /* 0x0004100001247983 */ /* 0x000ea20000100a00 */
[----:B0-----:R-:W-:-:S03]  /*f6d0*/  IMAD.WIDE R14, R3, 0x2, R28 ;  /* 0x00000002030e7825 */ /* 0x001fc600078e021c */
[----:B------:R-:W2:Y:S01]  /*f6e0*/  LDL.64 R28, [R1+0x418] ;  /* 0x00041800011c7983 */ /* 0x000ea20000100a00 */
[----:B-----5:R-:W-:-:S03]  /*f6f0*/  IMAD.WIDE R12, R3, 0x2, R26 ;  /* 0x00000002030c7825 */ /* 0x020fc600078e021a */
[----:B------:R-:W5:Y:S04]  /*f700*/  LDL.64 R26, [R1+0x680] ;  /* 0x00068000011a7983 */ /* 0x000f680000100a00 */
[----:B------:R3:W2:Y:S04]  /*f710*/  LDG.E.U16 R56, desc[UR10][R8.64] ;  /* 0x0000000a08387981 */ /* 0x0006a8000c1e1500 */
[----:B------:R4:W2:Y:S04]  /*f720*/  LDG.E.U16 R51, desc[UR10][R12.64] ;  /* 0x0000000a0c337981 */ /* 0x0008a8000c1e1500 */
[----:B------:R0:W2:Y:S01]  /*f730*/  LDG.E.U16 R65, desc[UR10][R16.64] ;  /* 0x0000000a10417981 */ /* 0x0000a2000c1e1500 */
[----:B---3--:R-:W-:-:S03]  /*f740*/  IMAD.WIDE R8, R3, 0x2, R18 ;  /* 0x0000000203087825 */ /* 0x008fc600078e0212 */
[----:B------:R-:W3:Y:S04]  /*f750*/  LDL.64 R18, [R1+0x600] ;  /* 0x0006000001127983 */ /* 0x000ee80000100a00 */
[----:B------:R-:W3:Y:S04]  /*f760*/  LDL.64 R32, [R1+0x6f8] ;  /* 0x0006f80001207983 */ /* 0x000ee80000100a00 */
[----:B------:R1:W3:Y:S01]  /*f770*/  LDG.E.U16 R52, desc[UR10][R14.64] ;  /* 0x0000000a0e347981 */ /* 0x0002e2000c1e1500 */
[----:B----4-:R-:W-:-:S03]  /*f780*/  IMAD.WIDE R12, R3, 0x2, R22 ;  /* 0x00000002030c7825 */ /* 0x010fc600078e0216 */
[----:B------:R-:W4:Y:S01]  /*f790*/  LDL.64 R22, [R1+0x5f8] ;  /* 0x0005f80001167983 */ /* 0x000f220000100a00 */
[----:B0-----:R-:W-:-:S03]  /*f7a0*/  IMAD.WIDE R16, R3, 0x2, R38 ;  /* 0x0000000203107825 */ /* 0x001fc600078e0226 */
[----:B------:R-:W4:Y:S01]  /*f7b0*/  LDL.64 R38, [R1+0x488] ;  /* 0x0004880001267983 */ /* 0x000f220000100a00 */
[----:B------:R-:W-:-:S03]  /*f7c0*/  IMAD.WIDE R10, R3, 0x2, R34 ;  /* 0x00000002030a7825 */ /* 0x000fc600078e0222 */
[----:B------:R0:W4:Y:S04]  /*f7d0*/  LDG.E.U16 R60, desc[UR10][R16.64] ;  /* 0x0000000a103c7981 */ /* 0x000128000c1e1500 */
[----:B------:R0:W4:Y:S01]  /*f7e0*/  LDG.E.U16 R57, desc[UR10][R10.64] ;  /* 0x0000000a0a397981 */ /* 0x000122000c1e1500 */
[----:B-1----:R-:W-:-:S03]  /*f7f0*/  IMAD.WIDE R14, R3, 0x2, R46 ;  /* 0x00000002030e7825 */ /* 0x002fc600078e022e */
[----:B------:R-:W4:Y:S01]  /*f800*/  LDL.64 R34, [R1+0x700] ;  /* 0x0007000001227983 */ /* 0x000f220000100a00 */
[----:B0-----:R-:W-:-:S03]  /*f810*/  IMAD.WIDE R16, R3, 0x2, R30 ;  /* 0x0000000203107825 */ /* 0x001fc600078e021e */
[----:B------:R-:W4:Y:S01]  /*f820*/  LDG.E.U16 R31, desc[UR10][R8.64] ;  /* 0x0000000a081f7981 */ /* 0x000f22000c1e1500 */
[----:B------:R-:W-:-:S03]  /*f830*/  IMAD.WIDE R10, R3, 0x2, R24 ;  /* 0x00000002030a7825 */ /* 0x000fc600078e0218 */
[----:B------:R-:W4:Y:S04]  /*f840*/  LDL.64 R24, [R1+0x678] ;  /* 0x0006780001187983 */ /* 0x000f280000100a00 */
[----:B------:R0:W4:Y:S04]  /*f850*/  LDG.E.U16 R53, desc[UR10][R16.64] ;  /* 0x0000000a10357981 */ /* 0x000128000c1e1500 */
[----:B------:R1:W4:Y:S04]  /*f860*/  LDG.E.U16 R50, desc[UR10][R10.64] ;  /* 0x0000000a0a327981 */ /* 0x000328000c1e1500 */
[----:B------:R-:W4:Y:S01]  /*f870*/  LDG.E.U16 R47, desc[UR10][R12.64] ;  /* 0x0000000a0c2f7981 */ /* 0x000f22000c1e1500 */
[----:B0-----:R-:W-:-:S03]  /*f880*/  IMAD.WIDE R16, R3, 0x2, R48 ;  /* 0x0000000203107825 */ /* 0x001fc600078e0230 */
[----:B------:R0:W4:Y:S01]  /*f890*/  LDG.E.U16 R48, desc[UR10][R14.64] ;  /* 0x0000000a0e307981 */ /* 0x000122000c1e1500 */
[----:B-1----:R-:W-:-:S03]  /*f8a0*/  IMAD.WIDE R10, R3, 0x2, R44 ;  /* 0x00000002030a7825 */ /* 0x002fc600078e022c */
[----:B------:R-:W4:Y:S01]  /*f8b0*/  LDG.E.U16 R49, desc[UR10][R16.64] ;  /* 0x0000000a10317981 */ /* 0x000f22000c1e1500 */
[----:B------:R-:W-:-:S03]  /*f8c0*/  IMAD.WIDE R8, R3, 0x2, R42 ;  /* 0x0000000203087825 */ /* 0x000fc600078e022a */
[----:B------:R2:W4:Y:S01]  /*f8d0*/  LDG.E.U16 R46, desc[UR10][R10.64] ;  /* 0x0000000a0a2e7981 */ /* 0x000522000c1e1500 */
[----:B0-----:R-:W-:-:S03]  /*f8e0*/  IMAD.WIDE R14, R3, 0x2, R40 ;  /* 0x00000002030e7825 */ /* 0x001fc600078e0228 */
[----:B------:R0:W4:Y:S04]  /*f8f0*/  LDG.E.U16 R45, desc[UR10][R8.64] ;  /* 0x0000000a082d7981 */ /* 0x000128000c1e1500 */
[----:B------:R5:W4:Y:S01]  /*f900*/  LDG.E.U16 R44, desc[UR10][R14.64] ;  /* 0x0000000a0e2c7981 */ /* 0x000b22000c1e1500 */
[----:B--2---:R-:W-:-:S03]  /*f910*/  IMAD.WIDE R10, R3, 0x2, R28 ;  /* 0x00000002030a7825 */ /* 0x004fc600078e021c */
[----:B------:R-:W2:Y:S01]  /*f920*/  LDL.64 R28, [R1+0x480] ;  /* 0x00048000011c7983 */ /* 0x000ea20000100a00 */
[----:B0-----:R-:W-:-:S03]  /*f930*/  IMAD.WIDE R8, R3, 0x2, R36 ;  /* 0x0000000203087825 */ /* 0x001fc600078e0224 */
[----:B------:R3:W2:Y:S01]  /*f940*/  LDG.E.U16 R42, desc[UR10][R10.64] ;  /* 0x0000000a0a2a7981 */ /* 0x0006a2000c1e1500 */
[----:B-----5:R-:W-:-:S03]  /*f950*/  IMAD.WIDE R14, R3, 0x2, R26 ;  /* 0x00000002030e7825 */ /* 0x020fc600078e021a */
[----:B------:R-:W5:Y:S04]  /*f960*/  LDL.64 R26, [R1+0x400] ;  /* 0x00040000011a7983 */ /* 0x000f680000100a00 */
[----:B------:R4:W5:Y:S01]  /*f970*/  LDG.E.U16 R41, desc[UR10][R8.64] ;  /* 0x0000000a08297981 */ /* 0x000962000c1e1500 */
[----:B---3--:R-:W-:-:S03]  /*f980*/  IMAD.WIDE R10, R3, 0x2, R18 ;  /* 0x00000002030a7825 */ /* 0x008fc600078e0212 */
[----:B------:R-:W3:Y:S01]  /*f990*/  LDL.64 R18, [R1+0x478] ;  /* 0x0004780001127983 */ /* 0x000ee20000100a00 */
[----:B------:R-:W-:-:S03]  /*f9a0*/  IMAD.WIDE R16, R3, 0x2, R32 ;  /* 0x0000000203107825 */ /* 0x000fc600078e0220 */
[----:B------:R-:W3:Y:S04]  /*f9b0*/  LDG.E.U16 R36, desc[UR10][R14.64] ;  /* 0x0000000a0e247981 */ /* 0x000ee8000c1e1500 */
[----:B------:R0:W3:Y:S01]  /*f9c0*/  LDG.E.U16 R37, desc[UR10][R16.64] ;  /* 0x0000000a10257981 */ /* 0x0000e2000c1e1500 */
[----:B----4-:R-:W-:-:S03]  /*f9d0*/  IMAD.WIDE R8, R3, 0x2, R22 ;  /* 0x0000000203087825 */ /* 0x010fc600078e0216 */
[----:B------:R-:W4:Y:S01]  /*f9e0*/  LDL.64 R22, [R1+0x6e8] ;  /* 0x0006e80001167983 */ /* 0x000f220000100a00 */
[----:B------:R-:W-:-:S03]  /*f9f0*/  IMAD.WIDE R12, R3, 0x2, R38 ;  /* 0x00000002030c7825 */ /* 0x000fc600078e0226 */
[----:B------:R1:W4:Y:S01]  /*fa00*/  LDG.E.U16 R33, desc[UR10][R8.64] ;  /* 0x0000000a08217981 */ /* 0x000322000c1e1500 */
[----:B0-----:R-:W-:-:S03]  /*fa10*/  IMAD.WIDE R16, R3, 0x2, R88 ;  /* 0x0000000203107825 */ /* 0x001fc600078e0258 */
[----:B------:R0:W4:Y:S01]  /*fa20*/  LDG.E.U16 R43, desc[UR10][R12.64] ;  /* 0x0000000a0c2b7981 */ /* 0x000122000c1e1500 */
[----:B------:R-:W-:-:S03]  /*fa30*/  IMAD.WIDE R14, R3, 0x2, R70 ;  /* 0x00000002030e7825 */ /* 0x000fc600078e0246 */
[----:B------:R-:W4:Y:S01]  /*fa40*/  LDL.64 R70, [R1+0x4e8] ;  /* 0x0004e80001467983 */ /* 0x000f220000100a00 */
[----:B-1----:R-:W-:-:S03]  /*fa50*/  IMAD.WIDE R8, R3, 0x2, R54 ;  /* 0x0000000203087825 */ /* 0x002fc600078e0236 */
[----:B------:R-:W4:Y:S04]  /*fa60*/  LDL.64 R54, [R1+0x470] ;  /* 0x0004700001367983 */ /* 0x000f280000100a00 */
[----:B------:R1:W4:Y:S01]  /*fa70*/  LDG.E.U16 R32, desc[UR10][R16.64] ;  /* 0x0000000a10207981 */ /* 0x000322000c1e1500 */
[----:B0-----:R-:W-:-:S03]  /*fa80*/  IMAD.WIDE R12, R3, 0x2, R24 ;  /* 0x00000002030c7825 */ /* 0x001fc600078e0218 */
[----:B------:R-:W4:Y:S04]  /*fa90*/  LDL.64 R24, [R1+0x6f0] ;  /* 0x0006f00001187983 */ /* 0x000f280000100a00 */
[----:B------:R-:W4:Y:S01]  /*faa0*/  LDL.64 R88, [R1+0x3f0] ;  /* 0x0003f00001587983 */ /* 0x000f220000100a00 */
[----:B-1----:R-:W-:-:S03]  /*fab0*/  IMAD.WIDE R16, R3, 0x2, R84 ;  /* 0x0000000203107825 */ /* 0x002fc600078e0254 */
[----:B------:R-:W4:Y:S04]  /*fac0*/  LDL.64 R84, [R1+0x6e0] ;  /* 0x0006e00001547983 */ /* 0x000f280000100a00 */
[----:B------:R-:W4:Y:S01]  /*fad0*/  LDG.E.U16 R30, desc[UR10][R14.64] ;  /* 0x0000000a0e1e7981 */ /* 0x000f22000c1e1500 */
[----:B------:R-:W-:-:S03]  /*fae0*/  IMAD.WIDE R38, R3, 0x2, R34 ;  /* 0x0000000203267825 */ /* 0x000fc600078e0222 */
[----:B------:R2:W4:Y:S04]  /*faf0*/  LDG.E.U16 R34, desc[UR10][R10.64] ;  /* 0x0000000a0a227981 */ /* 0x000528000c1e1500 */
[----:B------:R-:W4:Y:S01]  /*fb00*/  LDG.E.U16 R35, desc[UR10][R12.64] ;  /* 0x0000000a0c237981 */ /* 0x000f22000c1e1500 */
[----:B------:R-:W-:-:S03]  /*fb10*/  IMAD.WIDE R6, R3, 0x2, R6 ;  /* 0x0000000203067825 */ /* 0x000fc600078e0206 */
[----:B------:R-:W4:Y:S04]  /*fb20*/  LDG.E.U16 R38, desc[UR10][R38.64] ;  /* 0x0000000a26267981 */ /* 0x000f28000c1e1500 */
[----:B------:R-:W4:Y:S01]  /*fb30*/  LDG.E.U16 R6, desc[UR10][R6.64] ;  /* 0x0000000a06067981 */ /* 0x000f22000c1e1500 */
[----:B--2---:R-:W-:-:S03]  /*fb40*/  IMAD.WIDE R10, R3, 0x2, R28 ;  /* 0x00000002030a7825 */ /* 0x004fc600078e021c */
[----:B------:R-:W2:Y:S01]  /*fb50*/  LDG.E.U16 R29, desc[UR10][R8.64] ;  /* 0x0000000a081d7981 */ /* 0x000ea2000c1e1500 */
[----:B-----5:R-:W-:-:S03]  /*fb60*/  IMAD.WIDE R14, R3, 0x2, R26 ;  /* 0x00000002030e7825 */ /* 0x020fc600078e021a */
[----:B------:R0:W5:Y:S04]  /*fb70*/  LDG.E.U16 R10, desc[UR10][R10.64] ;  /* 0x0000000a0a0a7981 */ /* 0x000168000c1e1500 */
[----:B------:R1:W2:Y:S01]  /*fb80*/  LDG.E.U16 R26, desc[UR10][R14.64] ;  /* 0x0000000a0e1a7981 */ /* 0x0002a2000c1e1500 */
[----:B---3--:R-:W-:-:S03]  /*fb90*/  IMAD.WIDE R18, R3, 0x2, R18 ;  /* 0x0000000203127825 */ /* 0x008fc600078e0212 */
[----:B------:R3:W2:Y:S01]  /*fba0*/  LDG.E.U16 R27, desc[UR10][R16.64] ;  /* 0x0000000a101b7981 */ /* 0x0006a2000c1e1500 */
[----:B0-----:R-:W0:Y:S03]  /*fbb0*/  LDC R11, c[0x0][0x3c4] ;  /* 0x0000f100ff0b7b82 */ /* 0x001e260000000800 */
[----:B------:R3:W2:Y:S01]  /*fbc0*/  LDG.E.U16 R28, desc[UR10][R18.64] ;  /* 0x0000000a121c7981 */ /* 0x0006a2000c1e1500 */
[----:B-1----:R-:W-:-:S04]  /*fbd0*/  IMAD.WIDE R14, R3, 0x2, R96 ;  /* 0x00000002030e7825 */ /* 0x002fc800078e0260 */
[C---:B---3--:R-:W-:Y:S01]  /*fbe0*/  IMAD.WIDE R16, R3.reuse, 0x2, R106 ;  /* 0x0000000203107825 */ /* 0x048fe200078e026a */
[----:B------:R-:W1:Y:S01]  /*fbf0*/  LDC R97, c[0x0][0x3c4] ;  /* 0x0000f100ff617b82 */ /* 0x000e620000000800 */
[----:B------:R-:W3:Y:S02]  /*fc00*/  LDL.64 R106, [R1+0x5d8] ;  /* 0x0005d800016a7983 */ /* 0x000ee40000100a00 */
[C---:B------:R-:W-:Y:S02]  /*fc10*/  IMAD.WIDE R18, R3.reuse, 0x2, R108 ;  /* 0x0000000203127825 */ /* 0x040fe400078e026c */
[----:B------:R-:W2:Y:S04]  /*fc20*/  LDL.64 R108, [R1+0x558] ;  /* 0x00055800016c7983 */ /* 0x000ea80000100a00 */
[----:B------:R-:W2:Y:S04]  /*fc30*/  LDG.E.U16 R21, desc[UR10][R18.64] ;  /* 0x0000000a12157981 */ /* 0x000ea8000c1e1500 */
[----:B------:R-:W2:Y:S01]  /*fc40*/  LDG.E.U16 R19, desc[UR10][R16.64] ;  /* 0x0000000a10137981 */ /* 0x000ea2000c1e1500 */
[----:B----4-:R-:W-:-:S03]  /*fc50*/  IMAD.WIDE R8, R3, 0x2, R22 ;  /* 0x0000000203087825 */ /* 0x010fc600078e0216 */
[----:B------:R4:W2:Y:S04]  /*fc60*/  LDG.E.U16 R22, desc[UR10][R14.64] ;  /* 0x0000000a0e167981 */ /* 0x0008a8000c1e1500 */
[----:B------:R0:W2:Y:S01]  /*fc70*/  LDG.E.U16 R23, desc[UR10][R8.64] ;  /* 0x0000000a08177981 */ /* 0x0000a2000c1e1500 */
[----:B----4-:R-:W-:-:S03]  /*fc80*/  IMAD.WIDE R14, R3, 0x2, R102 ;  /* 0x00000002030e7825 */ /* 0x010fc600078e0266 */
[----:B------:R-:W4:Y:S04]  /*fc90*/  LDL.64 R102, [R1+0x460] ;  /* 0x0004600001667983 */ /* 0x000f280000100a00 */
[----:B------:R1:W2:Y:S01]  /*fca0*/  LDG.E.U16 R17, desc[UR10][R14.64] ;  /* 0x0000000a0e117981 */ /* 0x0002a2000c1e1500 */
[----:B0-----:R-:W-:-:S03]  /*fcb0*/  IMAD.WIDE R8, R3, 0x2, R104 ;  /* 0x0000000203087825 */ /* 0x001fc600078e0268 */
[----:B------:R-:W2:Y:S04]  /*fcc0*/  LDL.64 R104, [R1+0x660] ;  /* 0x0006600001687983 */ /* 0x000ea80000100a00 */
[----:B------:R0:W2:Y:S01]  /*fcd0*/  LDG.E.U16 R18, desc[UR10][R8.64] ;  /* 0x0000000a08127981 */ /* 0x0000a2000c1e1500 */
[----:B-1----:R-:W-:-:S03]  /*fce0*/  IMAD.WIDE R14, R3, 0x2, R98 ;  /* 0x00000002030e7825 */ /* 0x002fc600078e0262 */
[----:B------:R-:W2:Y:S01]  /*fcf0*/  LDL.64 R98, [R1+0x6d8] ;  /* 0x0006d80001627983 */ /* 0x000ea20000100a00 */
[C---:B------:R-:W-:Y:S02]  /*fd00*/  IMAD.WIDE R12, R3.reuse, 0x2, R86 ;  /* 0x00000002030c7825 */ /* 0x040fe400078e0256 */
[----:B------:R-:W1:Y:S01]  /*fd10*/  LDC R86, c[0x0][0x3c4] ;  /* 0x0000f100ff567b82 */ /* 0x000e620000000800 */
[----:B------:R-:W3:Y:S01]  /*fd20*/  LDG.E.U16 R15, desc[UR10][R14.64] ;  /* 0x0000000a0e0f7981 */ /* 0x000ee2000c1e1500 */
[----:B0-----:R-:W-:-:S03]  /*fd30*/  IMAD.WIDE R8, R3, 0x2, R100 ;  /* 0x0000000203087825 */ /* 0x001fc600078e0264 */
[----:B------:R-:W3:Y:S01]  /*fd40*/  LDL.64 R100, [R1+0x4e0] ;  /* 0x0004e00001647983 */ /* 0x000ee20000100a00 */
[----:B------:R-:W-:-:S03]  /*fd50*/  IMAD.WIDE R54, R3, 0x2, R54 ;  /* 0x0000000203367825 */ /* 0x000fc600078e0236 */
[----:B------:R0:W3:Y:S01]  /*fd60*/  LDG.E.U16 R16, desc[UR10][R8.64] ;  /* 0x0000000a08107981 */ /* 0x0000e2000c1e1500 */
[----:B------:R-:W-:-:S03]  /*fd70*/  IMAD.WIDE R24, R3, 0x2, R24 ;  /* 0x0000000203187825 */ /* 0x000fc600078e0218 */
[----:B------:R-:W3:Y:S01]  /*fd80*/  LDG.E.U16 R13, desc[UR10][R12.64] ;  /* 0x0000000a0c0d7981 */ /* 0x000ee2000c1e1500 */
[----:B------:R-:W-:-:S03]  /*fd90*/  IMAD.WIDE R70, R3, 0x2, R70 ;  /* 0x0000000203467825 */ /* 0x000fc600078e0246 */
[----:B------:R0:W3:Y:S02]  /*fda0*/  LDG.E.U16 R7, desc[UR10][R54.64] ;  /* 0x0000000a36077981 */ /* 0x0000e4000c1e1500 */
[C---:B0-----:R-:W-:Y:S02]  /*fdb0*/  IMAD.WIDE R8, R3.reuse, 0x2, R92 ;  /* 0x0000000203087825 */ /* 0x041fe400078e025c */
[----:B------:R0:W3:Y:S04]  /*fdc0*/  LDG.E.U16 R24, desc[UR10][R24.64] ;  /* 0x0000000a18187981 */ /* 0x0000e8000c1e1500 */
[----:B------:R5:W3:Y:S01]  /*fdd0*/  LDG.E.U16 R12, desc[UR10][R8.64] ;  /* 0x0000000a080c7981 */ /* 0x000ae2000c1e1500 */
[----:B------:R-:W-:-:S03]  /*fde0*/  IMAD.WIDE R54, R3, 0x2, R90 ;  /* 0x0000000203367825 */ /* 0x000fc600078e025a */
[----:B------:R5:W3:Y:S01]  /*fdf0*/  LDG.E.U16 R14, desc[UR10][R70.64] ;  /* 0x0000000a460e7981 */ /* 0x000ae2000c1e1500 */
[----:B0-----:R-:W-:Y:S02]  /*fe00*/  IMAD.SHL.U32 R25, R97, 0x2, RZ ;  /* 0x0000000261197824 */ /* 0x001fe400078e00ff */
[----:B------:R-:W-:-:S04]  /*fe10*/  IMAD.WIDE R84, R3, 0x2, R84 ;  /* 0x0000000203547825 */ /* 0x000fc800078e0254 */
[----:B-----5:R-:W-:-:S04]  /*fe20*/  IMAD.WIDE R8, R3, 0x2, R88 ;  /* 0x0000000203087825 */ /* 0x020fc800078e0258 */
[----:B------:R-:W-:Y:S02]  /*fe30*/  IMAD.WIDE R70, R11, 0x2, R136 ;  /* 0x000000020b467825 */ /* 0x000fe400078e0288 */
[----:B------:R0:W5:Y:S02]  /*fe40*/  LDG.E.U16 R11, desc[UR10][R54.64] ;  /* 0x0000000a360b7981 */ /* 0x000164000c1e1500 */
[----:B-1----:R-:W-:Y:S02]  /*fe50*/  IMAD.WIDE R86, R86, 0x2, R134 ;  /* 0x0000000256567825 */ /* 0x002fe400078e0286 */
[----:B------:R-:W4:Y:S02]  /*fe60*/  LDG.E.U16 R9, desc[UR10][R8.64] ;  /* 0x0000000a08097981 */ /* 0x000f24000c1e1500 */
[----:B------:R-:W-:-:S04]  /*fe70*/  IMAD.WIDE R70, R3, 0x2, R70 ;  /* 0x0000000203467825 */ /* 0x000fc800078e0246 */
[----:B0-----:R-:W-:Y:S02]  /*fe80*/  IMAD.WIDE R54, R25, 0x2, R136 ;  /* 0x0000000219367825 */ /* 0x001fe400078e0288 */
[----:B------:R-:W4:Y:S04]  /*fe90*/  LDG.E.U16 R70, desc[UR10][R70.64] ;  /* 0x0000000a46467981 */ /* 0x000f28000c1e1500 */
[----:B------:R0:W4:Y:S01]  /*fea0*/  LDG.E.U16 R8, desc[UR10][R84.64] ;  /* 0x0000000a54087981 */ /* 0x000122000c1e1500 */
[----:B------:R-:W-:Y:S02]  /*feb0*/  IMAD R88, R97, 0x3, RZ ;  /* 0x0000000361587824 */ /* 0x000fe400078e02ff */
[----:B------:R-:W-:-:S04]  /*fec0*/  IMAD.WIDE R86, R3, 0x2, R86 ;  /* 0x0000000203567825 */ /* 0x000fc800078e0256 */
[----:B0-----:R-:W-:Y:S01]  /*fed0*/  IMAD.WIDE R84, R25, 0x2, R134 ;  /* 0x0000000219547825 */ /* 0x001fe200078e0286 */
[----:B------:R0:W4:Y:S03]  /*fee0*/  LDG.E.U16 R71, desc[UR10][R86.64] ;  /* 0x0000000a56477981 */ /* 0x000126000c1e1500 */
[----:B------:R-:W-:-:S04]  /*fef0*/  IMAD.WIDE R54, R3, 0x2, R54 ;  /* 0x0000000203367825 */ /* 0x000fc800078e0236 */
[----:B------:R-:W-:Y:S02]  /*ff00*/  IMAD.SHL.U32 R25, R97, 0x4, RZ ;  /* 0x0000000461197824 */ /* 0x000fe400078e00ff */
[----:B------:R-:W-:Y:S01]  /*ff10*/  IMAD.WIDE R92, R88, 0x2, R136 ;  /* 0x00000002585c7825 */ /* 0x000fe200078e0288 */
[----:B------:R-:W4:Y:S03]  /*ff20*/  LDG.E.U16 R55, desc[UR10][R54.64] ;  /* 0x0000000a36377981 */ /* 0x000f26000c1e1500 */
[----:B------:R-:W-:-:S04]  /*ff30*/  IMAD.WIDE R84, R3, 0x2, R84 ;  /* 0x0000000203547825 */ /* 0x000fc800078e0254 */
[--C-:B------:R-:W-:Y:S01]  /*ff40*/  IMAD.WIDE R88, R88, 0x2, R134.reuse ;  /* 0x0000000258587825 */ /* 0x100fe200078e0286 */
[----:B------:R1:W4:Y:S03]  /*ff50*/  LDG.E.U16 R54, desc[UR10][R84.64] ;  /* 0x0000000a54367981 */ /* 0x000326000c1e1500 */
[----:B0-----:R-:W-:-:S04]  /*ff60*/  IMAD.WIDE R86, R25, 0x2, R134 ;  /* 0x0000000219567825 */ /* 0x001fc800078e0286 */
[----:B------:R-:W-:Y:S02]  /*ff70*/  IMAD R95, R97, 0x5, RZ ;  /* 0x00000005615f7824 */ /* 0x000fe400078e02ff */
[----:B------:R-:W-:-:S04]  /*ff80*/  IMAD.WIDE R92, R3, 0x2, R92 ;  /* 0x00000002035c7825 */ /* 0x000fc800078e025c */
[----:B-1----:R-:W-:Y:S01]  /*ff90*/  IMAD.WIDE R84, R25, 0x2, R136 ;  /* 0x0000000219547825 */ /* 0x002fe200078e0288 */
[----:B------:R0:W4:Y:S03]  /*ffa0*/  LDG.E.U16 R40, desc[UR10][R92.64] ;  /* 0x0000000a5c287981 */ /* 0x000126000c1e1500 */
[----:B------:R-:W-:-:S04]  /*ffb0*/  IMAD.WIDE R88, R3, 0x2, R88 ;  /* 0x0000000203587825 */ /* 0x000fc800078e0258 */
[----:B------:R-:W-:Y:S01]  /*ffc0*/  IMAD.WIDE R90, R95, 0x2, R134 ;  /* 0x000000025f5a7825 */ /* 0x000fe200078e0286 */
[----:B------:R1:W5:Y:S03]  /*ffd0*/  LDG.E.U16 R39, desc[UR10][R88.64] ;  /* 0x0000000a58277981 */ /* 0x000366000c1e1500 */
[----:B------:R-:W-:-:S04]  /*ffe0*/  IMAD.WIDE R86, R3, 0x2, R86 ;  /* 0x0000000203567825 */ /* 0x000fc800078e0256 */
[----:B0-----:R-:W-:Y:S01]  /*fff0*/  IMAD R92, R97, 0x6, RZ ;  /* 0x00000006615c7824 */ /* 0x001fe200078e02ff */
[----:B------:R0:W5:Y:S01]  /*10000*/  LDG.E.U16 R25, desc[UR10][R86.64] ;  /* 0x0000000a56197981 */ /* 0x000162000c1e1500 */
[----:B------:R-:W-:-:S04]  /*10010*/  IMAD.WIDE R84, R3, 0x2, R84 ;  /* 0x0000000203547825 */ /* 0x000fc800078e0254 */
[----:B------:R-:W-:-:S04]  /*10020*/  IMAD.WIDE R90, R3, 0x2, R90 ;  /* 0x00000002035a7825 */ /* 0x000fc800078e025a */
[----:B-1----:R-:W-:Y:S01]  /*10030*/  IMAD.WIDE R88, R92, 0x2, R134 ;  /* 0x000000025c587825 */ /* 0x002fe200078e0286 */
[----:B------:R1:W5:Y:S03]  /*10040*/  LDG.E.U16 R96, desc[UR10][R90.64] ;  /* 0x0000000a5a607981 */ /* 0x000366000c1e1500 */
[----:B0-----:R-:W-:Y:S02]  /*10050*/  IMAD.WIDE R86, R95, 0x2, R136 ;  /* 0x000000025f567825 */ /* 0x001fe400078e0288 */
[----:B------:R2:W5:Y:S02]  /*10060*/  LDG.E.U16 R95, desc[UR10][R84.64] ;  /* 0x0000000a545f7981 */ /* 0x000564000c1e1500 */
[----:B------:R-:W-:Y:S02]  /*10070*/  IMAD R93, R97, 0x7, RZ ;  /* 0x00000007615d7824 */ /* 0x000fe400078e02ff */
[----:B------:R-:W-:-:S04]  /*10080*/  IMAD.WIDE R86, R3, 0x2, R86 ;  /* 0x0000000203567825 */ /* 0x000fc800078e0256 */
[----:B------:R-:W-:-:S04]  /*10090*/  IMAD.WIDE R88, R3, 0x2, R88 ;  /* 0x0000000203587825 */ /* 0x000fc800078e0258 */
[----:B-1----:R-:W-:Y:S02]  /*100a0*/  IMAD.WIDE R90, R92, 0x2, R136 ;  /* 0x000000025c5a7825 */ /* 0x002fe400078e0288 */
[----:B------:R-:W5:Y:S02]  /*100b0*/  LDG.E.U16 R88, desc[UR10][R88.64] ;  /* 0x0000000a58587981 */ /* 0x000f64000c1e1500 */
[----:B------:R-:W-:-:S04]  /*100c0*/  IMAD.WIDE R90, R3, 0x2, R90 ;  /* 0x00000002035a7825 */ /* 0x000fc800078e025a */
[----:B------:R-:W-:Y:S02]  /*100d0*/  IMAD.WIDE R92, R93, 0x2, R134 ;  /* 0x000000025d5c7825 */ /* 0x000fe400078e0286 */
[----:B------:R-:W5:Y:S02]  /*100e0*/  LDG.E.U16 R90, desc[UR10][R90.64] ;  /* 0x0000000a5a5a7981 */ /* 0x000f64000c1e1500 */
[----:B------:R-:W-:-:S06]  /*100f0*/  IMAD.WIDE R92, R3, 0x2, R92 ;  /* 0x00000002035c7825 */ /* 0x000fcc00078e025c */
[----:B------:R-:W5:Y:S01]  /*10100*/  LDG.E.U16 R92, desc[UR10][R92.64] ;  /* 0x0000000a5c5c7981 */ /* 0x000f62000c1e1500 */
[----:B--2---:R-:W-:-:S03]  /*10110*/  IMAD.WIDE R84, R3, 0x2, R98 ;  /* 0x0000000203547825 */ /* 0x004fc600078e0262 */
[----:B------:R0:W2:Y:S04]  /*10120*/  LDG.E.U16 R98, desc[UR10][R86.64] ;  /* 0x0000000a56627981 */ /* 0x0000a8000c1e1500 */
[----:B------:R1:W2:Y:S01]  /*10130*/  LDG.E.U16 R97, desc[UR10][R84.64] ;  /* 0x0000000a54617981 */ /* 0x0002a2000c1e1500 */
[----:B0-----:R-:W-:-:S03]  /*10140*/  IMAD.WIDE R86, R3, 0x2, R116 ;  /* 0x0000000203567825 */ /* 0x001fc600078e0274 */
[----:B------:R-:W2:Y:S01]  /*10150*/  LDL.64 R116, [R1+0x648] ;  /* 0x0006480001747983 */ /* 0x000ea20000100a00 */
[----:B-1----:R-:W-:-:S03]  /*10160*/  IMAD.WIDE R84, R3, 0x2, R104 ;  /* 0x0000000203547825 */ /* 0x002fc600078e0268 */
[----:B------:R-:W2:Y:S04]  /*10170*/  LDL.64 R104, [R1+0x3e0] ;  /* 0x0003e00001687983 */ /* 0x000ea80000100a00 */
[----:B------:R0:W5:Y:S04]  /*10180*/  LDG.E.U16 R89, desc[UR10][R84.64] ;  /* 0x0000000a54597981 */ /* 0x000168000c1e1500 */
[----:B------:R3:W5:Y:S01]  /*10190*/  LDG.E.U16 R99, desc[UR10][R86.64] ;  /* 0x0000000a56637981 */ /* 0x000762000c1e1500 */
[----:B0-----:R-:W-:-:S03]  /*101a0*/  IMAD.WIDE R84, R3, 0x2, R112 ;  /* 0x0000000203547825 */ /* 0x001fc600078e0270 */
[----:B------:R-:W5:Y:S01]  /*101b0*/  LDL.64 R112, [R1+0x3d8] ;  /* 0x0003d80001707983 */ /* 0x000f620000100a00 */
[----:B---3--:R-:W-:-:S03]  /*101c0*/  IMAD.WIDE R86, R3, 0x2, R106 ;  /* 0x0000000203567825 */ /* 0x008fc600078e026a */
[----:B------:R0:W3:Y:S04]  /*101d0*/  LDG.E.U16 R91, desc[UR10][R84.64] ;  /* 0x0000000a545b7981 */ /* 0x0000e8000c1e1500 */
[----:B------:R-:W3:Y:S04]  /*101e0*/  LDL.64 R106, [R1+0x6d0] ;  /* 0x0006d000016a7983 */ /* 0x000ee80000100a00 */
[----:B------:R-:W3:Y:S01]  /*101f0*/  LDG.E.U16 R86, desc[UR10][R86.64] ;  /* 0x0000000a56567981 */ /* 0x000ee2000c1e1500 */
[----:B0-----:R-:W-:-:S03]  /*10200*/  IMAD.WIDE R84, R3, 0x2, R114 ;  /* 0x0000000203547825 */ /* 0x001fc600078e0272 */
[----:B------:R-:W3:Y:S04]  /*10210*/  LDL.64 R114, [R1+0x6c8] ;  /* 0x0006c80001727983 */ /* 0x000ee80000100a00 */
[----:B------:R0:W3:Y:S02]  /*10220*/  LDG.E.U16 R87, desc[UR10][R84.64] ;  /* 0x0000000a54577981 */ /* 0x0000e4000c1e1500 */
[C---:B0-----:R-:W-:Y:S02]  /*10230*/  IMAD.WIDE R84, R3.reuse, 0x2, R108 ;  /* 0x0000000203547825 */ /* 0x041fe400078e026c */
[----:B------:R-:W3:Y:S04]  /*10240*/  LDL.64 R108, [R1+0x650] ;  /* 0x00065000016c7983 */ /* 0x000ee80000100a00 */
[----:B------:R0:W3:Y:S02]  /*10250*/  LDG.E.U16 R93, desc[UR10][R84.64] ;  /* 0x0000000a545d7981 */ /* 0x0000e4000c1e1500 */
[----:B0-----:R-:W-:-:S05]  /*10260*/  IMAD.WIDE R84, R3, 0x2, R100 ;  /* 0x0000000203547825 */ /* 0x001fca00078e0264 */
[----:B------:R0:W3:Y:S02]  /*10270*/  LDG.E.U16 R100, desc[UR10][R84.64] ;  /* 0x0000000a54647981 */ /* 0x0000e4000c1e1500 */
[C---:B0-----:R-:W-:Y:S02]  /*10280*/  IMAD.WIDE R84, R3.reuse, 0x2, R110 ;  /* 0x0000000203547825 */ /* 0x041fe400078e026e */
[----:B------:R-:W3:Y:S04]  /*10290*/  LDL.64 R110, [R1+0x5d0] ;  /* 0x0005d000016e7983 */ /* 0x000ee80000100a00 */
[----:B------:R4:W3:Y:S02]  /*102a0*/  LDG.E.U16 R101, desc[UR10][R84.64] ;  /* 0x0000000a54657981 */ /* 0x0008e4000c1e1500 */
[----:B----4-:R-:W-:-:S05]  /*102b0*/  IMAD.WIDE R84, R3, 0x2, R102 ;  /* 0x0000000203547825 */ /* 0x010fca00078e0266 */
[----:B------:R0:W4:Y:S02]  /*102c0*/  LDG.E.U16 R102, desc[UR10][R84.64] ;  /* 0x0000000a54667981 */ /* 0x000124000c1e1500 */
[C---:B0-----:R-:W-:Y:S02]  /*102d0*/  IMAD.WIDE R84, R3.reuse, 0x2, R118 ;  /* 0x0000000203547825 */ /* 0x041fe400078e0276 */
[----:B------:R-:W4:Y:S04]  /*102e0*/  LDL.64 R118, [R1+0x5c8] ;  /* 0x0005c80001767983 */ /* 0x000f280000100a00 */
[----:B------:R2:W4:Y:S02]  /*102f0*/  LDG.E.U16 R103, desc[UR10][R84.64] ;  /* 0x0000000a54677981 */ /* 0x000524000c1e1500 */
[----:B--2---:R-:W-:-:S05]  /*10300*/  IMAD.WIDE R84, R3, 0x2, R104 ;  /* 0x0000000203547825 */ /* 0x004fca00078e0268 */
[----:B------:R5:W2:Y:S02]  /*10310*/  LDG.E.U16 R104, desc[UR10][R84.64] ;  /* 0x0000000a54687981 */ /* 0x000aa4000c1e1500 */
[C---:B-----5:R-:W-:Y:S02]  /*10320*/  IMAD.WIDE R84, R3.reuse, 0x2, R112 ;  /* 0x0000000203547825 */ /* 0x060fe400078e0270 */
[----:B------:R-:W5:Y:S04]  /*10330*/  LDL.64 R112, [R1+0x550] ;  /* 0x0005500001707983 */ /* 0x000f680000100a00 */
[----:B------:R3:W2:Y:S02]  /*10340*/  LDG.E.U16 R105, desc[UR10][R84.64] ;  /* 0x0000000a54697981 */ /* 0x0006a4000c1e1500 */
[----:B---3--:R-:W-:-:S05]  /*10350*/  IMAD.WIDE R84, R3, 0x2, R106 ;  /* 0x0000000203547825 */ /* 0x008fca00078e026a */
[----:B------:R0:W3:Y:S02]  /*10360*/  LDG.E.U16 R106, desc[UR10][R84.64] ;  /* 0x0000000a546a7981 */ /* 0x0000e4000c1e1500 */
[C---:B0-----:R-:W-:Y:S02]  /*10370*/  IMAD.WIDE R84, R3.reuse, 0x2, R114 ;  /* 0x0000000203547825 */ /* 0x041fe400078e0272 */
[----:B------:R-:W2:Y:S04]  /*10380*/  LDL.64 R114, [R1+0x4d0] ;  /* 0x0004d00001727983 */ /* 0x000ea80000100a00 */
[----:B------:R0:W3:Y:S02]  /*10390*/  LDG.E.U16 R107, desc[UR10][R84.64] ;  /* 0x0000000a546b7981 */ /* 0x0000e4000c1e1500 */
[----:B0-----:R-:W-:-:S05]  /*103a0*/  IMAD.WIDE R84, R3, 0x2, R108 ;  /* 0x0000000203547825 */ /* 0x001fca00078e026c */
[----:B------:R0:W3:Y:S02]  /*103b0*/  LDG.E.U16 R108, desc[UR10][R84.64] ;  /* 0x0000000a546c7981 */ /* 0x0000e4000c1e1500 */
[C---:B0-----:R-:W-:Y:S02]  /*103c0*/  IMAD.WIDE R84, R3.reuse, 0x2, R116 ;  /* 0x0000000203547825 */ /* 0x041fe400078e0274 */
[----:B------:R-:W3:Y:S04]  /*103d0*/  LDL.64 R116, [R1+0x450] ;  /* 0x0004500001747983 */ /* 0x000ee80000100a00 */
[----:B------:R0:W3:Y:S02]  /*103e0*/  LDG.E.U16 R109, desc[UR10][R84.64] ;  /* 0x0000000a546d7981 */ /* 0x0000e4000c1e1500 */
[----:B0-----:R-:W-:-:S05]  /*103f0*/  IMAD.WIDE R84, R3, 0x2, R110 ;  /* 0x0000000203547825 */ /* 0x001fca00078e026e */
[----:B------:R4:W3:Y:S02]  /*10400*/  LDG.E.U16 R110, desc[UR10][R84.64] ;  /* 0x0000000a546e7981 */ /* 0x0008e4000c1e1500 */
[C---:B----4-:R-:W-:Y:S02]  /*10410*/  IMAD.WIDE R84, R3.reuse, 0x2, R118 ;  /* 0x0000000203547825 */ /* 0x050fe400078e0276 */
[----:B------:R-:W4:Y:S04]  /*10420*/  LDL.64 R118, [R1+0x3d0] ;  /* 0x0003d00001767983 */ /* 0x000f280000100a00 */
[----:B------:R5:W4:Y:S02]  /*10430*/  LDG.E.U16 R111, desc[UR10][R84.64] ;  /* 0x0000000a546f7981 */ /* 0x000b24000c1e1500 */
[----:B-----5:R-:W-:-:S05]  /*10440*/  IMAD.WIDE R84, R3, 0x2, R112 ;  /* 0x0000000203547825 */ /* 0x020fca00078e0270 */
[----:B------:R0:W5:Y:S02]  /*10450*/  LDG.E.U16 R112, desc[UR10][R84.64] ;  /* 0x0000000a54707981 */ /* 0x000164000c1e1500 */
[C---:B0-----:R-:W-:Y:S02]  /*10460*/  IMAD.WIDE R84, R3.reuse, 0x2, R120 ;  /* 0x0000000203547825 */ /* 0x041fe400078e0278 */
[----:B------:R-:W5:Y:S04]  /*10470*/  LDL.64 R120, [R1+0x398] ;  /* 0x0003980001787983 */ /* 0x000f680000100a00 */
[----:B------:R2:W5:Y:S02]  /*10480*/  LDG.E.U16 R113, desc[UR10][R84.64] ;  /* 0x0000000a54717981 */ /* 0x000564000c1e1500 */
[----:B--2---:R-:W-:-:S05]  /*10490*/  IMAD.WIDE R84, R3, 0x2, R114 ;  /* 0x0000000203547825 */ /* 0x004fca00078e0272 */
[----:B------:R0:W2:Y:S02]  /*104a0*/  LDG.E.U16 R114, desc[UR10][R84.64] ;  /* 0x0000000a54727981 */ /* 0x0000a4000c1e1500 */
[C---:B0-----:R-:W-:Y:S02]  /*104b0*/  IMAD.WIDE R84, R3.reuse, 0x2, R122 ;  /* 0x0000000203547825 */ /* 0x041fe400078e027a */
[----:B------:R-:W2:Y:S04]  /*104c0*/  LDL.64 R122, [R1+0x6b8] ;  /* 0x0006b800017a7983 */ /* 0x000ea80000100a00 */
[----:B------:R3:W2:Y:S02]  /*104d0*/  LDG.E.U16 R115, desc[UR10][R84.64] ;  /* 0x0000000a54737981 */ /* 0x0006a4000c1e1500 */
[----:B---3--:R-:W-:-:S05]  /*104e0*/  IMAD.WIDE R84, R3, 0x2, R116 ;  /* 0x0000000203547825 */ /* 0x008fca00078e0274 */
        /* <DEDUP_REMOVED lines=22> */
[----:B------:R-:W2:Y:S04]  /*10650*/  LDL.64 R240, [R1+0x3b0] ;  /* 0x0003b00001f07983 */ /* 0x000ea80000100a00 */
[----:B------:R4:W2:Y:S02]  /*10660*/  LDG.E.U16 R125, desc[UR10][R84.64] ;  /* 0x0000000a547d7981 */ /* 0x0008a4000c1e1500 */
[----:B----4-:R-:W-:-:S05]  /*10670*/  IMAD.WIDE R84, R3, 0x2, R126 ;  /* 0x0000000203547825 */ /* 0x010fca00078e027e */
[----:B------:R0:W4:Y:S04]  /*10680*/  LDG.E.U16 R126, desc[UR10][R84.64] ;  /* 0x0000000a547e7981 */ /* 0x000128000c1e1500 */
[----:B------:R-:W0:Y:S02]  /*10690*/  LDL.64 R84, [R1+0x540] ;  /* 0x0005400001547983 */ /* 0x000e240000100a00 */
[----:B0-----:R-:W-:-:S05]  /*106a0*/  IMAD.WIDE R84, R3, 0x2, R84 ;  /* 0x0000000203547825 */ /* 0x001fca00078e0254 */
[----:B------:R5:W2:Y:S02]  /*106b0*/  LDG.E.U16 R127, desc[UR10][R84.64] ;  /* 0x0000000a547f7981 */ /* 0x000aa4000c1e1500 */
[----:B-----5:R-:W-:-:S05]  /*106c0*/  IMAD.WIDE R84, R3, 0x2, R128 ;  /* 0x0000000203547825 */ /* 0x020fca00078e0280 */
[----:B------:R0:W5:Y:S04]  /*106d0*/  LDG.E.U16 R128, desc[UR10][R84.64] ;  /* 0x0000000a54807981 */ /* 0x000168000c1e1500 */
[----:B------:R-:W0:Y:S02]  /*106e0*/  LDL.64 R84, [R1+0x4c0] ;  /* 0x0004c00001547983 */ /* 0x000e240000100a00 */
[----:B0-----:R-:W-:-:S05]  /*106f0*/  IMAD.WIDE R84, R3, 0x2, R84 ;  /* 0x0000000203547825 */ /* 0x001fca00078e0254 */
[----:B------:R0:W2:Y:S02]  /*10700*/  LDG.E.U16 R129, desc[UR10][R84.64] ;  /* 0x0000000a54817981 */ /* 0x0000a4000c1e1500 */
[----:B0-----:R-:W-:-:S05]  /*10710*/  IMAD.WIDE R84, R3, 0x2, R130 ;  /* 0x0000000203547825 */ /* 0x001fca00078e0282 */
[----:B------:R0:W2:Y:S04]  /*10720*/  LDG.E.U16 R130, desc[UR10][R84.64] ;  /* 0x0000000a54827981 */ /* 0x0000a8000c1e1500 */
[----:B------:R-:W0:Y:S02]  /*10730*/  LDL.64 R84, [R1+0x3c0] ;  /* 0x0003c00001547983 */ /* 0x000e240000100a00 */
[----:B0-----:R-:W-:-:S05]  /*10740*/  IMAD.WIDE R84, R3, 0x2, R84 ;  /* 0x0000000203547825 */ /* 0x001fca00078e0254 */
[----:B------:R0:W2:Y:S04]  /*10750*/  LDG.E.U16 R131, desc[UR10][R84.64] ;  /* 0x0000000a54837981 */ /* 0x0000a8000c1e1500 */
[----:B------:R-:W0:Y:S04]  /*10760*/  LDL.64 R84, [R1+0x440] ;  /* 0x0004400001547983 */ /* 0x000e280000100a00 */
        /* <DEDUP_REMOVED lines=16> */
[----:B0-----:R-:W-:-:S05]  /*10870*/  IMAD.WIDE R84, R3, 0x2, R84 ;  /* 0x0000000203547825 */ /* 0x001fca00078e0254 */
[----:B------:R2:W3:Y:S02]  /*10880*/  LDG.E.U16 R138, desc[UR10][R84.64] ;  /* 0x0000000a548a7981 */ /* 0x0004e4000c1e1500 */
[----:B--2---:R-:W-:-:S05]  /*10890*/  IMAD.WIDE R84, R3, 0x2, R244 ;  /* 0x0000000203547825 */ /* 0x004fca00078e02f4 */
[----:B------:R0:W2:Y:S02]  /*108a0*/  LDG.E.U16 R144, desc[UR10][R84.64] ;  /* 0x0000000a54907981 */ /* 0x0000a4000c1e1500 */
[----:B0-----:R-:W-:-:S06]  /*108b0*/  IMAD.WIDE R84, R3, 0x2, R240 ;  /* 0x0000000203547825 */ /* 0x001fcc00078e02f0 */
[----:B------:R-:W2:Y:S01]  /*108c0*/  LDG.E.U16 R84, desc[UR10][R84.64] ;  /* 0x0000000a54547981 */ /* 0x000ea2000c1e1500 */
[----:B------:R-:W-:-:S05]  /*108d0*/  LOP3.LUT R240, R133, 0x10, RZ, 0x3c, !PT ;  /* 0x0000001085f07812 */ /* 0x000fca00078e3cff */
        /* <DEDUP_REMOVED lines=15> */
[----:B------:R0:W-:Y:S02]  /*109d0*/  STS.U16 [R240+UR9+0x29c80], R56 ;  /* 0x029c8038f0007988 */ /* 0x0001e40008000409 */
[----:B0-----:R-:W0:Y:S01]  /*109e0*/  S2R R240, SR_TID.X ;  /* 0x0000000000f07919 */ /* 0x001e220000002100 */
        /* <DEDUP_REMOVED lines=11> */
[----:B------:R-:W-:Y:S01]  /*10aa0*/  STS.U16 [R244+UR9+0x29100], R47 ;  /* 0x0291002ff4007988 */ /* 0x000fe20008000409 */
[----:B0-----:R-:W-:-:S03]  /*10ab0*/  LOP3.LUT R5, R240, 0x3f, RZ, 0xc0, !PT ;  /* 0x0000003ff0057812 */ /* 0x001fc600078ec0ff */
[----:B------:R-:W-:Y:S01]  /*10ac0*/  STS.U16 [R244+UR9+0x21500], R46 ;  /* 0x0215002ef4007988 */ /* 0x000fe20008000409 */
[----:B------:R-:W-:-:S03]  /*10ad0*/  LOP3.LUT R4, R240, 0xc0, RZ, 0xc0, !PT ;  /* 0x000000c0f0047812 */ /* 0x000fc600078ec0ff */
[----:B------:R-:W-:Y:S04]  /*10ae0*/  STS.U16 [R244+UR9+0x29500], R45 ;  /* 0x0295002df4007988 */ /* 0x000fe80008000409 */
[----:B------:R-:W-:Y:S04]  /*10af0*/  STS.U16 [R244+UR9+0x21900], R44 ;  /* 0x0219002cf4007988 */ /* 0x000fe80008000409 */
[----:B------:R-:W-:Y:S01]  /*10b00*/  STS.U16 [R244+UR9+0x29900], R43 ;  /* 0x0299002bf4007988 */ /* 0x000fe20008000409 */
[----:B------:R-:W-:-:S03]  /*10b10*/  LEA R4, R4, R5, 0x6 ;  /* 0x0000000504047211 */ /* 0x000fc600078e30ff */
[----:B------:R-:W-:Y:S04]  /*10b20*/  STS.U16 [R244+UR9+0x21d00], R42 ;  /* 0x021d002af4007988 */ /* 0x000fe80008000409 */
[----:B------:R-:W-:Y:S04]  /*10b30*/  STS.U16 [R244+UR9+0x29d00], R41 ;  /* 0x029d0029f4007988 */ /* 0x000fe80008000409 */
[----:B------:R-:W-:Y:S04]  /*10b40*/  STS.U16 [R241+UR9+0x28180], R40 ;  /* 0x02818028f1007988 */ /* 0x000fe80008000409 */
[----:B------:R-:W-:Y:S04]  /*10b50*/  STS.U16 [R241+UR9+0x20180], R39 ;  /* 0x02018027f1007988 */ /* 0x000fe80008000409 */
[----:B------:R-:W-:Y:S01]  /*10b60*/  STS.U16 [R241+UR9+0x20580], R38 ;  /* 0x02058026f1007988 */ /* 0x000fe20008000409 */
[----:B------:R-:W-:-:S03]  /*10b70*/  IMAD.SHL.U32 R4, R4, 0x2, RZ ;  /* 0x0000000204047824 */ /* 0x000fc600078e00ff */
        /* <DEDUP_REMOVED lines=31> */
[----:B------:R-:W-:Y:S01]  /*10d70*/  UMOV UR70, 0x1 ;  /* 0x0000000100467882 */ /* 0x000fe20000000000 */
[----:B0-----:R-:W-:-:S05]  /*10d80*/  LOP3.LUT R5, R240, 0x3f, RZ, 0xc0, !PT ;  /* 0x0000003ff0057812 */ /* 0x001fca00078ec0ff */
[----:B------:R-:W-:Y:S01]  /*10d90*/  IMAD R5, R27, 0x40, R5 ;  /* 0x000000401b057824 */ /* 0x000fe200078e0205 */
[----:B------:R-:W-:-:S04]  /*10da0*/  @!UP0 UIADD3 UR70, UPT, UPT, -UR70, 0x100000, URZ ;  /* 0x0010000046468890 */ /* 0x000fc8000fffe1ff */
[----:B------:R-:W-:Y:S02]  /*10db0*/  @!UP0 USHF.L.U32 UR71, UR70, 0xb, URZ ;  /* 0x0000000b46478899 */ /* 0x000fe400080006ff */
[----:B------:R-:W-:Y:S01]  /*10dc0*/  @!UP0 USHF.L.U32 UR70, UR70, 0x1, URZ ;  /* 0x0000000146468899 */ /* 0x000fe200080006ff */
[----:B------:R-:W-:Y:S01]  /*10dd0*/  IMAD.SHL.U32 R5, R5, 0x2, RZ ;  /* 0x0000000205057824 */ /* 0x000fe200078e00ff */
[----:B------:R-:W-:Y:S01]  /*10de0*/  LOP3.LUT R4, R4, 0x50, RZ, 0x3c, !PT ;  /* 0x0000005004047812 */ /* 0x000fe200078e3cff */
[----:B------:R-:W-:-:S03]  /*10df0*/  VOTEU.ALL UP1, P0 ;  /* 0x0000000000ff7886 */ /* 0x000fc60000020000 */
[C---:B------:R-:W-:Y:S02]  /*10e00*/  LOP3.LUT R6, R5.reuse, 0x60, RZ, 0x3c, !PT ;  /* 0x0000006005067812 */ /* 0x040fe400078e3cff */
[----:B------:R-:W-:Y:S01]  /*10e10*/  LOP3.LUT R5, R5, 0x70, RZ, 0x3c, !PT ;  /* 0x0000007005057812 */ /* 0x000fe200078e3cff */
        /* <DEDUP_REMOVED lines=37> */
[----:B---3--:R0:W-:Y:S04]  /*11070*/  STS.U16 [R5+UR9+0x28b80], R124 ;  /* 0x028b807c05007988 */ /* 0x0081e80008000409 */
[----:B------:R0:W-:Y:S04]  /*11080*/  STS.U16 [R5+UR9+0x20f80], R125 ;  /* 0x020f807d05007988 */ /* 0x0001e80008000409 */
[----:B----4-:R0:W-:Y:S04]  /*11090*/  STS.U16 [R5+UR9+0x28f80], R126 ;  /* 0x028f807e05007988 */ /* 0x0101e80008000409 */
[----:B------:R0:W-:Y:S04]  /*110a0*/  STS.U16 [R5+UR9+0x21380], R127 ;  /* 0x0213807f05007988 */ /* 0x0001e80008000409 */
[----:B-----5:R0:W-:Y:S04]  /*110b0*/  STS.U16 [R5+UR9+0x29380], R128 ;  /* 0x0293808005007988 */ /* 0x0201e80008000409 */
[----:B------:R0:W-:Y:S04]  /*110c0*/  STS.U16 [R5+UR9+0x21780], R129 ;  /* 0x0217808105007988 */ /* 0x0001e80008000409 */
[----:B------:R0:W-:Y:S04]  /*110d0*/  STS.U16 [R5+UR9+0x29780], R130 ;  /* 0x0297808205007988 */ /* 0x0001e80008000409 */
[----:B------:R0:W-:Y:S04]  /*110e0*/  STS.U16 [R5+UR9+0x21b80], R131 ;  /* 0x021b808305007988 */ /* 0x0001e80008000409 */
[----:B------:R0:W-:Y:S04]  /*110f0*/  STS.U16 [R5+UR9+0x29b80], R138 ;  /* 0x029b808a05007988 */ /* 0x0001e80008000409 */
[----:B--2---:R0:W-:Y:S04]  /*11100*/  STS.U16 [R5+UR9+0x21f80], R144 ;  /* 0x021f809005007988 */ /* 0x0041e80008000409 */
[----:B------:R0:W-:Y:S01]  /*11110*/  STS.U16 [R5+UR9+0x29f80], R84 ;  /* 0x029f805405007988 */ /* 0x0001e20008000409 */
[----:B------:R1:W-:Y:S06]  /*11120*/  MEMBAR.ALL.CTA ;  /* 0x0000000000007992 */ /* 0x0003ec0000008000 */
[----:B-1----:R-:W-:Y:S04]  /*11130*/  FENCE.VIEW.ASYNC.S ;  /* 0x00000000000073c6 */ /* 0x002fe80000000000 */
[----:B------:R-:W1:Y:S02]  /*11140*/  FENCE.VIEW.ASYNC.S ;  /* 0x00000000000073c6 */ /* 0x000e640000000000 */
[----:B-1----:R0:W1:Y:S02]  /*11150*/  @!UP1 SYNCS.EXCH.64 URZ, [UR9+0x40010], UR70 ;  /* 0x0400104609ff95b2 */ /* 0x0020640008000100 */
[----:B-1----:R-:W-:Y:S06]  /*11160*/  BAR.SYNC.DEFER_BLOCKING 0x0 ;  /* 0x0000000000007b1d */ /* 0x002fec0000010000 */
[----:B0-----:R-:W-:Y:S05]  /*11170*/  @P5 BRA `(.L_x_13) ;  /* 0x0000000c002c5947 */ /* 0x001fea0003800000 */
[----:B------:R-:W2:Y:S04]  /*11180*/  LDL R22, [R1+0x3a0] ;  /* 0x0003a00001167983 */ /* 0x000ea80000100800 */
[----:B------:R-:W3:Y:S04]  /*11190*/  LDL R21, [R1+0x3a4] ;  /* 0x0003a40001157983 */ /* 0x000ee80000100800 */
[----:B------:R-:W4:Y:S04]  /*111a0*/  LDL.64 R16, [R1+0x360] ;  /* 0x0003600001107983 */ /* 0x000f280000100a00 */
[----:B------:R-:W5:Y:S04]  /*111b0*/  LDL.64 R24, [R1+0x338] ;  /* 0x0003380001187983 */ /* 0x000f680000100a00 */
[----:B------:R-:W4:Y:S04]  /*111c0*/  LDL.64 R10, [R1+0x348] ;  /* 0x00034800010a7983 */ /* 0x000f280000100a00 */
[----:B------:R-:W5:Y:S04]  /*111d0*/  LDL.64 R12, [R1+0x358] ;  /* 0x00035800010c7983 */ /* 0x000f680000100a00 */
[----:B------:R-:W5:Y:S04]  /*111e0*/  LDL.64 R18, [R1+0x320] ;  /* 0x0003200001127983 */ /* 0x000f680000100a00 */
[----:B------:R-:W5:Y:S04]  /*111f0*/  LDL.64 R34, [R1+0x350] ;  /* 0x0003500001227983 */ /* 0x000f680000100a00 */
[----:B------:R-:W5:Y:S04]  /*11200*/  LDL.64 R32, [R1+0x328] ;  /* 0x0003280001207983 */ /* 0x000f680000100a00 */
[----:B------:R-:W5:Y:S04]  /*11210*/  LDL.64 R30, [R1+0x340] ;  /* 0x00034000011e7983 */ /* 0x000f680000100a00 */
[----:B------:R-:W5:Y:S01]  /*11220*/  LDL.64 R28, [R1+0x318] ;  /* 0x00031800011c7983 */ /* 0x000f620000100a00 */
[----:B------:R-:W-:-:S02]  /*11230*/  ELECT P4, URZ, PT ;  /* 0x0000000000ff782f */ /* 0x000fc40003880000 */
[----:B------:R-:W-:Y:S02]  /*11240*/  MOV.SPILL R14, UR9 ;  /* 0x00000009000e7c02 */ /* 0x000fe40009000f00 */
[----:B------:R-:W-:Y:S01]  /*11250*/  MOV.SPILL R15, UR8 ;  /* 0x00000008000f7c02 */ /* 0x000fe20009000f00 */
[----:B------:R-:W5:Y:S01]  /*11260*/  LDL.64 R36, [R1+0x2f0] ;  /* 0x0002f00001247983 */ /* 0x000f620000100a00 */
[----:B------:R-:W-:Y:S02]  /*11270*/  MOV.SPILL R8, UR67 ;  /* 0x0000004300087c02 */ /* 0x000fe40009000f00 */
[----:B------:R-:W-:-:S05]  /*11280*/  MOV.SPILL R9, UR66 ;  /* 0x0000004200097c02 */ /* 0x000fca0009000f00 */
[----:B------:R-:W-:Y:S01]  /*11290*/  @P4 IMAD.MOV.U32 R5, RZ, RZ, 0x40004040 ;  /* 0x40004040ff054424 */ /* 0x000fe200078e00ff */
[----:B------:R-:W-:-:S04]  /*112a0*/  @P4 MOV R7, 0x40004040 ;  /* 0x4000404000074802 */ /* 0x000fc80000000f00 */
[----:B------:R-:W-:Y:S02]  /*112b0*/  @P4 R2UR UR71, R5 ;  /* 0x00000000054742ca */ /* 0x000fe400000e0000 */
[----:B------:R-:W-:Y:S02]  /*112c0*/  @P4 R2UR UR73, R7 ;  /* 0x00000000074942ca */ /* 0x000fe400000e0000 */
[----:B--2---:R-:W-:Y:S02]  /*112d0*/  R2UR UR70, R22 ;  /* 0x00000000164672ca */ /* 0x004fe400000e0000 */
[----:B------:R-:W2:Y:S11]  /*112e0*/  LDL.64 R22, [R1+0x300] ;  /* 0x0003000001167983 */ /* 0x000eb60000100a00 */
[----:B------:R-:W-:Y:S01]  /*112f0*/  IMAD.U32 R4, RZ, RZ, UR70 ;  /* 0x00000046ff047e24 */ /* 0x000fe2000f8e00ff */
[----:B---3--:R-:W-:-:S02]  /*11300*/  R2UR UR70, R21 ;  /* 0x00000000154672ca */ /* 0x008fc400000e0000 */
[----:B----4-:R-:W-:Y:S02]  /*11310*/  R2UR UR8, R16 ;  /* 0x00000000100872ca */ /* 0x010fe400000e0000 */
[----:B------:R-:W-:Y:S02]  /*11320*/  R2UR UR9, R17 ;  /* 0x00000000110972ca */ /* 0x000fe400000e0000 */
[----:B------:R-:W-:Y:S02]  /*11330*/  MOV.SPILL R16, UR7 ;  /* 0x0000000700107c02 */ /* 0x000fe40009000f00 */
[----:B------:R-:W-:Y:S02]  /*11340*/  MOV.SPILL R17, UR6 ;  /* 0x0000000600117c02 */ /* 0x000fe40009000f00 */
[----:B-----5:R-:W-:Y:S02]  /*11350*/  R2UR UR6, R24 ;  /* 0x00000000180672ca */ /* 0x020fe400000e0000 */
[----:B------:R-:W-:-:S02]  /*11360*/  R2UR UR7, R25 ;  /* 0x00000000190772ca */ /* 0x000fc400000e0000 */
[----:B------:R-:W3:Y:S01]  /*11370*/  LDL.64 R24, [R1+0x330] ;  /* 0x0003300001187983 */ /* 0x000ee20000100a00 */
[----:B------:R-:W-:Y:S01]  /*11380*/  IMAD.U32 R6, RZ, RZ, UR70 ;  /* 0x00000046ff067e24 */ /* 0x000fe2000f8e00ff */
[----:B------:R-:W-:Y:S02]  /*11390*/  @P4 R2UR UR70, R4 ;  /* 0x00000000044642ca */ /* 0x000fe400000e0000 */
[----:B------:R-:W-:Y:S01]  /*113a0*/  R2UR UR66, R10 ;  /* 0x000000000a4272ca */ /* 0x000fe200000e0000 */
[----:B------:R-:W4:Y:S01]  /*113b0*/  LDL R4, [R1+0x708] ;  /* 0x0007080001047983 */ /* 0x000f220000100800 */
[----:B------:R-:W-:Y:S02]  /*113c0*/  @P4 R2UR UR72, R6 ;  /* 0x00000000064842ca */ /* 0x000fe400000e0000 */
[----:B------:R-:W-:Y:S01]  /*113d0*/  R2UR UR67, R11 ;  /* 0x000000000b4372ca */ /* 0x000fe200000e0000 */
[----:B------:R-:W5:Y:S01]  /*113e0*/  LDL.64 R6, [R1+0x2f8] ;  /* 0x0002f80001067983 */ /* 0x000f620000100a00 */
[----:B------:R-:W-:-:S02]  /*113f0*/  MOV.SPILL R10, UR69 ;  /* 0x00000045000a7c02 */ /* 0x000fc40009000f00 */
[----:B------:R-:W-:Y:S02]  /*11400*/  MOV.SPILL R11, UR68 ;  /* 0x00000044000b7c02 */ /* 0x000fe40009000f00 */
[----:B------:R-:W-:Y:S02]  /*11410*/  R2UR UR68, R12 ;  /* 0x000000000c4472ca */ /* 0x000fe400000e0000 */
[----:B------:R-:W-:Y:S02]  /*11420*/  R2UR UR69, R13 ;  /* 0x000000000d4572ca */ /* 0x000fe400000e0000 */
[----:B------:R-:W-:Y:S01]  /*11430*/  MOV.SPILL R12, UR11 ;  /* 0x0000000b000c7c02 */ /* 0x000fe20009000f00 */
[----:B------:R-:W-:Y:S01]  /*11440*/  UMOV UR11, 0x4108490 ;  /* 0x04108490000b7882 */ /* 0x000fe20000000000 */
[----:B------:R-:W-:Y:S01]  /*11450*/  MOV.SPILL R13, UR10 ;  /* 0x0000000a000d7c02 */ /* 0x000fe20009000f00 */
[----:B------:R-:W-:Y:S02]  /*11460*/  UMOV UR10, 0x0 ;  /* 0x00000000000a7882 */ /* 0x000fe40000000000 */
[----:B------:R0:W-:Y:S02]  /*11470*/  UTCHMMA gdesc[UR70], gdesc[UR72], tmem[UR5], tmem[UR10], idesc[UR11], !UPT ;  /* 0x00ff0a48460075ea */ /* 0x0001e4000f800005 */
[----:B0-----:R-:W-:Y:S01]  /*11480*/  UMOV UR72, 0x0 ;  /* 0x0000000000487882 */ /* 0x001fe20000000000 */
[----:B------:R-:W-:-:S03]  /*11490*/  UMOV UR73, 0x4108490 ;  /* 0x0410849000497882 */ /* 0x000fc60000000000 */
[----:B------:R0:W-:Y:S02]  /*114a0*/  UTCHMMA gdesc[UR68], gdesc[UR12], tmem[UR5], tmem[UR72], idesc[UR73], UPT ;  /* 0x00ff480c440075ea */ /* 0x0001e4000b800005 */
[----:B0-----:R-:W-:Y:S02]  /*114b0*/  R2UR UR68, R18 ;  /* 0x00000000124472ca */ /* 0x001fe400000e0000 */
[----:B------:R-:W-:Y:S02]  /*114c0*/  R2UR UR69, R19 ;  /* 0x00000000134572ca */ /* 0x000fe400000e0000 */
[----:B------:R-:W4:Y:S01]  /*114d0*/  LDL.64 R18, [R1+0x2d8] ;  /* 0x0002d80001127983 */ /* 0x000f220000100a00 */
[----:B------:R-:W-:Y:S02]  /*114e0*/  R2UR UR70, R34 ;  /* 0x00000000224672ca */ /* 0x000fe400000e0000 */
[----:B------:R-:W-:Y:S02]  /*114f0*/  R2UR UR71, R35 ;  /* 0x00000000234772ca */ /* 0x000fe400000e0000 */
[----:B------:R-:W-:Y:S01]  /*11500*/  R2UR UR10, R32 ;  /* 0x00000000200a72ca */ /* 0x000fe200000e0000 */
[----:B------:R-:W5:Y:S01]  /*11510*/  LDL.64 R34, [R1+0x310] ;  /* 0x0003100001227983 */ /* 0x000f620000100a00 */
[----:B------:R-:W-:-:S03]  /*11520*/  R2UR UR11, R33 ;  /* 0x00000000210b72ca */ /* 0x000fc600000e0000 */
[----:B------:R-:W5:Y:S06]  /*11530*/  LDL.64 R32, [R1+0x2e8] ;  /* 0x0002e80001207983 */ /* 0x000f6c0000100a00 */
[----:B------:R0:W-:Y:S02]  /*11540*/  UTCHMMA gdesc[UR8], gdesc[UR70], tmem[UR5], tmem[UR72], idesc[UR73], UPT ;  /* 0x00ff4846080075ea */ /* 0x0001e4000b800005 */
[----:B0-----:R-:W-:Y:S02]  /*11550*/  R2UR UR72, R30 ;  /* 0x000000001e4872ca */ /* 0x001fe400000e0000 */
[----:B------:R-:W-:-:S02]  /*11560*/  R2UR UR73, R31 ;  /* 0x000000001f4972ca */ /* 0x000fc400000e0000 */
[----:B------:R-:W5:Y:S01]  /*11570*/  LDL.64 R30, [R1+0x308] ;  /* 0x00030800011e7983 */ /* 0x000f620000100a00 */
[----:B------:R-:W-:Y:S02]  /*11580*/  R2UR UR8, R28 ;  /* 0x000000001c0872ca */ /* 0x000fe400000e0000 */
[----:B------:R-:W-:Y:S02]  /*11590*/  R2UR UR9, R29 ;  /* 0x000000001d0972ca */ /* 0x000fe400000e0000 */
[----:B------:R-:W5:Y:S01]  /*115a0*/  LDL.64 R28, [R1+0x2c8] ;  /* 0x0002c800011c7983 */ /* 0x000f620000100a00 */
[----:B------:R-:W-:Y:S01]  /*115b0*/  UMOV UR70, 0x0 ;  /* 0x0000000000467882 */ /* 0x000fe20000000000 */
[----:B------:R-:W-:Y:S02]  /*115c0*/  UMOV UR71, 0x4108490 ;  /* 0x0410849000477882 */ /* 0x000fe40000000000 */
[----:B------:R-:W-:Y:S02]  /*115d0*/  UTCHMMA gdesc[UR76], gdesc[UR66], tmem[UR5], tmem[UR70], idesc[UR71], UPT ;  /* 0x00ff46424c0075ea */ /* 0x000fe4000b800005 */
[----:B------:R0:W-:Y:S02]  /*115e0*/  UTCHMMA gdesc[UR74], gdesc[UR72], tmem[UR5], tmem[UR70], idesc[UR71], UPT ;  /* 0x00ff46484a0075ea */ /* 0x0001e4000b800005 */
[----:B0-----:R-:W-:Y:S01]  /*115f0*/  UMOV UR72, 0x0 ;  /* 0x0000000000487882 */ /* 0x001fe20000000000 */
[----:B------:R-:W-:-:S02]  /*11600*/  UMOV UR73, 0x4108490 ;  /* 0x0410849000497882 */ /* 0x000fc40000000000 */
[----:B------:R2:W-:Y:S01]  /*11610*/  UTCHMMA gdesc[UR14], gdesc[UR6], tmem[UR5], tmem[UR72], idesc[UR73], UPT ;  /* 0x00ff48060e0075ea */ /* 0x0005e2000b800005 */
[----:B------:R-:W-:Y:S02]  /*11620*/  R2UR.FILL UR67, R8 ;  /* 0x00000000084372ca */ /* 0x000fe400004e0000 */
[----:B------:R-:W-:Y:S02]  /*11630*/  R2UR.FILL UR66, R9 ;  /* 0x00000000094272ca */ /* 0x000fe400004e0000 */
[----:B------:R-:W5:Y:S01]  /*11640*/  LDL.64 R8, [R1+0x288] ;  /* 0x0002880001087983 */ /* 0x000f620000100a00 */
[----:B--2---:R-:W-:Y:S02]  /*11650*/  R2UR UR6, R22 ;  /* 0x00000000160672ca */ /* 0x004fe400000e0000 */
[----:B------:R-:W-:Y:S02]  /*11660*/  R2UR UR7, R23 ;  /* 0x00000000170772ca */ /* 0x000fe400000e0000 */
[----:B------:R-:W2:Y:S01]  /*11670*/  LDL.64 R22, [R1+0x2b8] ;  /* 0x0002b80001167983 */ /* 0x000ea20000100a00 */
[----:B---3--:R-:W-:-:S02]  /*11680*/  R2UR UR72, R24 ;  /* 0x00000000184872ca */ /* 0x008fc400000e0000 */
[----:B------:R-:W-:Y:S02]  /*11690*/  R2UR UR73, R25 ;  /* 0x00000000194972ca */ /* 0x000fe400000e0000 */
[----:B------:R-:W3:Y:S11]  /*116a0*/  LDL.64 R24, [R1+0x2e0] ;  /* 0x0002e00001187983 */ /* 0x000ef60000100a00 */
[----:B------:R0:W-:Y:S02]  /*116b0*/  UTCHMMA gdesc[UR16], gdesc[UR72], tmem[UR5], tmem[UR70], idesc[UR71], UPT ;  /* 0x00ff4648100075ea */ /* 0x0001e4000b800005 */
[----:B0-----:R-:W-:Y:S01]  /*116c0*/  UMOV UR72, 0x0 ;  /* 0x0000000000487882 */ /* 0x001fe20000000000 */
[----:B------:R-:W-:-:S02]  /*116d0*/  UMOV UR73, 0x4108490 ;  /* 0x0410849000497882 */ /* 0x000fc40000000000 */
[----:B------:R-:W-:Y:S01]  /*116e0*/  UTCHMMA gdesc[UR18], gdesc[UR10], tmem[UR5], tmem[UR72], idesc[UR73], UPT ;  /* 0x00ff480a120075ea */ /* 0x000fe2000b800005 */
[----:B------:R-:W-:Y:S01]  /*116f0*/  UTCHMMA gdesc[UR20], gdesc[UR68], tmem[UR5], tmem[UR72], idesc[UR73], UPT ;  /* 0x00ff4844140075ea */ /* 0x000fe2000b800005 */
[----:B------:R4:W-:Y:S02]  /*11700*/  UTCHMMA gdesc[UR22], gdesc[UR8], tmem[UR5], tmem[UR70], idesc[UR71], UPT ;  /* 0x00ff4608160075ea */ /* 0x0009e4000b800005 */
[----:B----4-:R-:W-:Y:S02]  /*11710*/  R2UR UR8, R18 ;  /* 0x00000000120872ca */ /* 0x010fe400000e0000 */
[----:B------:R-:W-:Y:S02]  /*11720*/  R2UR UR9, R19 ;  /* 0x00000000130972ca */ /* 0x000fe400000e0000 */
[----:B------:R-:W4:Y:S01]  /*11730*/  LDL.64 R18, [R1+0x298] ;  /* 0x0002980001127983 */ /* 0x000f220000100a00 */
[----:B-----5:R-:W-:Y:S02]  /*11740*/  R2UR UR72, R34 ;  /* 0x00000000224872ca */ /* 0x020fe400000e0000 */
[----:B------:R-:W-:-:S02]  /*11750*/  R2UR UR73, R35 ;  /* 0x00000000234972ca */ /* 0x000fc400000e0000 */
[----:B------:R-:W-:Y:S02]  /*11760*/  R2UR UR68, R32 ;  /* 0x00000000204472ca */ /* 0x000fe400000e0000 */
[----:B------:R-:W-:Y:S02]  /*11770*/  R2UR UR69, R33 ;  /* 0x00000000214572ca */ /* 0x000fe400000e0000 */
[----:B------:R-:W5:Y:S07]  /*11780*/  LDL.64 R32, [R1+0x2d0] ;  /* 0x0002d00001207983 */ /* 0x000f6e0000100a00 */
[----:B------:R0:W-:Y:S02]  /*11790*/  UTCHMMA gdesc[UR24], gdesc[UR72], tmem[UR5], tmem[UR70], idesc[UR71], UPT ;  /* 0x00ff4648180075ea */ /* 0x0001e4000b800005 */
[----:B0-----:R-:W-:-:S02]  /*117a0*/  R2UR UR70, R30 ;  /* 0x000000001e4672ca */ /* 0x001fc400000e0000 */
[----:B------:R-:W-:Y:S02]  /*117b0*/  R2UR UR71, R31 ;  /* 0x000000001f4772ca */ /* 0x000fe400000e0000 */
[----:B------:R-:W5:Y:S01]  /*117c0*/  LDL.64 R30, [R1+0x2c0] ;  /* 0x0002c000011e7983 */ /* 0x000f620000100a00 */
[----:B------:R-:W-:Y:S01]  /*117d0*/  UMOV UR72, 0x0 ;  /* 0x0000000000487882 */ /* 0x000fe20000000000 */
[----:B------:R-:W-:-:S09]  /*117e0*/  UMOV UR73, 0x4108490 ;  /* 0x0410849000497882 */ /* 0x000fd20000000000 */
[----:B------:R0:W-:Y:S02]  /*117f0*/  UTCHMMA gdesc[UR26], gdesc[UR70], tmem[UR5], tmem[UR72], idesc[UR73], UPT ;  /* 0x00ff48461a0075ea */ /* 0x0001e4000b800005 */
[----:B0-----:R-:W-:Y:S01]  /*11800*/  UMOV UR70, 0x0 ;  /* 0x0000000000467882 */ /* 0x001fe20000000000 */
[----:B------:R-:W-:Y:S02]  /*11810*/  UMOV UR71, 0x4108490 ;  /* 0x0410849000477882 */ /* 0x000fe40000000000 */
[----:B------:R0:W-:Y:S02]  /*11820*/  UTCHMMA gdesc[UR28], gdesc[UR6], tmem[UR5], tmem[UR70], idesc[UR71], UPT ;  /* 0x00ff46061c0075ea */ /* 0x0001e4000b800005 */
[----:B0-----:R-:W-:Y:S02]  /*11830*/  R2UR UR70, R6 ;  /* 0x00000000064672ca */ /* 0x001fe400000e0000 */
[----:B------:R-:W-:Y:S02]  /*11840*/  R2UR UR71, R7 ;  /* 0x00000000074772ca */ /* 0x000fe400000e0000 */
[----:B------:R-:W5:Y:S01]  /*11850*/  LDL.64 R6, [R1+0x2b0] ;  /* 0x0002b00001067983 */ /* 0x000f620000100a00 */
[----:B------:R-:W-:-:S02]  /*11860*/  R2UR UR10, R36 ;  /* 0x00000000240a72ca */ /* 0x000fc400000e0000 */
[----:B------:R-:W-:Y:S02]  /*11870*/  R2UR UR11, R37 ;  /* 0x00000000250b72ca */ /* 0x000fe400000e0000 */
[----:B------:R-:W-:Y:S02]  /*11880*/  R2UR UR6, R28 ;  /* 0x000000001c0672ca */ /* 0x000fe400000e0000 */
[----:B------:R-:W-:Y:S02]  /*11890*/  R2UR UR7, R29 ;  /* 0x000000001d0772ca */ /* 0x000fe400000e0000 */
[----:B------:R-:W5:Y:S02]  /*118a0*/  LDL.64 R28, [R1+0x2a8] ;  /* 0x0002a800011c7983 */ /* 0x000f640000100a00 */
[----:B------:R0:W-:Y:S05]  /*118b0*/  UTCHMMA gdesc[UR30], gdesc[UR70], tmem[UR5], tmem[UR72], idesc[UR73], UPT ;  /* 0x00ff48461e0075ea */ /* 0x0001ea000b800005 */
[----:B------:R-:W-:Y:S01]  /*118c0*/  UTCHMMA gdesc[UR32], gdesc[UR10], tmem[UR5], tmem[UR72], idesc[UR73], UPT ;  /* 0x00ff480a200075ea */ /* 0x000fe2000b800005 */
[----:B0-----:R-:W-:Y:S01]  /*118d0*/  UMOV UR70, 0x0 ;  /* 0x0000000000467882 */ /* 0x001fe20000000000 */
[----:B------:R-:W-:-:S02]  /*118e0*/  UMOV UR71, 0x4108490 ;  /* 0x0410849000477882 */ /* 0x000fc40000000000 */
[----:B------:R0:W-:Y:S02]  /*118f0*/  UTCHMMA gdesc[UR34], gdesc[UR68], tmem[UR5], tmem[UR70], idesc[UR71], UPT ;  /* 0x00ff4644220075ea */ /* 0x0001e4000b800005 */
[----:B0-----:R-:W-:Y:S02]  /*11900*/  R2UR.FILL UR69, R10 ;  /* 0x000000000a4572ca */ /* 0x001fe400004e0000 */
        /* <DEDUP_REMOVED lines=11> */
[----:B------:R4:W-:Y:S02]  /*119c0*/  UTCHMMA gdesc[UR38], gdesc[UR8], tmem[UR5], tmem[UR72], idesc[UR73], UPT ;  /* 0x00ff4808260075ea */ /* 0x0009e4000b800005 */
[----:B----4-:R-:W-:Y:S02]  /*119d0*/  R2UR UR8, R18 ;  /* 0x00000000120872ca */ /* 0x010fe400000e0000 */
[----:B------:R-:W-:Y:S02]  /*119e0*/  R2UR UR9, R19 ;  /* 0x00000000130972ca */ /* 0x000fe400000e0000 */
[----:B------:R-:W4:Y:S01]  /*119f0*/  LDL.64 R18, [R1+0x280] ;  /* 0x0002800001127983 */ /* 0x000f220000100a00 */
[----:B-----5:R-:W-:Y:S02]  /*11a00*/  R2UR UR72, R32 ;  /* 0x00000000204872ca */ /* 0x020fe400000e0000 */
[----:B------:R-:W-:-:S13]  /*11a10*/  R2UR UR73, R33 ;  /* 0x00000000214972ca */ /* 0x000fda00000e0000 */
[----:B------:R0:W-:Y:S02]  /*11a20*/  UTCHMMA gdesc[UR40], gdesc[UR72], tmem[UR5], tmem[UR70], idesc[UR71], UPT ;  /* 0x00ff4648280075ea */ /* 0x0001e4000b800005 */
[----:B0-----:R-:W-:Y:S01]  /*11a30*/  UMOV UR72, 0x0 ;  /* 0x0000000000487882 */ /* 0x001fe20000000000 */
[----:B------:R-:W-:Y:S01]  /*11a40*/  UMOV UR73, 0x4108490 ;  /* 0x0410849000497882 */ /* 0x000fe20000000000 */
[----:B------:R-:W-:Y:S01]  /*11a50*/  R2UR UR70, R30 ;  /* 0x000000001e4672ca */ /* 0x000fe200000e0000 */
[----:B------:R0:W-:Y:S01]  /*11a60*/  UTCHMMA gdesc[UR42], gdesc[UR6], tmem[UR5], tmem[UR72], idesc[UR73], UPT ;  /* 0x00ff48062a0075ea */ /* 0x0001e2000b800005 */
[----:B------:R-:W-:Y:S02]  /*11a70*/  R2UR UR71, R31 ;  /* 0x000000001f4772ca */ /* 0x000fe400000e0000 */
[----:B0-----:R-:W-:Y:S02]  /*11a80*/  R2UR UR6, R8 ;  /* 0x00000000080672ca */ /* 0x001fe400000e0000 */
[----:B------:R-:W-:-:S02]  /*11a90*/  R2UR UR7, R9 ;  /* 0x00000000090772ca */ /* 0x000fc400000e0000 */
[----:B------:R-:W5:Y:S07]  /*11aa0*/  LDL.64 R8, [R1+0x270] ;  /* 0x0002700001087983 */ /* 0x000f6e0000100a00 */
[----:B------:R0:W-:Y:S02]  /*11ab0*/  UTCHMMA gdesc[UR44], gdesc[UR70], tmem[UR5], tmem[UR72], idesc[UR73], UPT ;  /* 0x00ff48462c0075ea */ /* 0x0001e4000b800005 */
[----:B0-----:R-:W-:Y:S02]  /*11ac0*/  R2UR UR72, R6 ;  /* 0x00000000064872ca */ /* 0x001fe400000e0000 */
[----:B------:R-:W-:-:S02]  /*11ad0*/  R2UR UR73, R7 ;  /* 0x00000000074972ca */ /* 0x000fc400000e0000 */
[----:B------:R-:W5:Y:S01]  /*11ae0*/  LDL.64 R6, [R1+0x268] ;  /* 0x0002680001067983 */ /* 0x000f620000100a00 */
[----:B------:R-:W-:Y:S01]  /*11af0*/  UMOV UR70, 0x0 ;  /* 0x0000000000467882 */ /* 0x000fe20000000000 */
[----:B------:R-:W-:Y:S02]  /*11b00*/  UMOV UR71, 0x4108490 ;  /* 0x0410849000477882 */ /* 0x000fe40000000000 */
[----:B------:R-:W-:Y:S07]  /*11b10*/  UTCHMMA gdesc[UR46], gdesc[UR10], tmem[UR5], tmem[UR70], idesc[UR71], UPT ;  /* 0x00ff460a2e0075ea */ /* 0x000fee000b800005 */
[----:B------:R0:W-:Y:S02]  /*11b20*/  UTCHMMA gdesc[UR48], gdesc[UR72], tmem[UR5], tmem[UR70], idesc[UR71], UPT ;  /* 0x00ff4648300075ea */ /* 0x0001e4000b800005 */
[----:B0-----:R-:W-:-:S02]  /*11b30*/  R2UR UR70, R28 ;  /* 0x000000001c4672ca */ /* 0x001fc400000e0000 */
[----:B------:R-:W-:Y:S01]  /*11b40*/  R2UR UR71, R29 ;  /* 0x000000001d4772ca */ /* 0x000fe200000e0000 */
[----:B------:R-:W-:Y:S01]  /*11b50*/  UMOV UR72, 0x0 ;  /* 0x0000000000487882 */ /* 0x000fe20000000000 */
[----:B------:R-:W-:-:S11]  /*11b60*/  UMOV UR73, 0x4108490 ;  /* 0x0410849000497882 */ /* 0x000fd60000000000 */
[----:B------:R0:W-:Y:S02]  /*11b70*/  UTCHMMA gdesc[UR50], gdesc[UR70], tmem[UR5], tmem[UR72], idesc[UR73], UPT ;  /* 0x00ff4846320075ea */ /* 0x0001e4000b800005 */
[----:B0-----:R-:W-:Y:S01]  /*11b80*/  UMOV UR70, 0x0 ;  /* 0x0000000000467882 */ /* 0x001fe20000000000 */
[----:B------:R-:W-:Y:S01]  /*11b90*/  UMOV UR71, 0x4108490 ;  /* 0x0410849000477882 */ /* 0x000fe20000000000 */
[----:B------:R-:W-:Y:S02]  /*11ba0*/  VIADD R4, R4, 0x40010 ;  /* 0x0004001004047836 */ /* 0x000fe40000000000 */
[----:B------:R-:W-:-:S05]  /*11bb0*/  IMAD.MOV.U32 R5, RZ, RZ, RZ ;  /* 0x000000ffff057224 */ /* 0x000fca00078e00ff */
[----:B------:R-:W-:Y:S02]  /*11bc0*/  @P4 MOV R4, R4 ;  /* 0x0000000400044202 */ /* 0x000fe40000000f00 */
[----:B------:R-:W-:Y:S02]  /*11bd0*/  R2UR.FILL UR11, R12 ;  /* 0x000000000c0b72ca */ /* 0x000fe400004e0000 */
[----:B------:R-:W-:Y:S02]  /*11be0*/  R2UR.FILL UR10, R13 ;  /* 0x000000000d0a72ca */ /* 0x000fe400004e0000 */
[----:B---3--:R-:W-:Y:S02]  /*11bf0*/  R2UR UR72, R24 ;  /* 0x00000000184872ca */ /* 0x008fe400000e0000 */
[----:B------:R-:W-:-:S13]  /*11c00*/  R2UR UR73, R25 ;  /* 0x00000000194972ca */ /* 0x000fda00000e0000 */
[----:B------:R2:W-:Y:S02]  /*11c10*/  UTCHMMA gdesc[UR52], gdesc[UR72], tmem[UR5], tmem[UR70], idesc[UR71], UPT ;  /* 0x00ff4648340075ea */ /* 0x0005e4000b800005 */
[----:B--2---:R-:W-:Y:S02]  /*11c20*/  R2UR UR70, R22 ;  /* 0x00000000164672ca */ /* 0x004fe400000e0000 */
[----:B------:R-:W-:Y:S01]  /*11c30*/  R2UR UR71, R23 ;  /* 0x00000000174772ca */ /* 0x000fe200000e0000 */
[----:B------:R-:W-:Y:S01]  /*11c40*/  UMOV UR72, 0x0 ;  /* 0x0000000000487882 */ /* 0x000fe20000000000 */
[----:B------:R-:W-:Y:S02]  /*11c50*/  UMOV UR73, 0x4108490 ;  /* 0x0410849000497882 */ /* 0x000fe40000000000 */
[----:B------:R-:W-:Y:S09]  /*11c60*/  UTCHMMA gdesc[UR54], gdesc[UR8], tmem[UR5], tmem[UR72], idesc[UR73], UPT ;  /* 0x00ff4808360075ea */ /* 0x000ff2000b800005 */
[----:B------:R4:W-:Y:S02]  /*11c70*/  UTCHMMA gdesc[UR56], gdesc[UR70], tmem[UR5], tmem[UR72], idesc[UR73], UPT ;  /* 0x00ff4846380075ea */ /* 0x0009e4000b800005 */
[----:B----4-:R-:W-:-:S02]  /*11c80*/  R2UR UR72, R18 ;  /* 0x00000000124872ca */ /* 0x010fc400000e0000 */
[----:B------:R-:W-:Y:S01]  /*11c90*/  R2UR UR73, R19 ;  /* 0x00000000134972ca */ /* 0x000fe200000e0000 */
[----:B------:R-:W-:Y:S01]  /*11ca0*/  UMOV UR70, 0x0 ;  /* 0x0000000000467882 */ /* 0x000fe20000000000 */
[----:B------:R-:W-:Y:S02]  /*11cb0*/  UMOV UR71, 0x4108490 ;  /* 0x0410849000477882 */ /* 0x000fe40000000000 */
[----:B------:R-:W-:Y:S09]  /*11cc0*/  UTCHMMA gdesc[UR58], gdesc[UR6], tmem[UR5], tmem[UR70], idesc[UR71], UPT ;  /* 0x00ff46063a0075ea */ /* 0x000ff2000b800005 */
[----:B------:R0:W-:Y:S02]  /*11cd0*/  UTCHMMA gdesc[UR60], gdesc[UR72], tmem[UR5], tmem[UR70], idesc[UR71], UPT ;  /* 0x00ff46483c0075ea */ /* 0x0001e4000b800005 */
[----:B0-----:R-:W-:-:S02]  /*11ce0*/  R2UR UR70, R10 ;  /* 0x000000000a4672ca */ /* 0x001fc400000e0000 */
[----:B------:R-:W-:Y:S01]  /*11cf0*/  R2UR UR71, R11 ;  /* 0x000000000b4772ca */ /* 0x000fe200000e0000 */
[----:B------:R-:W-:Y:S01]  /*11d00*/  UMOV UR72, 0x0 ;  /* 0x0000000000487882 */ /* 0x000fe20000000000 */
[----:B------:R-:W-:-:S11]  /*11d10*/  UMOV UR73, 0x4108490 ;  /* 0x0410849000497882 */ /* 0x000fd60000000000 */
[----:B------:R5:W-:Y:S02]  /*11d20*/  UTCHMMA gdesc[UR62], gdesc[UR70], tmem[UR5], tmem[UR72], idesc[UR73], UPT ;  /* 0x00ff48463e0075ea */ /* 0x000be4000b800005 */
[----:B-----5:R-:W-:Y:S02]  /*11d30*/  R2UR UR72, R8 ;  /* 0x00000000084872ca */ /* 0x020fe400000e0000 */
[----:B------:R-:W-:Y:S01]  /*11d40*/  R2UR UR73, R9 ;  /* 0x00000000094972ca */ /* 0x000fe200000e0000 */
[----:B------:R-:W-:Y:S01]  /*11d50*/  UMOV UR70, 0x0 ;  /* 0x0000000000467882 */ /* 0x000fe20000000000 */
[----:B------:R-:W-:-:S11]  /*11d60*/  UMOV UR71, 0x4108490 ;  /* 0x0410849000477882 */ /* 0x000fd60000000000 */
[----:B------:R0:W-:Y:S02]  /*11d70*/  UTCHMMA gdesc[UR64], gdesc[UR72], tmem[UR5], tmem[UR70], idesc[UR71], UPT ;  /* 0x00ff4648400075ea */ /* 0x0001e4000b800005 */
[----:B0-----:R-:W-:Y:S02]  /*11d80*/  R2UR UR70, R6 ;  /* 0x00000000064672ca */ /* 0x001fe400000e0000 */
[----:B------:R-:W-:Y:S01]  /*11d90*/  R2UR UR71, R7 ;  /* 0x00000000074772ca */ /* 0x000fe200000e0000 */
[----:B------:R-:W-:Y:S01]  /*11da0*/  UMOV UR72, 0x0 ;  /* 0x0000000000487882 */ /* 0x000fe20000000000 */
[----:B------:R-:W-:-:S11]  /*11db0*/  UMOV UR73, 0x4108490 ;  /* 0x0410849000497882 */ /* 0x000fd60000000000 */
[----:B------:R0:W-:Y:S02]  /*11dc0*/  UTCHMMA gdesc[UR66], gdesc[UR70], tmem[UR5], tmem[UR72], idesc[UR73], UPT ;  /* 0x00ff4846420075ea */ /* 0x0001e4000b800005 */
[----:B0-----:R-:W-:Y:S02]  /*11dd0*/  @P4 R2UR UR70, R4 ;  /* 0x00000000044642ca */ /* 0x001fe400000e0000 */
[----:B------:R-:W-:-:S11]  /*11de0*/  R2UR.FILL UR9, R14 ;  /* 0x000000000e0972ca */ /* 0x000fd600004e0000 */
[----:B------:R0:W-:Y:S01]  /*11df0*/  UTCBAR [UR70], URZ ;  /* 0x000000ff460073e9 */ /* 0x0001e200080000ff */
[----:B------:R-:W-:Y:S02]  /*11e00*/  R2UR.FILL UR8, R15 ;  /* 0x000000000f0872ca */ /* 0x000fe400004e0000 */
[----:B------:R-:W-:Y:S02]  /*11e10*/  R2UR.FILL UR7, R16 ;  /* 0x00000000100772ca */ /* 0x000fe400004e0000 */
[----:B------:R-:W-:-:S15]  /*11e20*/  R2UR.FILL UR6, R17 ;  /* 0x00000000110672ca */ /* 0x000fde00004e0000 */
.L_x_13:
[----:B------:R-:W1:Y:S01]  /*11e30*/  SYNCS.PHASECHK.TRANS64.TRYWAIT P4, [UR9+0x40010], RZ ;  /* 0x040010ffff0075a7 */ /* 0x000e620008081109 */
[----:B------:R-:W2:Y:S01]  /*11e40*/  LDC R23, c[0x0][0x3a8] ;  /* 0x0000ea00ff177b82 */ /* 0x000ea20000000800 */
[----:B-1----:R-:W-:Y:S05]  /*11e50*/  @!P4 BRA `(.L_x_14) ;  /* 0x0000007c00e0c947 */ /* 0x002fea0003800000 */
.L_x_23:
[----:B------:R-:W3:Y:S01]  /*11e60*/  LDL R4, [R1+0x3a8] ;  /* 0x0003a80001047983 */ /* 0x000ee20000100800 */
[----:B------:R-:W-:Y:S01]  /*11e70*/  IMAD.U32 R20, R20, -0x80000000, RZ ;  /* 0x8000000014147824 */ /* 0x000fe200078e00ff */
[----:B------:R-:W-:Y:S06]  /*11e80*/  BAR.SYNC.DEFER_BLOCKING 0x0 ;  /* 0x0000000000007b1d */ /* 0x000fec0000010000 */
[----:B------:R-:W1:Y:S01]  /*11e90*/  S2R R28, SR_TID.X ;  /* 0x00000000001c7919 */ /* 0x000e620000002100 */
[----:B------:R-:W4:Y:S01]  /*11ea0*/  @!P0 SYNCS.CCTL.IV [UR9+0x40010] ;  /* 0x04001000ff0089b1 */ /* 0x000f220008000009 */
[----:B-1----:R-:W-:-:S02]  /*11eb0*/  LOP3.LUT R144, R28, 0xf, RZ, 0xc0, !PT ;  /* 0x0000000f1c907812 */ /* 0x002fc400078ec0ff */
[----:B0--3--:R-:W-:-:S13]  /*11ec0*/  R2UR UR70, R4 ;  /* 0x00000000044672ca */ /* 0x009fda00000e0000 */
[----:B------:R-:W-:Y:S01]  /*11ed0*/  LDTM.16dp32bit_t0_t15.x16 R4, tmem[UR70] ;  /* 0x00000046000479ee */ /* 0x000fe20008a00000 */
[----:B------:R-:W0:Y:S01]  /*11ee0*/  LDTM.16dp32bit_t16_t31.x16 R4, tmem[UR70+0x10] ;  /* 0x00001046000479ee */ /* 0x000e220008a20000 */
[----:B------:R-:W-:Y:S01]  /*11ef0*/  NOP ;  /* 0x0000000000007918 */ /* 0x000fe20000000000 */
[-C--:B0-2---:R-:W-:Y:S01]  /*11f00*/  FMUL R24, R4, R23.reuse ;  /* 0x0000001704187220 */ /* 0x085fe20000400000 */
[-C--:B------:R-:W-:Y:S01]  /*11f10*/  FMUL R25, R5, R23.reuse ;  /* 0x0000001705197220 */ /* 0x080fe20000400000 */
[-C--:B------:R-:W-:Y:S01]  /*11f20*/  FMUL R26, R6, R23.reuse ;  /* 0x00000017061a7220 */ /* 0x080fe20000400000 */
[-C--:B------:R-:W-:Y:S01]  /*11f30*/  FMUL R21, R7, R23.reuse ;  /* 0x0000001707157220 */ /* 0x080fe20000400000 */
[----:B------:R-:W-:-:S03]  /*11f40*/  FMUL R22, R8, R23 ;  /* 0x0000001708167220 */ /* 0x000fc60000400000 */
[----:B------:R-:W-:Y:S01]  /*11f50*/  FMNMX3 R26, R24, R25, R26, !PT ;  /* 0x00000019181a7276 */ /* 0x000fe2000780001a */
[-C--:B------:R-:W-:Y:S01]  /*11f60*/  FMUL R25, R9, R23.reuse ;  /* 0x0000001709197220 */ /* 0x080fe20000400000 */
[----:B------:R-:W-:Y:S02]  /*11f70*/  FMUL R24, R10, R23 ;  /* 0x000000170a187220 */ /* 0x000fe40000400000 */
[----:B------:R-:W-:Y:S01]  /*11f80*/  FMNMX3 R26, R26, R21, R22, !PT ;  /* 0x000000151a1a7276 */ /* 0x000fe20007800016 */
[-C--:B------:R-:W-:Y:S01]  /*11f90*/  FMUL R21, R11, R23.reuse ;  /* 0x000000170b157220 */ /* 0x080fe20000400000 */
[----:B------:R-:W-:Y:S02]  /*11fa0*/  FMUL R22, R12, R23 ;  /* 0x000000170c167220 */ /* 0x000fe40000400000 */
[----:B------:R-:W-:Y:S01]  /*11fb0*/  FMNMX3 R26, R26, R25, R24, !PT ;  /* 0x000000191a1a7276 */ /* 0x000fe20007800018 */
[-C--:B------:R-:W-:Y:S01]  /*11fc0*/  FMUL R25, R13, R23.reuse ;  /* 0x000000170d197220 */ /* 0x080fe20000400000 */
[----:B------:R-:W-:-:S02]  /*11fd0*/  FMUL R24, R14, R23 ;  /* 0x000000170e187220 */ /* 0x000fc40000400000 */
[----:B------:R-:W-:Y:S01]  /*11fe0*/  FMNMX3 R26, R26, R21, R22, !PT ;  /* 0x000000151a1a7276 */ /* 0x000fe20007800016 */
[-C--:B------:R-:W-:Y:S01]  /*11ff0*/  FMUL R21, R15, R23.reuse ;  /* 0x000000170f157220 */ /* 0x080fe20000400000 */
[----:B------:R-:W-:Y:S02]  /*12000*/  FMUL R22, R16, R23 ;  /* 0x0000001710167220 */ /* 0x000fe40000400000 */
[----:B------:R-:W-:Y:S01]  /*12010*/  FMNMX3 R26, R26, R25, R24, !PT ;  /* 0x000000191a1a7276 */ /* 0x000fe20007800018 */
[-C--:B------:R-:W-:Y:S01]  /*12020*/  FMUL R25, R17, R23.reuse ;  /* 0x0000001711197220 */ /* 0x080fe20000400000 */
[----:B------:R-:W-:Y:S02]  /*12030*/  FMUL R24, R18, R23 ;  /* 0x0000001712187220 */ /* 0x000fe40000400000 */
[----:B------:R-:W-:Y:S01]  /*12040*/  FMNMX3 R21, R26, R21, R22, !PT ;  /* 0x000000151a157276 */ /* 0x000fe20007800016 */
[----:B------:R-:W-:Y:S01]  /*12050*/  FMUL R22, R19, R23 ;  /* 0x0000001713167220 */ /* 0x000fe20000400000 */
[----:B------:R-:W-:-:S02]  /*12060*/  LOP3.LUT R26, R28, 0xff, RZ, 0xc0, !PT ;  /* 0x000000ff1c1a7812 */ /* 0x000fc400078ec0ff */
[----:B------:R-:W-:-:S04]  /*12070*/  FMNMX3 R21, R21, R25, R24, !PT ;  /* 0x0000001915157276 */ /* 0x000fc80007800018 */
[----:B------:R-:W-:Y:S02]  /*12080*/  FMNMX R22, R22, R21, !PT ;  /* 0x0000001516167209 */ /* 0x000fe40007800000 */
[----:B------:R-:W-:-:S03]  /*12090*/  LOP3.LUT R21, R28, 0x60, RZ, 0xc0, !PT ;  /* 0x000000601c157812 */ /* 0x000fc600078ec0ff */
[----:B------:R-:W0:Y:S02]  /*120a0*/  SHFL.BFLY PT, R24, R22, 0x10, 0x1f ;  /* 0x0e001f0016187f89 */ /* 0x000e2400000e0000 */
[----:B------:R-:W-:-:S05]  /*120b0*/  IMAD R144, R144, 0x2, R21 ;  /* 0x0000000290907824 */ /* 0x000fca00078e0215 */
[----:B------:R-:W-:Y:S02]  /*120c0*/  LEA.HI R21, R26, R144, RZ, 0x19 ;  /* 0x000000901a157211 */ /* 0x000fe400078fc8ff */
[----:B------:R-:W-:Y:S02]  /*120d0*/  LEA R144, R144, UR9, 0x2 ;  /* 0x0000000990907c11 */ /* 0x000fe4000f8e10ff */
[----:B------:R-:W-:Y:S02]  /*120e0*/  LEA R21, R21, UR9, 0x2 ;  /* 0x0000000915157c11 */ /* 0x000fe4000f8e10ff */
[----:B0-----:R-:W-:Y:S02]  /*120f0*/  FMNMX R24, R22, R24, !PT ;  /* 0x0000001816187209 */ /* 0x001fe40007800000 */
[----:B------:R-:W-:-:S03]  /*12100*/  LEA R22, R26, UR9, 0x2 ;  /* 0x000000091a167c11 */ /* 0x000fc6000f8e10ff */
[----:B----4-:R-:W-:Y:S01]  /*12110*/  @!P1 STS [R21+0x20000], R24 ;  /* 0x0200001815009388 */ /* 0x010fe20000000800 */
[----:B------:R-:W-:Y:S06]  /*12120*/  BAR.SYNC.DEFER_BLOCKING 0x0 ;  /* 0x0000000000007b1d */ /* 0x000fec0000010000 */
[----:B------:R-:W0:Y:S04]  /*12130*/  @!P2 LDS R142, [R22+0x20000] ;  /* 0x02000000168ea984 */ /* 0x000e280000000800 */
[----:B0-----:R-:W0:Y:S02]  /*12140*/  SHFL.BFLY PT, R24, R142, 0x1, 0x1f ;  /* 0x0c201f008e187f89 */ /* 0x001e2400000e0000 */
[----:B0-----:R-:W-:-:S05]  /*12150*/  FMNMX R24, R142, R24, !PT ;  /* 0x000000188e187209 */ /* 0x001fca0007800000 */
[----:B------:R-:W-:Y:S01]  /*12160*/  @P3 STS [R22+0x20000], R24 ;  /* 0x0200001816003388 */ /* 0x000fe20000000800 */
[----:B------:R-:W-:Y:S06]  /*12170*/  BAR.SYNC.DEFER_BLOCKING 0x0 ;  /* 0x0000000000007b1d */ /* 0x000fec0000010000 */
[----:B------:R-:W0:Y:S02]  /*12180*/  LDS R138, [R144+0x20000] ;  /* 0x02000000908a7984 */ /* 0x000e240000000800 */
[----:B------:R-:W-:Y:S01]  /*12190*/  BAR.SYNC.DEFER_BLOCKING 0x0 ;  /* 0x0000000000007b1d */ /* 0x000fe20000010000 */
[----:B0-----:R-:W-:-:S05]  /*121a0*/  FMNMX R138, R138, R0, !PT ;  /* 0x000000008a8a7209 */ /* 0x001fca0007800000 */
[-CC-:B------:R-:W-:Y:S01]  /*121b0*/  FFMA R5, R5, R23.reuse, -R138.reuse ;  /* 0x0000001705057223 */ /* 0x180fe2000000088a */
[-CC-:B------:R-:W-:Y:S01]  /*121c0*/  FFMA R4, R4, R23.reuse, -R138.reuse ;  /* 0x0000001704047223 */ /* 0x180fe2000000088a */
[-CC-:B------:R-:W-:Y:S01]  /*121d0*/  FFMA R24, R6, R23.reuse, -R138.reuse ;  /* 0x0000001706187223 */ /* 0x180fe2000000088a */
[-CC-:B------:R-:W-:Y:S01]  /*121e0*/  FFMA R7, R7, R23.reuse, -R138.reuse ;  /* 0x0000001707077223 */ /* 0x180fe2000000088a */
[----:B------:R-:W-:Y:S01]  /*121f0*/  FMUL R5, R5, 1.4426950216293334961 ;  /* 0x3fb8aa3b05057820 */ /* 0x000fe20000400000 */
[----:B------:R-:W-:Y:S01]  /*12200*/  FMUL R4, R4, 1.4426950216293334961 ;  /* 0x3fb8aa3b04047820 */ /* 0x000fe20000400000 */
[-CC-:B------:R-:W-:Y:S01]  /*12210*/  FFMA R8, R8, R23.reuse, -R138.reuse ;  /* 0x0000001708087223 */ /* 0x180fe2000000088a */
[----:B------:R-:W-:Y:S01]  /*12220*/  FMUL R7, R7, 1.4426950216293334961 ;  /* 0x3fb8aa3b07077820 */ /* 0x000fe20000400000 */
[----:B------:R0:W-:Y:S01]  /*12230*/  MUFU.EX2 R6, R5 ;  /* 0x0000000500067308 */ /* 0x0001e20000000800 */
[-CC-:B------:R-:W-:Y:S01]  /*12240*/  FFMA R9, R9, R23.reuse, -R138.reuse ;  /* 0x0000001709097223 */ /* 0x180fe2000000088a */
[----:B------:R-:W-:Y:S01]  /*12250*/  FMUL R8, R8, 1.4426950216293334961 ;  /* 0x3fb8aa3b08087820 */ /* 0x000fe20000400000 */
[-CC-:B------:R-:W-:Y:S01]  /*12260*/  FFMA R10, R10, R23.reuse, -R138.reuse ;  /* 0x000000170a0a7223 */ /* 0x180fe2000000088a */
[-CC-:B------:R-:W-:Y:S01]  /*12270*/  FFMA R11, R11, R23.reuse, -R138.reuse ;  /* 0x000000170b0b7223 */ /* 0x180fe2000000088a */
[----:B------:R-:W-:Y:S01]  /*12280*/  FMUL R9, R9, 1.4426950216293334961 ;  /* 0x3fb8aa3b09097820 */ /* 0x000fe20000400000 */
[-CC-:B------:R-:W-:Y:S01]  /*12290*/  FFMA R12, R12, R23.reuse, -R138.reuse ;  /* 0x000000170c0c7223 */ /* 0x180fe2000000088a */
[----:B------:R-:W-:Y:S01]  /*122a0*/  FMUL R10, R10, 1.4426950216293334961 ;  /* 0x3fb8aa3b0a0a7820 */ /* 0x000fe20000400000 */
[----:B------:R-:W1:Y:S01]  /*122b0*/  MUFU.EX2 R4, R4 ;  /* 0x0000000400047308 */ /* 0x000e620000000800 */
[----:B0-----:R-:W-:Y:S01]  /*122c0*/  FMUL R5, R24, 1.4426950216293334961 ;  /* 0x3fb8aa3b18057820 */ /* 0x001fe20000400000 */
[-CC-:B------:R-:W-:Y:S01]  /*122d0*/  FFMA R24, R15, R23.reuse, -R138.reuse ;  /* 0x000000170f187223 */ /* 0x180fe2000000088a */
[----:B------:R-:W-:Y:S01]  /*122e0*/  FMUL R11, R11, 1.4426950216293334961 ;  /* 0x3fb8aa3b0b0b7820 */ /* 0x000fe20000400000 */
[----:B------:R-:W-:Y:S01]  /*122f0*/  FMUL R12, R12, 1.4426950216293334961 ;  /* 0x3fb8aa3b0c0c7820 */ /* 0x000fe20000400000 */
[-CC-:B------:R-:W-:Y:S01]  /*12300*/  FFMA R13, R13, R23.reuse, -R138.reuse ;  /* 0x000000170d0d7223 */ /* 0x180fe2000000088a */
[----:B------:R-:W-:Y:S01]  /*12310*/  FMUL R24, R24, 1.4426950216293334961 ;  /* 0x3fb8aa3b18187820 */ /* 0x000fe20000400000 */
[-CC-:B------:R-:W-:Y:S01]  /*12320*/  FFMA R14, R14, R23.reuse, -R138.reuse ;  /* 0x000000170e0e7223 */ /* 0x180fe2000000088a */
[----:B------:R-:W0:Y:S01]  /*12330*/  MUFU.EX2 R5, R5 ;  /* 0x0000000500057308 */ /* 0x000e220000000800 */
[----:B------:R-:W-:Y:S01]  /*12340*/  FMUL R13, R13, 1.4426950216293334961 ;  /* 0x3fb8aa3b0d0d7820 */ /* 0x000fe20000400000 */
[-CC-:B------:R-:W-:Y:S01]  /*12350*/  FFMA R25, R16, R23.reuse, -R138.reuse ;  /* 0x0000001710197223 */ /* 0x180fe2000000088a */
[----:B------:R-:W-:Y:S01]  /*12360*/  FMUL R14, R14, 1.4426950216293334961 ;  /* 0x3fb8aa3b0e0e7820 */ /* 0x000fe20000400000 */
[-CC-:B------:R-:W-:Y:S01]  /*12370*/  FFMA R17, R17, R23.reuse, -R138.reuse ;  /* 0x0000001711117223 */ /* 0x180fe2000000088a */
[-CC-:B------:R-:W-:Y:S01]  /*12380*/  FFMA R18, R18, R23.reuse, -R138.reuse ;  /* 0x0000001712127223 */ /* 0x180fe2000000088a */
[----:B------:R-:W-:Y:S01]  /*12390*/  FMUL R25, R25, 1.4426950216293334961 ;  /* 0x3fb8aa3b19197820 */ /* 0x000fe20000400000 */
[----:B------:R-:W-:Y:S01]  /*123a0*/  FFMA R19, R19, R23, -R138 ;  /* 0x0000001713137223 */ /* 0x000fe2000000088a */
[----:B------:R-:W2:Y:S01]  /*123b0*/  MUFU.EX2 R7, R7 ;  /* 0x0000000700077308 */ /* 0x000ea20000000800 */
[----:B-1----:R-:W-:Y:S01]  /*123c0*/  FADD R15, R4, R6 ;  /* 0x00000006040f7221 */ /* 0x002fe20000000000 */
[----:B------:R-:W-:Y:S01]  /*123d0*/  FMUL R17, R17, 1.4426950216293334961 ;  /* 0x3fb8aa3b11117820 */ /* 0x000fe20000400000 */
[----:B------:R-:W-:Y:S01]  /*123e0*/  FMUL R18, R18, 1.4426950216293334961 ;  /* 0x3fb8aa3b12127820 */ /* 0x000fe20000400000 */
[----:B------:R-:W-:-:S04]  /*123f0*/  FMUL R19, R19, 1.4426950216293334961 ;  /* 0x3fb8aa3b13137820 */ /* 0x000fc80000400000 */
[----:B------:R-:W1:Y:S01]  /*12400*/  MUFU.EX2 R8, R8 ;  /* 0x0000000800087308 */ /* 0x000e620000000800 */
[----:B0-----:R-:W-:-:S07]  /*12410*/  FADD R15, R5, R15 ;  /* 0x0000000f050f7221 */ /* 0x001fce0000000000 */
[----:B------:R-:W0:Y:S01]  /*12420*/  MUFU.EX2 R9, R9 ;  /* 0x0000000900097308 */ /* 0x000e220000000800 */
[----:B--2---:R-:W-:-:S07]  /*12430*/  FADD R15, R7, R15 ;  /* 0x0000000f070f7221 */ /* 0x004fce0000000000 */
[----:B------:R-:W2:Y:S08]  /*12440*/  MUFU.EX2 R10, R10 ;  /* 0x0000000a000a7308 */ /* 0x000eb00000000800 */
[----:B------:R-:W3:Y:S08]  /*12450*/  MUFU.EX2 R11, R11 ;  /* 0x0000000b000b7308 */ /* 0x000ef00000000800 */
[----:B------:R-:W4:Y:S08]  /*12460*/  MUFU.EX2 R12, R12 ;  /* 0x0000000c000c7308 */ /* 0x000f300000000800 */
[----:B------:R1:W-:Y:S08]  /*12470*/  MUFU.EX2 R16, R24 ;  /* 0x0000001800107308 */ /* 0x0003f00000000800 */
[----:B------:R-:W5:Y:S01]  /*12480*/  MUFU.EX2 R13, R13 ;  /* 0x0000000d000d7308 */ /* 0x000f620000000800 */
[----:B-1----:R-:W-:-:S04]  /*12490*/  FADD R24, R8, R15 ;  /* 0x0000000f08187221 */ /* 0x002fc80000000000 */
[----:B0-----:R-:W-:-:S03]  /*124a0*/  FADD R24, R9, R24 ;  /* 0x0000001809187221 */ /* 0x001fc60000000000 */
[----:B------:R-:W0:Y:S01]  /*124b0*/  MUFU.EX2 R14, R14 ;  /* 0x0000000e000e7308 */ /* 0x000e220000000800 */
[----:B--2---:R-:W-:-:S04]  /*124c0*/  FADD R24, R10, R24 ;  /* 0x000000180a187221 */ /* 0x004fc80000000000 */
[----:B---3--:R-:W-:-:S03]  /*124d0*/  FADD R24, R11, R24 ;  /* 0x000000180b187221 */ /* 0x008fc60000000000 */
[----:B------:R-:W1:Y:S01]  /*124e0*/  MUFU.EX2 R15, R25 ;  /* 0x00000019000f7308 */ /* 0x000e620000000800 */
[----:B----4-:R-:W-:-:S04]  /*124f0*/  FADD R24, R12, R24 ;  /* 0x000000180c187221 */ /* 0x010fc80000000000 */
[----:B-----5:R-:W-:-:S03]  /*12500*/  FADD R24, R13, R24 ;  /* 0x000000180d187221 */ /* 0x020fc60000000000 */
[----:B------:R-:W2:Y:S01]  /*12510*/  MUFU.EX2 R91, R17 ;  /* 0x00000011005b7308 */ /* 0x000ea20000000800 */
[----:B0-----:R-:W-:-:S04]  /*12520*/  FADD R24, R14, R24 ;  /* 0x000000180e187221 */ /* 0x001fc80000000000 */
[----:B------:R-:W-:-:S03]  /*12530*/  FADD R24, R16, R24 ;  /* 0x0000001810187221 */ /* 0x000fc60000000000 */
[----:B------:R-:W0:Y:S01]  /*12540*/  MUFU.EX2 R85, R18 ;  /* 0x0000001200557308 */ /* 0x000e220000000800 */
[----:B-1----:R-:W-:-:S07]  /*12550*/  FADD R24, R15, R24 ;  /* 0x000000180f187221 */ /* 0x002fce0000000000 */
[----:B------:R-:W1:Y:S01]  /*12560*/  MUFU.EX2 R90, R19 ;  /* 0x00000013005a7308 */ /* 0x000e620000000800 */
[----:B--2---:R-:W-:-:S04]  /*12570*/  FADD R24, R91, R24 ;  /* 0x000000185b187221 */ /* 0x004fc80000000000 */
[----:B0-----:R-:W-:-:S04]  /*12580*/  FADD R17, R85, R24 ;  /* 0x0000001855117221 */ /* 0x001fc80000000000 */
[----:B-1----:R-:W-:-:S05]  /*12590*/  FADD R17, R90, R17 ;  /* 0x000000115a117221 */ /* 0x002fca0000000000 */
        /* <DEDUP_REMOVED lines=8> */
[----:B------:R-:W-:Y:S06]  /*12620*/  BAR.SYNC.DEFER_BLOCKING 0x0 ;  /* 0x0000000000007b1d */ /* 0x000fec0000010000 */
[----:B------:R-:W1:Y:S01]  /*12630*/  LDS R144, [R144+0x20000] ;  /* 0x0200000090907984 */ /* 0x000e620000000800 */
[----:B------:R-:W2:Y:S02]  /*12640*/  SYNCS.PHASECHK.TRANS64.TRYWAIT P4, [UR7], R20 ;  /* 0x00000014ff0075a7 */ /* 0x000ea40008081107 */
[----:B012---:R-:W-:Y:S05]  /*12650*/  @!P4 BRA `(.L_x_15) ;  /* 0x0000007400ecc947 */ /* 0x007fea0003800000 */
.L_x_24:
[----:B------:R-:W2:Y:S04]  /*12660*/  LDL.64 R36, [R1+0x260] ;  /* 0x0002600001247983 */ /* 0x000ea80000100a00 */
[----:B------:R-:W3:Y:S04]  /*12670*/  LDL.64 R34, [R1+0x250] ;  /* 0x0002500001227983 */ /* 0x000ee80000100a00 */
[----:B------:R-:W4:Y:S04]  /*12680*/  LDL.64 R32, [R1+0x230] ;  /* 0x0002300001207983 */ /* 0x000f280000100a00 */
        /* <DEDUP_REMOVED lines=16> */
[----:B------:R-:W5:Y:S04]  /*12790*/  LDL R17, [R1+0x3ac] ;  /* 0x0003ac0001117983 */ /* 0x000f680000100800 */
        /* <DEDUP_REMOVED lines=10> */
[----:B------:R-:W-:-:S03]  /*12840*/  IMAD.SHL.U32 R26, R26, 0x2, RZ ;  /* 0x000000021a1a7824 */ /* 0x000fc600078e00ff */
[----:B------:R-:W5:Y:S04]  /*12850*/  LDL.64 R74, [R1+0x238] ;  /* 0x00023800014a7983 */ /* 0x000f680000100a00 */
[----:B------:R-:W5:Y:S04]  /*12860*/  LDL.64 R98, [R1+0x1c8] ;  /* 0x0001c80001627983 */ /* 0x000f680000100a00 */
[----:B------:R-:W5:Y:S04]  /*12870*/  LDL.64 R112, [R1+0x1e8] ;  /* 0x0001e80001707983 */ /* 0x000f680000100a00 */
[----:B------:R-:W5:Y:S01]  /*12880*/  LDL.64 R100, [R1+0x1a8] ;  /* 0x0001a80001647983 */ /* 0x000f620000100a00 */
[----:B------:R-:W-:-:S03]  /*12890*/  IMAD.WIDE R70, R2, 0x2, R160 ;  /* 0x0000000202467825 */ /* 0x000fc600078e02a0 */
[----:B------:R-:W5:Y:S01]  /*128a0*/  LDL.64 R114, [R1+0x1b8] ;  /* 0x0001b80001727983 */ /* 0x000f620000100a00 */
[----:B------:R-:W-:-:S03]  /*128b0*/  IMAD.WIDE R64, R2, 0x2, R176 ;  /* 0x0000000202407825 */ /* 0x000fc600078e02b0 */
[----:B------:R-:W5:Y:S01]  /*128c0*/  LDL.64 R122, [R1+0xc8] ;  /* 0x0000c800017a7983 */ /* 0x000f620000100a00 */
[----:B------:R-:W-:-:S03]  /*128d0*/  IMAD.WIDE R68, R2, 0x2, R152 ;  /* 0x0000000202447825 */ /* 0x000fc600078e0298 */
[----:B------:R-:W5:Y:S01]  /*128e0*/  LDL.64 R120, [R1+0xa8] ;  /* 0x0000a80001787983 */ /* 0x000f620000100a00 */
[----:B------:R-:W-:-:S03]  /*128f0*/  IMAD.WIDE R66, R2, 0x2, R184 ;  /* 0x0000000202427825 */ /* 0x000fc600078e02b8 */
[----:B------:R-:W5:Y:S04]  /*12900*/  LDL.64 R118, [R1+0x88] ;  /* 0x0000880001767983 */ /* 0x000f680000100a00 */
[----:B------:R-:W5:Y:S01]  /*12910*/  LDL.64 R116, [R1+0x68] ;  /* 0x0000680001747983 */ /* 0x000f620000100a00 */
[----:B--2---:R-:W-:-:S03]  /*12920*/  IMAD.WIDE R78, R2, 0x2, R36 ;  /* 0x00000002024e7825 */ /* 0x004fc600078e0224 */
[----:B------:R-:W2:Y:S01]  /*12930*/  LDL.64 R36, [R1+0x190] ;  /* 0x0001900001247983 */ /* 0x000ea20000100a00 */
[----:B---3--:R-:W-:-:S03]  /*12940*/  IMAD.WIDE R80, R2, 0x2, R34 ;  /* 0x0000000202507825 */ /* 0x008fc600078e0222 */
[----:B------:R-:W3:Y:S01]  /*12950*/  LDL.64 R34, [R1+0x180] ;  /* 0x0001800001227983 */ /* 0x000ee20000100a00 */
[----:B----4-:R-:W-:-:S03]  /*12960*/  IMAD.WIDE R82, R2, 0x2, R32 ;  /* 0x0000000202527825 */ /* 0x010fc600078e0220 */
[----:B------:R-:W4:Y:S01]  /*12970*/  LDL.64 R32, [R1+0x170] ;  /* 0x0001700001207983 */ /* 0x000f220000100a00 */
[----:B-----5:R-:W-:-:S03]  /*12980*/  IMAD.WIDE R18, R2, 0x2, R18 ;  /* 0x0000000202127825 */ /* 0x020fc600078e0212 */
[----:B------:R-:W5:Y:S04]  /*12990*/  LDG.E.U16 R80, desc[UR10][R80.64] ;  /* 0x0000000a50507981 */ /* 0x000f68000c1e1500 */
[----:B------:R-:W4:Y:S01]  /*129a0*/  LDG.E.U16 R82, desc[UR10][R82.64] ;  /* 0x0000000a52527981 */ /* 0x000f22000c1e1500 */
[----:B------:R-:W-:-:S03]  /*129b0*/  IMAD.WIDE R86, R2, 0x2, R46 ;  /* 0x0000000202567825 */ /* 0x000fc600078e022e */
[----:B------:R-:W4:Y:S04]  /*129c0*/  LDL.64 R46, [R1+0x40] ;  /* 0x00004000012e7983 */ /* 0x000f280000100a00 */
[----:B------:R0:W4:Y:S01]  /*129d0*/  LDG.E.U16 R81, desc[UR10][R18.64] ;  /* 0x0000000a12517981 */ /* 0x000122000c1e1500 */
[----:B------:R-:W-:-:S03]  /*129e0*/  IMAD.WIDE R88, R2, 0x2, R42 ;  /* 0x0000000202587825 */ /* 0x000fc600078e022a */
[----:B------:R-:W5:Y:S04]  /*129f0*/  LDL.64 R42, [R1+0x110] ;  /* 0x00011000012a7983 */ /* 0x000f680000100a00 */
[----:B------:R-:W5:Y:S01]  /*12a00*/  LDG.E.U16 R86, desc[UR10][R86.64] ;  /* 0x0000000a56567981 */ /* 0x000f62000c1e1500 */
[----:B0-----:R-:W-:-:S03]  /*12a10*/  IMAD.WIDE R18, R2, 0x2, R24 ;  /* 0x0000000202127825 */ /* 0x001fc600078e0218 */
[----:B------:R-:W5:Y:S04]  /*12a20*/  LDL.64 R24, [R1+0x160] ;  /* 0x0001600001187983 */ /* 0x000f680000100a00 */
[----:B------:R0:W5:Y:S01]  /*12a30*/  LDG.E.U16 R83, desc[UR10][R18.64] ;  /* 0x0000000a12537981 */ /* 0x000162000c1e1500 */
[----:B------:R-:W-:-:S03]  /*12a40*/  IMAD.WIDE R92, R2, 0x2, R40 ;  /* 0x00000002025c7825 */ /* 0x000fc600078e0228 */
[----:B------:R-:W5:Y:S01]  /*12a50*/  LDL.64 R40, [R1+0x80] ;  /* 0x0000800001287983 */ /* 0x000f620000100a00 */
[----:B------:R-:W-:-:S03]  /*12a60*/  IMAD.WIDE R94, R2, 0x2, R30 ;  /* 0x00000002025e7825 */ /* 0x000fc600078e021e */
[----:B------:R-:W5:Y:S01]  /*12a70*/  LDG.E.U16 R92, desc[UR10][R92.64] ;  /* 0x0000000a5c5c7981 */ /* 0x000f62000c1e1500 */
[----:B0-----:R-:W-:-:S03]  /*12a80*/  IMAD.WIDE R18, R2, 0x2, R44 ;  /* 0x0000000202127825 */ /* 0x001fc600078e022c */
[----:B------:R-:W5:Y:S04]  /*12a90*/  LDL.64 R44, [R1+0x130] ;  /* 0x00013000012c7983 */ /* 0x000f680000100a00 */
[----:B------:R0:W5:Y:S04]  /*12aa0*/  LDG.E.U16 R87, desc[UR10][R18.64] ;  /* 0x0000000a12577981 */ /* 0x000168000c1e1500 */
[----:B------:R-:W5:Y:S04]  /*12ab0*/  LDG.E.U16 R94, desc[UR10][R94.64] ;  /* 0x0000000a5e5e7981 */ /* 0x000f68000c1e1500 */
[----:B------:R-:W5:Y:S01]  /*12ac0*/  LDL.64 R30, [R1+0x120] ;  /* 0x00012000011e7983 */ /* 0x000f620000100a00 */
[----:B0-----:R-:W-:-:S03]  /*12ad0*/  IMAD.WIDE R18, R2, 0x2, R22 ;  /* 0x0000000202127825 */ /* 0x001fc600078e0216 */
[----:B------:R-:W5:Y:S04]  /*12ae0*/  LDL.64 R22, [R1+0x140] ;  /* 0x0001400001167983 */ /* 0x000f680000100a00 */
[----:B------:R0:W5:Y:S01]  /*12af0*/  LDG.E.U16 R84, desc[UR10][R18.64] ;  /* 0x0000000a12547981 */ /* 0x000162000c1e1500 */
[----:B------:R-:W-:-:S03]  /*12b00*/  IMAD.WIDE R20, R2, 0x2, R20 ;  /* 0x0000000202147825 */ /* 0x000fc600078e0214 */
[----:B------:R-:W5:Y:S04]  /*12b10*/  LDG.E.U16 R78, desc[UR10][R78.64] ;  /* 0x0000000a4e4e7981 */ /* 0x000f68000c1e1500 */
[----:B------:R-:W5:Y:S01]  /*12b20*/  LDG.E.U16 R20, desc[UR10][R20.64] ;  /* 0x0000000a14147981 */ /* 0x000f62000c1e1500 */
[----:B0-----:R-:W-:-:S03]  /*12b30*/  IMAD.WIDE R18, R2, 0x2, R38 ;  /* 0x0000000202127825 */ /* 0x001fc600078e0226 */
[----:B------:R-:W5:Y:S04]  /*12b40*/  LDL.64 R38, [R1+0x60] ;  /* 0x0000600001267983 */ /* 0x000f680000100a00 */
[----:B------:R0:W5:Y:S01]  /*12b50*/  LDG.E.U16 R93, desc[UR10][R18.64] ;  /* 0x0000000a125d7981 */ /* 0x000162000c1e1500 */
[----:B------:R-:W-:-:S03]  /*12b60*/  R2UR UR7, R17 ;  /* 0x00000000110772ca */ /* 0x000fc600000e0000 */
[----:B------:R-:W5:Y:S01]  /*12b70*/  LDG.E.U16 R88, desc[UR10][R88.64] ;  /* 0x0000000a58587981 */ /* 0x000f62000c1e1500 */
[----:B0-----:R-:W-:-:S03]  /*12b80*/  IMAD.WIDE R18, R2, 0x2, R28 ;  /* 0x0000000202127825 */ /* 0x001fc600078e021c */
[----:B------:R-:W5:Y:S04]  /*12b90*/  LDL.64 R28, [R1+0x100] ;  /* 0x00010000011c7983 */ /* 0x000f680000100a00 */
[----:B------:R3:W5:Y:S01]  /*12ba0*/  LDG.E.U16 R95, desc[UR10][R18.64] ;  /* 0x0000000a125f7981 */ /* 0x000762000c1e1500 */
[----:B--2---:R-:W-:-:S03]  /*12bb0*/  IMAD.WIDE R96, R2, 0x2, R36 ;  /* 0x0000000202607825 */ /* 0x004fc600078e0224 */
[----:B------:R-:W2:Y:S01]  /*12bc0*/  LDL.64 R36, [R1+0xe0] ;  /* 0x0000e00001247983 */ /* 0x000ea20000100a00 */
[----:B---3--:R-:W-:-:S03]  /*12bd0*/  IMAD.WIDE R18, R2, 0x2, R34 ;  /* 0x0000000202127825 */ /* 0x008fc600078e0222 */
[----:B------:R-:W3:Y:S04]  /*12be0*/  LDG.E.U16 R96, desc[UR10][R96.64] ;  /* 0x0000000a60607981 */ /* 0x000ee8000c1e1500 */
[----:B------:R-:W2:Y:S04]  /*12bf0*/  LDL.64 R34, [R1+0xc0] ;  /* 0x0000c00001227983 */ /* 0x000ea80000100a00 */
[----:B------:R4:W3:Y:S02]  /*12c00*/  LDG.E.U16 R97, desc[UR10][R18.64] ;  /* 0x0000000a12617981 */ /* 0x0008e4000c1e1500 */
[----:B----4-:R-:W-:-:S02]  /*12c10*/  IMAD.WIDE R18, R2, 0x2, R32 ;  /* 0x0000000202127825 */ /* 0x010fc400078e0220 */
[----:B------:R-:W4:Y:S04]  /*12c20*/  LDL.64 R32, [R1+0xa0] ;  /* 0x0000a00001207983 */ /* 0x000f280000100a00 */
[----:B------:R-:W3:Y:S01]  /*12c30*/  LDG.E.U16 R18, desc[UR10][R18.64] ;  /* 0x0000000a12127981 */ /* 0x000ee2000c1e1500 */
[----:B-----5:R-:W-:-:S05]  /*12c40*/  IMAD.WIDE R24, R2, 0x2, R24 ;  /* 0x0000000202187825 */ /* 0x020fca00078e0218 */
[----:B------:R0:W5:Y:S02]  /*12c50*/  LDG.E.U16 R19, desc[UR10][R24.64] ;  /* 0x0000000a18137981 */ /* 0x000164000c1e1500 */
[C---:B0-----:R-:W-:Y:S02]  /*12c60*/  IMAD.WIDE R24, R2.reuse, 0x2, R42 ;  /* 0x0000000202187825 */ /* 0x041fe400078e022a */
[----:B------:R-:W3:Y:S04]  /*12c70*/  LDL.64 R42, [R1] ;  /* 0x00000000012a7983 */ /* 0x000ee80000100a00 */
[----:B------:R-:W5:Y:S01]  /*12c80*/  LDG.E.U16 R24, desc[UR10][R24.64] ;  /* 0x0000000a18187981 */ /* 0x000f62000c1e1500 */
[----:B------:R-:W-:-:S05]  /*12c90*/  IMAD.WIDE R22, R2, 0x2, R22 ;  /* 0x0000000202167825 */ /* 0x000fca00078e0216 */
[----:B------:R0:W5:Y:S02]  /*12ca0*/  LDG.E.U16 R21, desc[UR10][R22.64] ;  /* 0x0000000a16157981 */ /* 0x000164000c1e1500 */
[C---:B0-----:R-:W-:Y:S02]  /*12cb0*/  IMAD.WIDE R22, R2.reuse, 0x2, R44 ;  /* 0x0000000202167825 */ /* 0x041fe400078e022c */
[----:B------:R-:W5:Y:S02]  /*12cc0*/  LDL.64 R44, [R1+0x20] ;  /* 0x00002000012c7983 */ /* 0x000f640000100a00 */
[C---:B------:R-:W-:Y:S02]  /*12cd0*/  IMAD.WIDE R30, R2.reuse, 0x2, R30 ;  /* 0x00000002021e7825 */ /* 0x040fe400078e021e */
[----:B------:R-:W5:Y:S04]  /*12ce0*/  LDG.E.U16 R22, desc[UR10][R22.64] ;  /* 0x0000000a16167981 */ /* 0x000f68000c1e1500 */
[----:B------:R0:W5:Y:S01]  /*12cf0*/  LDG.E.U16 R23, desc[UR10][R30.64] ;  /* 0x0000000a1e177981 */ /* 0x000162000c1e1500 */
[----:B------:R-:W-:-:S05]  /*12d00*/  IMAD.WIDE R28, R2, 0x2, R28 ;  /* 0x00000002021c7825 */ /* 0x000fca00078e021c */
[----:B------:R1:W5:Y:S01]  /*12d10*/  LDG.E.U16 R25, desc[UR10][R28.64] ;  /* 0x0000000a1c197981 */ /* 0x000362000c1e1500 */
[----:B0-----:R-:W-:-:S06]  /*12d20*/  IMAD.WIDE R30, R2, 0x2, R58 ;  /* 0x00000002021e7825 */ /* 0x001fcc00078e023a */
[----:B------:R-:W5:Y:S01]  /*12d30*/  LDG.E.U16 R30, desc[UR10][R30.64] ;  /* 0x0000000a1e1e7981 */ /* 0x000f62000c1e1500 */
[----:B-1----:R-:W-:-:S04]  /*12d40*/  IMAD.WIDE R28, R2, 0x2, R60 ;  /* 0x00000002021c7825 */ /* 0x002fc800078e023c */
[C---:B------:R-:W-:Y:S02]  /*12d50*/  IMAD.WIDE R40, R2.reuse, 0x2, R40 ;  /* 0x0000000202287825 */ /* 0x040fe400078e0228 */
[----:B------:R-:W5:Y:S01]  /*12d60*/  LDG.E.U16 R28, desc[UR10][R28.64] ;  /* 0x0000000a1c1c7981 */ /* 0x000f62000c1e1500 */
[----:B------:R-:W-:Y:S01]  /*12d70*/  SHF.R.U32.HI R17, RZ, 0x2, R27 ;  /* 0x00000002ff117819 */ /* 0x000fe2000001161b */
[----:B------:R-:W-:-:S03]  /*12d80*/  IMAD.WIDE R38, R2, 0x2, R38 ;  /* 0x0000000202267825 */ /* 0x000fc600078e0226 */
[----:B------:R-:W-:Y:S01]  /*12d90*/  LOP3.LUT R17, R26, R17, RZ, 0x3c, !PT ;  /* 0x000000111a117212 */ /* 0x000fe200078e3cff */
[----:B------:R-:W-:-:S06]  /*12da0*/  IMAD.WIDE R26, R2, 0x2, R62 ;  /* 0x00000002021a7825 */ /* 0x000fcc00078e023e */
[----:B------:R-:W5:Y:S01]  /*12db0*/  LDG.E.U16 R26, desc[UR10][R26.64] ;  /* 0x0000000a1a1a7981 */ /* 0x000f62000c1e1500 */
[----:B------:R-:W-:-:S04]  /*12dc0*/  IMAD.WIDE R60, R2, 0x2, R200 ;  /* 0x00000002023c7825 */ /* 0x000fc800078e02c8 */
[----:B------:R-:W-:-:S04]  /*12dd0*/  IMAD.WIDE R62, R2, 0x2, R168 ;  /* 0x00000002023e7825 */ /* 0x000fc800078e02a8 */
[----:B------:R-:W-:-:S04]  /*12de0*/  IMAD.WIDE R58, R2, 0x2, R192 ;  /* 0x00000002023a7825 */ /* 0x000fc800078e02c0 */
[----:B------:R-:W-:-:S04]  /*12df0*/  IMAD.WIDE R46, R2, 0x2, R46 ;  /* 0x00000002022e7825 */ /* 0x000fc800078e022e */
[----:B------:R-:W-:-:S04]  /*12e00*/  IMAD.WIDE R76, R2, 0x2, R76 ;  /* 0x00000002024c7825 */ /* 0x000fc800078e024c */
[C---:B------:R-:W-:Y:S01]  /*12e10*/  IMAD.WIDE R72, R2.reuse, 0x2, R72 ;  /* 0x0000000202487825 */ /* 0x040fe200078e0248 */
[----:B------:R0:W-:Y:S03]  /*12e20*/  STS.U16 [R132+UR9+0x30000], R78 ;  /* 0x0300004e84007988 */ /* 0x0001e60008000409 */
[C---:B0-----:R-:W-:Y:S02]  /*12e30*/  IMAD.WIDE R78, R2.reuse, 0x2, R110 ;  /* 0x00000002024e7825 */ /* 0x041fe400078e026e */
[----:B------:R-:W5:Y:S02]  /*12e40*/  LDL.64 R110, [R1+0x148] ;  /* 0x00014800016e7983 */ /* 0x000f640000100a00 */
[----:B--2---:R-:W-:-:S05]  /*12e50*/  IMAD.WIDE R34, R2, 0x2, R34 ;  /* 0x0000000202227825 */ /* 0x004fca00078e0222 */
[----:B------:R0:W2:Y:S01]  /*12e60*/  LDG.E.U16 R29, desc[UR10][R34.64] ;  /* 0x0000000a221d7981 */ /* 0x0000a2000c1e1500 */
[----:B----4-:R-:W-:-:S05]  /*12e70*/  IMAD.WIDE R32, R2, 0x2, R32 ;  /* 0x0000000202207825 */ /* 0x010fca00078e0220 */
[----:B------:R1:W4:Y:S01]  /*12e80*/  LDG.E.U16 R31, desc[UR10][R32.64] ;  /* 0x0000000a201f7981 */ /* 0x000322000c1e1500 */
[----:B0-----:R-:W-:-:S06]  /*12e90*/  IMAD.WIDE R34, R2, 0x2, R54 ;  /* 0x0000000202227825 */ /* 0x001fcc00078e0236 */
[----:B------:R-:W2:Y:S01]  /*12ea0*/  LDG.E.U16 R34, desc[UR10][R34.64] ;  /* 0x0000000a22227981 */ /* 0x000ea2000c1e1500 */
[----:B-1----:R-:W-:-:S06]  /*12eb0*/  IMAD.WIDE R32, R2, 0x2, R56 ;  /* 0x0000000202207825 */ /* 0x002fcc00078e0238 */
[----:B------:R-:W2:Y:S01]  /*12ec0*/  LDG.E.U16 R32, desc[UR10][R32.64] ;  /* 0x0000000a20207981 */ /* 0x000ea2000c1e1500 */
[----:B------:R-:W-:-:S03]  /*12ed0*/  IMAD.WIDE R36, R2, 0x2, R36 ;  /* 0x0000000202247825 */ /* 0x000fc600078e0224 */
[----:B------:R-:W2:Y:S01]  /*12ee0*/  LDG.E.U16 R35, desc[UR10][R38.64] ;  /* 0x0000000a26237981 */ /* 0x000ea2000c1e1500 */
[----:B---3--:R-:W-:-:S03]  /*12ef0*/  IMAD.WIDE R42, R2, 0x2, R42 ;  /* 0x00000002022a7825 */ /* 0x008fc600078e022a */
[----:B------:R-:W3:Y:S04]  /*12f00*/  LDG.E.U16 R27, desc[UR10][R36.64] ;  /* 0x0000000a241b7981 */ /* 0x000ee8000c1e1500 */
[----:B------:R0:W2:Y:S02]  /*12f10*/  LDG.E.U16 R33, desc[UR10][R40.64] ;  /* 0x0000000a28217981 */ /* 0x0000a4000c1e1500 */
[----:B0-----:R-:W-:-:S06]  /*12f20*/  IMAD.WIDE R40, R2, 0x2, R48 ;  /* 0x0000000202287825 */ /* 0x001fcc00078e0230 */
[----:B------:R-:W2:Y:S01]  /*12f30*/  LDG.E.U16 R40, desc[UR10][R40.64] ;  /* 0x0000000a28287981 */ /* 0x000ea2000c1e1500 */
[----:B------:R-:W-:-:S04]  /*12f40*/  IMAD.WIDE R38, R2, 0x2, R50 ;  /* 0x0000000202267825 */ /* 0x000fc800078e0232 */
[C---:B------:R-:W-:Y:S02]  /*12f50*/  IMAD.WIDE R50, R2.reuse, 0x2, R242 ;  /* 0x0000000202327825 */ /* 0x040fe400078e02f2 */
[----:B------:R-:W2:Y:S04]  /*12f60*/  LDG.E.U16 R38, desc[UR10][R38.64] ;  /* 0x0000000a26267981 */ /* 0x000ea8000c1e1500 */
[----:B------:R0:W2:Y:S01]  /*12f70*/  LDG.E.U16 R41, desc[UR10][R42.64] ;  /* 0x0000000a2a297981 */ /* 0x0000a2000c1e1500 */
[----:B-----5:R-:W-:-:S04]  /*12f80*/  IMAD.WIDE R44, R2, 0x2, R44 ;  /* 0x00000002022c7825 */ /* 0x020fc800078e022c */
[C---:B------:R-:W-:Y:S01]  /*12f90*/  IMAD.WIDE R36, R2.reuse, 0x2, R52 ;  /* 0x0000000202247825 */ /* 0x040fe200078e0234 */
[----:B------:R1:W5:Y:S03]  /*12fa0*/  LDG.E.U16 R39, desc[UR10][R44.64] ;  /* 0x0000000a2c277981 */ /* 0x000366000c1e1500 */
[C---:B0-----:R-:W-:Y:S02]  /*12fb0*/  IMAD.WIDE R42, R2.reuse, 0x2, R248 ;  /* 0x00000002022a7825 */ /* 0x041fe400078e02f8 */
[----:B------:R-:W2:Y:S04]  /*12fc0*/  LDG.E.U16 R36, desc[UR10][R36.64] ;  /* 0x0000000a24247981 */ /* 0x000ea8000c1e1500 */
[----:B------:R-:W2:Y:S01]  /*12fd0*/  LDG.E.U16 R42, desc[UR10][R42.64] ;  /* 0x0000000a2a2a7981 */ /* 0x000ea2000c1e1500 */
[----:B------:R-:W-:-:S04]  /*12fe0*/  IMAD.WIDE R52, R2, 0x2, R208 ;  /* 0x0000000202347825 */ /* 0x000fc800078e02d0 */
[C---:B-1----:R-:W-:Y:S01]  /*12ff0*/  IMAD.WIDE R44, R2.reuse, 0x2, R236 ;  /* 0x00000002022c7825 */ /* 0x042fe200078e02ec */
[----:B------:R-:W2:Y:S04]  /*13000*/  LDG.E.U16 R37, desc[UR10][R46.64] ;  /* 0x0000000a2e257981 */ /* 0x000ea8000c1e1500 */
[----:B------:R0:W2:Y:S01]  /*13010*/  LDG.E.U16 R43, desc[UR10][R50.64] ;  /* 0x0000000a322b7981 */ /* 0x0000a2000c1e1500 */
[----:B------:R-:W-:-:S03]  /*13020*/  IMAD.WIDE R48, R2, 0x2, R232 ;  /* 0x0000000202307825 */ /* 0x000fc600078e02e8 */
[----:B------:R-:W2:Y:S01]  /*13030*/  LDG.E.U16 R44, desc[UR10][R44.64] ;  /* 0x0000000a2c2c7981 */ /* 0x000ea2000c1e1500 */
[----:B0-----:R-:W-:-:S03]  /*13040*/  IMAD.WIDE R50, R2, 0x2, R212 ;  /* 0x0000000202327825 */ /* 0x001fc600078e02d4 */
[----:B------:R0:W2:Y:S04]  /*13050*/  LDG.E.U16 R45, desc[UR10][R48.64] ;  /* 0x0000000a302d7981 */ /* 0x0000a8000c1e1500 */
[----:B------:R-:W2:Y:S01]  /*13060*/  LDG.E.U16 R50, desc[UR10][R50.64] ;  /* 0x0000000a32327981 */ /* 0x000ea2000c1e1500 */
[----:B------:R-:W-:-:S03]  /*13070*/  IMAD.WIDE R54, R2, 0x2, R216 ;  /* 0x0000000202367825 */ /* 0x000fc600078e02d8 */
[----:B------:R1:W2:Y:S01]  /*13080*/  LDG.E.U16 R51, desc[UR10][R52.64] ;  /* 0x0000000a34337981 */ /* 0x0002a2000c1e1500 */
[----:B0-----:R-:W-:-:S06]  /*13090*/  IMAD.WIDE R48, R2, 0x2, R220 ;  /* 0x0000000202307825 */ /* 0x001fcc00078e02dc */
[----:B------:R-:W2:Y:S01]  /*130a0*/  LDG.E.U16 R48, desc[UR10][R48.64] ;  /* 0x0000000a30307981 */ /* 0x000ea2000c1e1500 */
[----:B-1----:R-:W-:-:S06]  /*130b0*/  IMAD.WIDE R52, R2, 0x2, R204 ;  /* 0x0000000202347825 */ /* 0x002fcc00078e02cc */
[----:B------:R-:W2:Y:S04]  /*130c0*/  LDG.E.U16 R52, desc[UR10][R52.64] ;  /* 0x0000000a34347981 */ /* 0x000ea8000c1e1500 */
[----:B------:R0:W2:Y:S04]  /*130d0*/  LDG.E.U16 R49, desc[UR10][R54.64] ;  /* 0x0000000a36317981 */ /* 0x0000a8000c1e1500 */
[----:B------:R1:W2:Y:S01]  /*130e0*/  LDG.E.U16 R53, desc[UR10][R60.64] ;  /* 0x0000000a3c357981 */ /* 0x0002a2000c1e1500 */
[----:B0-----:R-:W-:-:S04]  /*130f0*/  IMAD.WIDE R54, R2, 0x2, R196 ;  /* 0x0000000202367825 */ /* 0x001fc800078e02c4 */
[C---:B-1----:R-:W-:Y:S02]  /*13100*/  IMAD.WIDE R60, R2.reuse, 0x2, R172 ;  /* 0x00000002023c7825 */ /* 0x042fe400078e02ac */
[----:B------:R-:W2:Y:S04]  /*13110*/  LDG.E.U16 R54, desc[UR10][R54.64] ;  /* 0x0000000a36367981 */ /* 0x000ea8000c1e1500 */
[----:B------:R-:W2:Y:S04]  /*13120*/  LDG.E.U16 R60, desc[UR10][R60.64] ;  /* 0x0000000a3c3c7981 */ /* 0x000ea8000c1e1500 */
[----:B------:R0:W2:Y:S04]  /*13130*/  LDG.E.U16 R55, desc[UR10][R58.64] ;  /* 0x0000000a3a377981 */ /* 0x0000a8000c1e1500 */
[----:B------:R1:W2:Y:S01]  /*13140*/  LDG.E.U16 R61, desc[UR10][R62.64] ;  /* 0x0000000a3e3d7981 */ /* 0x0002a2000c1e1500 */
[----:B------:R-:W-:-:S04]  /*13150*/  IMAD.WIDE R46, R2, 0x2, R228 ;  /* 0x00000002022e7825 */ /* 0x000fc800078e02e4 */
[C---:B0-----:R-:W-:Y:S02]  /*13160*/  IMAD.WIDE R58, R2.reuse, 0x2, R180 ;  /* 0x00000002023a7825 */ /* 0x041fe400078e02b4 */
[----:B------:R-:W2:Y:S02]  /*13170*/  LDG.E.U16 R46, desc[UR10][R46.64] ;  /* 0x0000000a2e2e7981 */ /* 0x000ea4000c1e1500 */
[C---:B-1----:R-:W-:Y:S02]  /*13180*/  IMAD.WIDE R62, R2.reuse, 0x2, R164 ;  /* 0x00000002023e7825 */ /* 0x042fe400078e02a4 */
[----:B------:R-:W2:Y:S04]  /*13190*/  LDG.E.U16 R58, desc[UR10][R58.64] ;  /* 0x0000000a3a3a7981 */ /* 0x000ea8000c1e1500 */
[----:B------:R-:W2:Y:S01]  /*131a0*/  LDG.E.U16 R62, desc[UR10][R62.64] ;  /* 0x0000000a3e3e7981 */ /* 0x000ea2000c1e1500 */
[----:B------:R-:W-:-:S03]  /*131b0*/  IMAD.WIDE R56, R2, 0x2, R224 ;  /* 0x0000000202387825 */ /* 0x000fc600078e02e0 */
[----:B------:R0:W2:Y:S04]  /*131c0*/  LDG.E.U16 R59, desc[UR10][R64.64] ;  /* 0x0000000a403b7981 */ /* 0x0000a8000c1e1500 */
[----:B------:R1:W2:Y:S04]  /*131d0*/  LDG.E.U16 R47, desc[UR10][R56.64] ;  /* 0x0000000a382f7981 */ /* 0x0002a8000c1e1500 */
[----:B------:R1:W2:Y:S01]  /*131e0*/  LDG.E.U16 R63, desc[UR10][R70.64] ;  /* 0x0000000a463f7981 */ /* 0x0002a2000c1e1500 */
[----:B0-----:R-:W-:-:S04]  /*131f0*/  IMAD.WIDE R64, R2, 0x2, R156 ;  /* 0x0000000202407825 */ /* 0x001fc800078e029c */
[C---:B-1----:R-:W-:Y:S02]  /*13200*/  IMAD.WIDE R56, R2.reuse, 0x2, R188 ;  /* 0x0000000202387825 */ /* 0x042fe400078e02bc */
[----:B------:R-:W2:Y:S02]  /*13210*/  LDG.E.U16 R64, desc[UR10][R64.64] ;  /* 0x0000000a40407981 */ /* 0x000ea4000c1e1500 */
[C---:B------:R-:W-:Y:S02]  /*13220*/  IMAD.WIDE R70, R2.reuse, 0x2, R102 ;  /* 0x0000000202467825 */ /* 0x040fe400078e0266 */
[----:B------:R-:W2:Y:S04]  /*13230*/  LDL.64 R102, [R1+0x188] ;  /* 0x0001880001667983 */ /* 0x000ea80000100a00 */
[----:B------:R-:W3:Y:S04]  /*13240*/  LDG.E.U16 R56, desc[UR10][R56.64] ;  /* 0x0000000a38387981 */ /* 0x000ee8000c1e1500 */
[----:B------:R0:W3:Y:S04]  /*13250*/  LDG.E.U16 R65, desc[UR10][R68.64] ;  /* 0x0000000a44417981 */ /* 0x0000e8000c1e1500 */
[----:B------:R-:W3:Y:S04]  /*13260*/  LDG.E.U16 R70, desc[UR10][R70.64] ;  /* 0x0000000a46467981 */ /* 0x000ee8000c1e1500 */
[----:B------:R1:W3:Y:S01]  /*13270*/  LDG.E.U16 R57, desc[UR10][R66.64] ;  /* 0x0000000a42397981 */ /* 0x0002e2000c1e1500 */
[----:B0-----:R-:W-:-:S03]  /*13280*/  IMAD.WIDE R68, R2, 0x2, R104 ;  /* 0x0000000202447825 */ /* 0x001fc600078e0268 */
[----:B------:R-:W3:Y:S04]  /*13290*/  LDL.64 R104, [R1+0x198] ;  /* 0x0001980001687983 */ /* 0x000ee80000100a00 */
[----:B------:R-:W4:Y:S01]  /*132a0*/  LDG.E.U16 R71, desc[UR10][R72.64] ;  /* 0x0000000a48477981 */ /* 0x000f22000c1e1500 */
[----:B-1----:R-:W-:-:S03]  /*132b0*/  IMAD.WIDE R66, R2, 0x2, R148 ;  /* 0x0000000202427825 */ /* 0x002fc600078e0294 */
[----:B------:R-:W4:Y:S04]  /*132c0*/  LDG.E.U16 R68, desc[UR10][R68.64] ;  /* 0x0000000a44447981 */ /* 0x000f28000c1e1500 */
[----:B------:R-:W4:Y:S04]  /*132d0*/  LDG.E.U16 R66, desc[UR10][R66.64] ;  /* 0x0000000a42427981 */ /* 0x000f28000c1e1500 */
[----:B------:R0:W4:Y:S02]  /*132e0*/  LDG.E.U16 R67, desc[UR10][R76.64] ;  /* 0x0000000a4c437981 */ /* 0x000124000c1e1500 */
[----:B0-----:R-:W-:-:S02]  /*132f0*/  IMAD.WIDE R76, R2, 0x2, R106 ;  /* 0x00000002024c7825 */ /* 0x001fc400078e026a */
[----:B------:R-:W4:Y:S02]  /*13300*/  LDL.64 R106, [R1+0x168] ;  /* 0x00016800016a7983 */ /* 0x000f240000100a00 */
[C---:B------:R-:W-:Y:S02]  /*13310*/  IMAD.WIDE R72, R2.reuse, 0x2, R108 ;  /* 0x0000000202487825 */ /* 0x040fe400078e026c */
[----:B------:R-:W5:Y:S02]  /*13320*/  LDL.64 R108, [R1+0x178] ;  /* 0x00017800016c7983 */ /* 0x000f640000100a00 */
[C---:B------:R-:W-:Y:S02]  /*13330*/  IMAD.WIDE R74, R2.reuse, 0x2, R74 ;  /* 0x00000002024a7825 */ /* 0x040fe400078e024a */
[----:B------:R-:W5:Y:S04]  /*13340*/  LDG.E.U16 R72, desc[UR10][R72.64] ;  /* 0x0000000a48487981 */ /* 0x000f68000c1e1500 */
[----:B------:R0:W5:Y:S04]  /*13350*/  LDG.E.U16 R69, desc[UR10][R74.64] ;  /* 0x0000000a4a457981 */ /* 0x000168000c1e1500 */
[----:B------:R1:W5:Y:S01]  /*13360*/  LDG.E.U16 R73, desc[UR10][R76.64] ;  /* 0x0000000a4c497981 */ /* 0x000362000c1e1500 */
[----:B0-----:R-:W-:-:S03]  /*13370*/  IMAD.WIDE R74, R2, 0x2, R112 ;  /* 0x00000002024a7825 */ /* 0x001fc600078e0270 */
[----:B------:R-:W5:Y:S01]  /*13380*/  LDL.64 R112, [R1+0x158] ;  /* 0x0001580001707983 */ /* 0x000f620000100a00 */
[----:B-1----:R-:W-:-:S03]  /*13390*/  IMAD.WIDE R76, R2, 0x2, R98 ;  /* 0x00000002024c7825 */ /* 0x002fc600078e0262 */
[----:B------:R-:W5:Y:S04]  /*133a0*/  LDG.E.U16 R74, desc[UR10][R74.64] ;  /* 0x0000000a4a4a7981 */ /* 0x000f68000c1e1500 */
[----:B------:R-:W5:Y:S04]  /*133b0*/  LDL.64 R98, [R1+0x138] ;  /* 0x0001380001627983 */ /* 0x000f680000100a00 */
[----:B------:R-:W-:Y:S04]  /*133c0*/  STS.U16 [R132+UR9+0x30400], R80 ;  /* 0x0304005084007988 */ /* 0x000fe80008000409 */
[----:B------:R0:W5:Y:S04]  /*133d0*/  LDG.E.U16 R75, desc[UR10][R78.64] ;  /* 0x0000000a4e4b7981 */ /* 0x000168000c1e1500 */
[----:B------:R1:W-:Y:S04]  /*133e0*/  STS.U16 [R132+UR9+0x30800], R81 ;  /* 0x0308005184007988 */ /* 0x0003e80008000409 */
[----:B------:R-:W5:Y:S01]  /*133f0*/  LDG.E.U16 R76, desc[UR10][R76.64] ;  /* 0x0000000a4c4c7981 */ /* 0x000f62000c1e1500 */
[----:B0-----:R-:W-:-:S03]  /*13400*/  IMAD.WIDE R78, R2, 0x2, R100 ;  /* 0x00000002024e7825 */ /* 0x001fc600078e0264 */
[----:B------:R-:W5:Y:S01]  /*13410*/  LDL.64 R100, [R1+0x128] ;  /* 0x0001280001647983 */ /* 0x000f620000100a00 */
[----:B-1----:R-:W-:-:S03]  /*13420*/  IMAD.WIDE R80, R2, 0x2, R114 ;  /* 0x0000000202507825 */ /* 0x002fc600078e0272 */
[----:B------:R-:W-:Y:S04]  /*13430*/  STS.U16 [R132+UR9+0x30c00], R82 ;  /* 0x030c005284007988 */ /* 0x000fe80008000409 */
[----:B------:R2:W5:Y:S04]  /*13440*/  LDG.E.U16 R77, desc[UR10][R80.64] ;  /* 0x0000000a504d7981 */ /* 0x000568000c1e1500 */
[----:B------:R3:W-:Y:S04]  /*13450*/  STS.U16 [R132+UR9+0x31000], R83 ;  /* 0x0310005384007988 */ /* 0x0007e80008000409 */
[----:B------:R-:W5:Y:S04]  /*13460*/  LDG.E.U16 R78, desc[UR10][R78.64] ;  /* 0x0000000a4e4e7981 */ /* 0x000f68000c1e1500 */
[----:B------:R-:W-:Y:S04]  /*13470*/  STS.U16 [R132+UR9+0x31400], R86 ;  /* 0x0314005684007988 */ /* 0x000fe80008000409 */
[----:B------:R5:W-:Y:S04]  /*13480*/  STS.U16 [R132+UR9+0x31800], R87 ;  /* 0x0318005784007988 */ /* 0x000be80008000409 */
[----:B------:R0:W-:Y:S04]  /*13490*/  STS.U16 [R132+UR9+0x31c00], R84 ;  /* 0x031c005484007988 */ /* 0x0001e80008000409 */
[----:B------:R1:W-:Y:S04]  /*134a0*/  STS.U16 [R132+UR9+0x32000], R88 ;  /* 0x0320005884007988 */ /* 0x0003e80008000409 */
[----:B------:R0:W-:Y:S04]  /*134b0*/  STS.U16 [R132+UR9+0x32400], R92 ;  /* 0x0324005c84007988 */ /* 0x0001e80008000409 */
[----:B------:R0:W-:Y:S04]  /*134c0*/  STS.U16 [R132+UR9+0x32800], R93 ;  /* 0x0328005d84007988 */ /* 0x0001e80008000409 */
[----:B------:R-:W5:Y:S01]  /*134d0*/  LDL.64 R114, [R1+0x48] ;  /* 0x0000480001727983 */ /* 0x000f620000100a00 */
[----:B--2---:R-:W-:-:S03]  /*134e0*/  IMAD.WIDE R80, R2, 0x2, R102 ;  /* 0x0000000202507825 */ /* 0x004fc600078e0266 */
[----:B------:R-:W2:Y:S04]  /*134f0*/  LDL.64 R102, [R1+0x118] ;  /* 0x0001180001667983 */ /* 0x000ea80000100a00 */
[----:B------:R-:W2:Y:S01]  /*13500*/  LDG.E.U16 R80, desc[UR10][R80.64] ;  /* 0x0000000a50507981 */ /* 0x000ea2000c1e1500 */
[----:B---3--:R-:W-:-:S03]  /*13510*/  IMAD.WIDE R82, R2, 0x2, R104 ;  /* 0x0000000202527825 */ /* 0x008fc600078e0268 */
[----:B------:R-:W3:Y:S04]  /*13520*/  LDL.64 R104, [R1+0x108] ;  /* 0x0001080001687983 */ /* 0x000ee80000100a00 */
[----:B------:R4:W3:Y:S02]  /*13530*/  LDG.E.U16 R79, desc[UR10][R82.64] ;  /* 0x0000000a524f7981 */ /* 0x0008e4000c1e1500 */
[C---:B----4-:R-:W-:Y:S02]  /*13540*/  IMAD.WIDE R82, R2.reuse, 0x2, R106 ;  /* 0x0000000202527825 */ /* 0x050fe400078e026a */
[----:B------:R-:W4:Y:S02]  /*13550*/  LDL.64 R106, [R1+0xf8] ;  /* 0x0000f800016a7983 */ /* 0x000f240000100a00 */
[----:B-----5:R-:W-:-:S02]  /*13560*/  IMAD.WIDE R86, R2, 0x2, R108 ;  /* 0x0000000202567825 */ /* 0x020fc400078e026c */
[----:B------:R-:W5:Y:S04]  /*13570*/  LDL.64 R108, [R1+0xe8] ;  /* 0x0000e800016c7983 */ /* 0x000f680000100a00 */
[----:B------:R0:W5:Y:S04]  /*13580*/  LDG.E.U16 R81, desc[UR10][R86.64] ;  /* 0x0000000a56517981 */ /* 0x000168000c1e1500 */
[----:B------:R-:W5:Y:S01]  /*13590*/  LDG.E.U16 R82, desc[UR10][R82.64] ;  /* 0x0000000a52527981 */ /* 0x000f62000c1e1500 */
[----:B0-----:R-:W-:-:S03]  /*135a0*/  IMAD.WIDE R86, R2, 0x2, R110 ;  /* 0x0000000202567825 */ /* 0x001fc600078e026e */
[----:B------:R-:W5:Y:S04]  /*135b0*/  LDL.64 R110, [R1+0xd8] ;  /* 0x0000d800016e7983 */ /* 0x000f680000100a00 */
[----:B------:R0:W5:Y:S01]  /*135c0*/  LDG.E.U16 R84, desc[UR10][R86.64] ;  /* 0x0000000a56547981 */ /* 0x000162000c1e1500 */
[----:B-1----:R-:W-:-:S03]  /*135d0*/  IMAD.WIDE R88, R2, 0x2, R112 ;  /* 0x0000000202587825 */ /* 0x002fc600078e0270 */
[----:B------:R1:W-:Y:S04]  /*135e0*/  STS.U16 [R132+UR9+0x32c00], R94 ;  /* 0x032c005e84007988 */ /* 0x0003e80008000409 */
[----:B------:R1:W5:Y:S01]  /*135f0*/  LDG.E.U16 R83, desc[UR10][R88.64] ;  /* 0x0000000a58537981 */ /* 0x000362000c1e1500 */
[----:B0-----:R-:W-:-:S03]  /*13600*/  IMAD.WIDE R86, R2, 0x2, R98 ;  /* 0x0000000202567825 */ /* 0x001fc600078e0262 */
[----:B------:R-:W5:Y:S04]  /*13610*/  LDL.64 R98, [R1+0xb8] ;  /* 0x0000b80001627983 */ /* 0x000f680000100a00 */
[----:B------:R2:W5:Y:S04]  /*13620*/  LDG.E.U16 R92, desc[UR10][R86.64] ;  /* 0x0000000a565c7981 */ /* 0x000568000c1e1500 */
[----:B------:R-:W5:Y:S01]  /*13630*/  LDL.64 R112, [R1+0x28] ;  /* 0x0000280001707983 */ /* 0x000f620000100a00 */
[----:B-1----:R-:W-:-:S03]  /*13640*/  IMAD.WIDE R88, R2, 0x2, R100 ;  /* 0x0000000202587825 */ /* 0x002fc600078e0264 */
[----:B------:R-:W5:Y:S04]  /*13650*/  LDL.64 R100, [R1+0x98] ;  /* 0x0000980001647983 */ /* 0x000f680000100a00 */
[----:B------:R3:W5:Y:S04]  /*13660*/  LDG.E.U16 R93, desc[UR10][R88.64] ;  /* 0x0000000a585d7981 */ /* 0x000768000c1e1500 */
[----:B------:R0:W-:Y:S04]  /*13670*/  STS.U16 [R132+UR9+0x33000], R95 ;  /* 0x0330005f84007988 */ /* 0x0001e80008000409 */
[----:B------:R1:W-:Y:S01]  /*13680*/  STS.U16 [R132+UR9+0x33400], R96 ;  /* 0x0334006084007988 */ /* 0x0003e20008000409 */
[----:B--2---:R-:W-:-:S03]  /*13690*/  IMAD.WIDE R86, R2, 0x2, R102 ;  /* 0x0000000202567825 */ /* 0x004fc600078e0266 */
[----:B------:R-:W2:Y:S04]  /*136a0*/  LDL.64 R102, [R1+0x78] ;  /* 0x0000780001667983 */ /* 0x000ea80000100a00 */
[----:B------:R4:W2:Y:S01]  /*136b0*/  LDG.E.U16 R94, desc[UR10][R86.64] ;  /* 0x0000000a565e7981 */ /* 0x0008a2000c1e1500 */
[----:B---3--:R-:W-:-:S03]  /*136c0*/  IMAD.WIDE R88, R2, 0x2, R104 ;  /* 0x0000000202587825 */ /* 0x008fc600078e0268 */
[----:B------:R-:W3:Y:S04]  /*136d0*/  LDL.64 R104, [R1+0x58] ;  /* 0x0000580001687983 */ /* 0x000ee80000100a00 */
[----:B0-----:R5:W3:Y:S01]  /*136e0*/  LDG.E.U16 R95, desc[UR10][R88.64] ;  /* 0x0000000a585f7981 */ /* 0x001ae2000c1e1500 */
[----:B----4-:R-:W-:-:S03]  /*136f0*/  IMAD.WIDE R86, R2, 0x2, R106 ;  /* 0x0000000202567825 */ /* 0x010fc600078e026a */
[----:B------:R-:W4:Y:S01]  /*13700*/  LDL.64 R106, [R1+0x38] ;  /* 0x00003800016a7983 */ /* 0x000f220000100a00 */
[----:B-----5:R-:W-:-:S03]  /*13710*/  IMAD.WIDE R88, R2, 0x2, R108 ;  /* 0x0000000202587825 */ /* 0x020fc600078e026c */
[----:B------:R-:W5:Y:S04]  /*13720*/  LDL.64 R108, [R1+0x18] ;  /* 0x00001800016c7983 */ /* 0x000f680000100a00 */
[----:B-1----:R0:W5:Y:S04]  /*13730*/  LDG.E.U16 R96, desc[UR10][R86.64] ;  /* 0x0000000a56607981 */ /* 0x002168000c1e1500 */
[----:B------:R-:W5:Y:S01]  /*13740*/  LDG.E.U16 R88, desc[UR10][R88.64] ;  /* 0x0000000a58587981 */ /* 0x000f62000c1e1500 */
[----:B0-----:R-:W-:-:S03]  /*13750*/  IMAD.WIDE R86, R2, 0x2, R110 ;  /* 0x0000000202567825 */ /* 0x001fc600078e026e */
[----:B------:R-:W5:Y:S04]  /*13760*/  LDL.64 R110, [R1+0x8] ;  /* 0x00000800016e7983 */ /* 0x000f680000100a00 */
[----:B------:R0:W5:Y:S04]  /*13770*/  LDG.E.U16 R89, desc[UR10][R86.64] ;  /* 0x0000000a56597981 */ /* 0x000168000c1e1500 */
[----:B------:R1:W-:Y:S01]  /*13780*/  STS.U16 [R132+UR9+0x33800], R97 ;  /* 0x0338006184007988 */ /* 0x0003e20008000409 */
[----:B0-----:R-:W-:-:S05]  /*13790*/  IMAD.WIDE R86, R2, 0x2, R122 ;  /* 0x0000000202567825 */ /* 0x001fca00078e027a */
[----:B-1----:R0:W5:Y:S02]  /*137a0*/  LDG.E.U16 R97, desc[UR10][R86.64] ;  /* 0x0000000a56617981 */ /* 0x002164000c1e1500 */
[----:B0-----:R-:W-:-:S05]  /*137b0*/  IMAD.WIDE R86, R2, 0x2, R98 ;  /* 0x0000000202567825 */ /* 0x001fca00078e0262 */
[----:B------:R0:W5:Y:S02]  /*137c0*/  LDG.E.U16 R98, desc[UR10][R86.64] ;  /* 0x0000000a56627981 */ /* 0x000164000c1e1500 */
[----:B0-----:R-:W-:-:S05]  /*137d0*/  IMAD.WIDE R86, R2, 0x2, R120 ;  /* 0x0000000202567825 */ /* 0x001fca00078e0278 */
[----:B------:R0:W5:Y:S02]  /*137e0*/  LDG.E.U16 R99, desc[UR10][R86.64] ;  /* 0x0000000a56637981 */ /* 0x000164000c1e1500 */
[----:B0-----:R-:W-:-:S05]  /*137f0*/  IMAD.WIDE R86, R2, 0x2, R100 ;  /* 0x0000000202567825 */ /* 0x001fca00078e0264 */
[----:B------:R0:W5:Y:S02]  /*13800*/  LDG.E.U16 R100, desc[UR10][R86.64] ;  /* 0x0000000a56647981 */ /* 0x000164000c1e1500 */
[----:B0-----:R-:W-:-:S05]  /*13810*/  IMAD.WIDE R86, R2, 0x2, R118 ;  /* 0x0000000202567825 */ /* 0x001fca00078e0276 */
[----:B------:R2:W5:Y:S02]  /*13820*/  LDG.E.U16 R101, desc[UR10][R86.64] ;  /* 0x0000000a56657981 */ /* 0x000564000c1e1500 */
[----:B--2---:R-:W-:-:S05]  /*13830*/  IMAD.WIDE R86, R2, 0x2, R102 ;  /* 0x0000000202567825 */ /* 0x004fca00078e0266 */
[----:B------:R0:W2:Y:S02]  /*13840*/  LDG.E.U16 R102, desc[UR10][R86.64] ;  /* 0x0000000a56667981 */ /* 0x0000a4000c1e1500 */
[----:B0-----:R-:W-:-:S05]  /*13850*/  IMAD.WIDE R86, R2, 0x2, R116 ;  /* 0x0000000202567825 */ /* 0x001fca00078e0274 */
[----:B------:R3:W2:Y:S02]  /*13860*/  LDG.E.U16 R103, desc[UR10][R86.64] ;  /* 0x0000000a56677981 */ /* 0x0006a4000c1e1500 */
[----:B---3--:R-:W-:-:S05]  /*13870*/  IMAD.WIDE R86, R2, 0x2, R104 ;  /* 0x0000000202567825 */ /* 0x008fca00078e0268 */
[----:B------:R0:W3:Y:S02]  /*13880*/  LDG.E.U16 R104, desc[UR10][R86.64] ;  /* 0x0000000a56687981 */ /* 0x0000e4000c1e1500 */
[----:B0-----:R-:W-:-:S05]  /*13890*/  IMAD.WIDE R86, R2, 0x2, R114 ;  /* 0x0000000202567825 */ /* 0x001fca00078e0272 */
[----:B------:R4:W2:Y:S02]  /*138a0*/  LDG.E.U16 R105, desc[UR10][R86.64] ;  /* 0x0000000a56697981 */ /* 0x0008a4000c1e1500 */
[----:B----4-:R-:W-:-:S05]  /*138b0*/  IMAD.WIDE R86, R2, 0x2, R106 ;  /* 0x0000000202567825 */ /* 0x010fca00078e026a */
[----:B------:R0:W4:Y:S02]  /*138c0*/  LDG.E.U16 R106, desc[UR10][R86.64] ;  /* 0x0000000a566a7981 */ /* 0x000124000c1e1500 */
[----:B0-----:R-:W-:-:S05]  /*138d0*/  IMAD.WIDE R86, R2, 0x2, R112 ;  /* 0x0000000202567825 */ /* 0x001fca00078e0270 */
[----:B------:R5:W2:Y:S02]  /*138e0*/  LDG.E.U16 R107, desc[UR10][R86.64] ;  /* 0x0000000a566b7981 */ /* 0x000aa4000c1e1500 */
[----:B-----5:R-:W-:-:S05]  /*138f0*/  IMAD.WIDE R86, R2, 0x2, R108 ;  /* 0x0000000202567825 */ /* 0x020fca00078e026c */
[----:B------:R0:W5:Y:S02]  /*13900*/  LDG.E.U16 R108, desc[UR10][R86.64] ;  /* 0x0000000a566c7981 */ /* 0x000164000c1e1500 */
[----:B0-----:R-:W-:-:S05]  /*13910*/  IMAD.WIDE R86, R2, 0x2, R110 ;  /* 0x0000000202567825 */ /* 0x001fca00078e026e */
[----:B------:R0:W2:Y:S02]  /*13920*/  LDG.E.U16 R109, desc[UR10][R86.64] ;  /* 0x0000000a566d7981 */ /* 0x0000a4000c1e1500 */
        /* <DEDUP_REMOVED lines=50> */
[----:B0-----:R-:W-:-:S06]  /*13c50*/  IMAD.WIDE R86, R2, 0x2, R146 ;  /* 0x0000000202567825 */ /* 0x001fcc00078e0292 */
[----:B------:R-:W2:Y:S01]  /*13c60*/  LDG.E.U16 R86, desc[UR10][R86.64] ;  /* 0x0000000a56567981 */ /* 0x000ea2000c1e1500 */
[----:B------:R-:W-:Y:S02]  /*13c70*/  F2FP.BF16.F32.PACK_AB R4, R6, R4 ;  /* 0x000000040604723e */ /* 0x000fe400000010ff */
[----:B------:R-:W-:Y:S02]  /*13c80*/  F2FP.BF16.F32.PACK_AB R5, R7, R5 ;  /* 0x000000050705723e */ /* 0x000fe400000010ff */
[----:B------:R-:W-:Y:S02]  /*13c90*/  F2FP.BF16.F32.PACK_AB R6, R9, R8 ;  /* 0x000000080906723e */ /* 0x000fe400000010ff */
[----:B------:R-:W-:Y:S02]  /*13ca0*/  F2FP.BF16.F32.PACK_AB R7, R11, R10 ;  /* 0x0000000a0b07723e */ /* 0x000fe400000010ff */
[----:B------:R-:W-:Y:S02]  /*13cb0*/  LOP3.LUT R245, R17, 0x40, RZ, 0x3c, !PT ;  /* 0x0000004011f57812 */ /* 0x000fe400078e3cff */
[----:B------:R-:W-:-:S02]  /*13cc0*/  F2FP.BF16.F32.PACK_AB R8, R13, R12 ;  /* 0x0000000c0d08723e */ /* 0x000fc400000010ff */
[----:B------:R-:W-:Y:S02]  /*13cd0*/  F2FP.BF16.F32.PACK_AB R9, R16, R14 ;  /* 0x0000000e1009723e */ /* 0x000fe400000010ff */
[----:B------:R-:W-:Y:S02]  /*13ce0*/  F2FP.BF16.F32.PACK_AB R10, R91, R15 ;  /* 0x0000000f5b0a723e */ /* 0x000fe400000010ff */
[----:B------:R-:W-:Y:S01]  /*13cf0*/  F2FP.BF16.F32.PACK_AB R11, R90, R85 ;  /* 0x000000555a0b723e */ /* 0x000fe200000010ff */
[----:B------:R-:W-:Y:S01]  /*13d00*/  STS.U16 [R132+UR9+0x33c00], R18 ;  /* 0x033c001284007988 */ /* 0x000fe20008000409 */
[----:B------:R-:W-:-:S03]  /*13d10*/  FADD R0, -R138, R0 ;  /* 0x000000008a007221 */ /* 0x000fc60000000100 */
        /* <DEDUP_REMOVED lines=48> */
[----:B------:R-:W-:Y:S01]  /*14020*/  STTM.16dp32bit_t0_t15.x8 tmem[UR7], R4 ;  /* 0x00000004000079ed */ /* 0x000fe20008980007 */
[----:B------:R-:W-:Y:S02]  /*14030*/  STTM.16dp32bit_t16_t31.x8 tmem[UR7+0x8], R4 ;  /* 0x00000804000079ed */ /* 0x000fe400089a0007 */
        /* <DEDUP_REMOVED lines=32> */
[----:B---3--:R-:W-:Y:S04]  /*14240*/  STS.U16 [R245+UR9+0x38200], R104 ;  /* 0x03820068f5007988 */ /* 0x008fe80008000409 */
[----:B------:R-:W-:Y:S04]  /*14250*/  STS.U16 [R245+UR9+0x38600], R105 ;  /* 0x03860069f5007988 */ /* 0x000fe80008000409 */
[----:B----4-:R-:W-:Y:S04]  /*14260*/  STS.U16 [R245+UR9+0x38a00], R106 ;  /* 0x038a006af5007988 */ /* 0x010fe80008000409 */
[----:B------:R-:W-:Y:S04]  /*14270*/  STS.U16 [R245+UR9+0x38e00], R107 ;  /* 0x038e006bf5007988 */ /* 0x000fe80008000409 */
[----:B-----5:R-:W-:Y:S04]  /*14280*/  STS.U16 [R245+UR9+0x39200], R108 ;  /* 0x0392006cf5007988 */ /* 0x020fe80008000409 */
        /* <DEDUP_REMOVED lines=27> */
[----:B------:R-:W-:Y:S01]  /*14440*/  FMUL R0, R0, 1.4426950216293334961 ;  /* 0x3fb8aa3b00007820 */ /* 0x000fe20000400000 */
[----:B------:R-:W1:Y:S02]  /*14450*/  FENCE.VIEW.ASYNC.T ;  /* 0x00000000000073c6 */ /* 0x000e640000000200 */
[----:B-1----:R-:W-:Y:S06]  /*14460*/  BAR.SYNC.DEFER_BLOCKING 0x0 ;  /* 0x0000000000007b1d */ /* 0x002fec0000010000 */
[----:B0-----:R-:W0:Y:S01]  /*14470*/  LDTM.x128 R4, tmem[UR6] ;  /* 0x00000006000479ee */ /* 0x001e2200083c0000 */
[----:B------:R-:W0:Y:S01]  /*14480*/  MUFU.EX2 R0, R0 ;  /* 0x0000000000007308 */ /* 0x000e220000000800 */
[----:B------:R-:W-:Y:S01]  /*14490*/  NOP ;  /* 0x0000000000007918 */ /* 0x000fe20000000000 */
[C---:B0-----:R-:W-:Y:S01]  /*144a0*/  FMUL R4, R0.reuse, R4 ;  /* 0x0000000400047220 */ /* 0x041fe20000400000 */
        /* <DEDUP_REMOVED lines=127> */
[----:B------:R0:W-:Y:S01]  /*14ca0*/  STTM.x128 tmem[UR6], R4 ;  /* 0x00000004000079ed */ /* 0x0001e200083c0006 */
[----:B------:R-:W1:Y:S02]  /*14cb0*/  FENCE.VIEW.ASYNC.T ;  /* 0x00000000000073c6 */ /* 0x000e640000000200 */
[----:B-1----:R-:W-:Y:S01]  /*14cc0*/  BAR.SYNC.DEFER_BLOCKING 0x0 ;  /* 0x0000000000007b1d */ /* 0x002fe20000010000 */
[----:B------:R-:W-:-:S05]  /*14cd0*/  LEA R241, R139, UR9, 0x3 ;  /* 0x000000098bf17c11 */ /* 0x000fca000f8e18ff */
[----:B------:R1:W-:Y:S06]  /*14ce0*/  MEMBAR.ALL.CTA ;  /* 0x0000000000007992 */ /* 0x0003ec0000008000 */
[----:B-1----:R-:W1:Y:S01]  /*14cf0*/  FENCE.VIEW.ASYNC.S ;  /* 0x00000000000073c6 */ /* 0x002e620000000000 */
[----:B------:R-:W-:Y:S01]  /*14d00*/  VIADD R241, R241, 0x40000 ;  /* 0x00040000f1f17836 */ /* 0x000fe20000000000 */
[----:B------:R-:W-:-:S04]  /*14d10*/  MOV R240, R145 ;  /* 0x0000009100f07202 */ /* 0x000fc80000000f00 */
[----:B------:R-:W-:Y:S01]  /*14d20*/  R2UR UR7, R241 ;  /* 0x00000000f10772ca */ /* 0x000fe200000e0000 */
[----:B-1----:R-:W-:Y:S06]  /*14d30*/  BAR.SYNC.DEFER_BLOCKING 0x0 ;  /* 0x0000000000007b1d */ /* 0x002fec0000010000 */
[----:B------:R-:W-:Y:S08]  /*14d40*/  @P5 BRA `(.L_x_16) ;  /* 0x0000000000e05947 */ /* 0x000ff00003800000 */
[----:B------:R-:W-:Y:S02]  /*14d50*/  R2UR UR70, R252 ;  /* 0x00000000fc4672ca */ /* 0x000fe400000e0000 */
[----:B------:R-:W-:Y:S02]  /*14d60*/  ELECT P4, URZ, PT ;  /* 0x0000000000ff782f */ /* 0x000fe40003880000 */
[----:B0-----:R-:W-:Y:S01]  /*14d70*/  MOV.SPILL R6, UR13 ;  /* 0x0000000d00067c02 */ /* 0x001fe20009000f00 */
[----:B------:R-:W-:Y:S01]  /*14d80*/  UMOV UR72, 0x0 ;  /* 0x0000000000487882 */ /* 0x000fe20000000000 */
[----:B------:R-:W-:Y:S01]  /*14d90*/  UMOV UR73, 0x4400490 ;  /* 0x0440049000497882 */ /* 0x000fe20000000000 */
[----:B------:R-:W-:Y:S01]  /*14da0*/  MOV.SPILL R7, UR12 ;  /* 0x0000000c00077c02 */ /* 0x000fe20009000f00 */
[----:B------:R-:W-:Y:S01]  /*14db0*/  UIADD3.64 UR12, UPT, UPT, UR68, 0x2, URZ ;  /* 0x00000002440c7897 */ /* 0x000fe2000fffe0ff */
[----:B------:R-:W-:Y:S02]  /*14dc0*/  MOV.SPILL R8, UR11 ;  /* 0x0000000b00087c02 */ /* 0x000fe40009000f00 */
[----:B------:R-:W-:Y:S01]  /*14dd0*/  MOV.SPILL R9, UR10 ;  /* 0x0000000a00097c02 */ /* 0x000fe20009000f00 */
[----:B------:R-:W-:Y:S01]  /*14de0*/  UIADD3.64 UR10, UPT, UPT, UR68, 0x7fe, URZ ;  /* 0x000007fe440a7897 */ /* 0x000fe2000fffe0ff */
[----:B------:R-:W-:-:S02]  /*14df0*/  IMAD.U32 R4, RZ, RZ, UR70 ;  /* 0x00000046ff047e24 */ /* 0x000fc4000f8e00ff */
[----:B------:R-:W-:-:S03]  /*14e00*/  @P4 IMAD.MOV.U32 R5, RZ, RZ, 0x40004040 ;  /* 0x40004040ff054424 */ /* 0x000fc600078e00ff */
[----:B------:R-:W-:Y:S01]  /*14e10*/  @P4 R2UR UR70, R4 ;  /* 0x00000000044642ca */ /* 0x000fe200000e0000 */
[----:B------:R-:W-:Y:S01]  /*14e20*/  IMAD.U32 R4, RZ, RZ, UR7 ;  /* 0x00000007ff047e24 */ /* 0x000fe2000f8e00ff */
[----:B------:R-:W-:Y:S01]  /*14e30*/  @P4 R2UR UR71, R5 ;  /* 0x00000000054742ca */ /* 0x000fe200000e0000 */
[----:B------:R-:W-:-:S05]  /*14e40*/  IMAD.MOV.U32 R5, RZ, RZ, RZ ;  /* 0x000000ffff057224 */ /* 0x000fca00078e00ff */
[----:B------:R-:W-:-:S07]  /*14e50*/  @P4 MOV R4, R4 ;  /* 0x0000000400044202 */ /* 0x000fce0000000f00 */
[----:B------:R0:W-:Y:S02]  /*14e60*/  UTCHMMA tmem[UR4], gdesc[UR70], tmem[UR8], tmem[UR72], idesc[UR73], UPT ;  /* 0x00ff4846040079ea */ /* 0x0001e4000b800008 */
[----:B0-----:R-:W-:Y:S02]  /*14e70*/  UIADD3 UR72, UPT, UPT, UR8, 0x148, URZ ;  /* 0x0000014808487890 */ /* 0x001fe4000fffe0ff */
[----:B------:R-:W-:Y:S01]  /*14e80*/  UIADD3 UR73, UPT, UPT, UR8, 0x150, URZ ;  /* 0x0000015008497890 */ /* 0x000fe2000fffe0ff */
[----:B------:R-:W-:Y:S01]  /*14e90*/  UMOV UR70, 0x0 ;  /* 0x0000000000467882 */ /* 0x000fe20000000000 */
[----:B------:R-:W-:-:S05]  /*14ea0*/  UMOV UR71, 0x4400490 ;  /* 0x0440049000477882 */ /* 0x000fca0000000000 */
[----:B------:R0:W-:Y:S02]  /*14eb0*/  UTCHMMA tmem[UR72], gdesc[UR68], tmem[UR8], tmem[UR70], idesc[UR71], UPT ;  /* 0x00ff4644480079ea */ /* 0x0001e4000b800008 */
[----:B------:R1:W-:Y:S01]  /*14ec0*/  UTCHMMA tmem[UR73], gdesc[UR12], tmem[UR8], tmem[UR70], idesc[UR71], UPT ;  /* 0x00ff460c490079ea */ /* 0x0003e2000b800008 */
[----:B0-----:R-:W-:Y:S01]  /*14ed0*/  UMOV UR72, 0x0 ;  /* 0x0000000000487882 */ /* 0x001fe20000000000 */
[----:B-1----:R-:W-:Y:S02]  /*14ee0*/  UIADD3.64 UR12, UPT, UPT, UR68, 0x4, URZ ;  /* 0x00000004440c7897 */ /* 0x002fe4000fffe0ff */
[----:B------:R-:W-:Y:S01]  /*14ef0*/  UIADD3 UR70, UPT, UPT, UR8, 0x158, URZ ;  /* 0x0000015808467890 */ /* 0x000fe2000fffe0ff */
[----:B------:R-:W-:-:S08]  /*14f00*/  UMOV UR73, 0x4400490 ;  /* 0x0440049000497882 */ /* 0x000fd00000000000 */
[----:B------:R0:W-:Y:S02]  /*14f10*/  UTCHMMA tmem[UR70], gdesc[UR12], tmem[UR8], tmem[UR72], idesc[UR73], UPT ;  /* 0x00ff480c460079ea */ /* 0x0001e4000b800008 */
[----:B0-----:R-:W-:Y:S01]  /*14f20*/  UIADD3 UR72, UPT, UPT, UR8, 0x100000, URZ ;  /* 0x0010000008487890 */ /* 0x001fe2000fffe0ff */
[----:B------:R-:W-:Y:S01]  /*14f30*/  R2UR.FILL UR13, R6 ;  /* 0x00000000060d72ca */ /* 0x000fe200004e0000 */
[----:B------:R-:W-:Y:S01]  /*14f40*/  UMOV UR70, 0x0 ;  /* 0x0000000000467882 */ /* 0x000fe20000000000 */
[----:B------:R-:W-:-:S06]  /*14f50*/  R2UR.FILL UR12, R7 ;  /* 0x00000000070c72ca */ /* 0x000fcc00004e0000 */
[----:B------:R0:W-:Y:S02]  /*14f60*/  UTCHMMA tmem[UR4], gdesc[UR10], tmem[UR72], tmem[UR70], idesc[UR71], UPT ;  /* 0x00ff460a040079ea */ /* 0x0001e4000b800048 */
[----:B0-----:R-:W-:Y:S02]  /*14f70*/  UIADD3.64 UR10, UPT, UPT, UR68, 0x800, URZ ;  /* 0x00000800440a7897 */ /* 0x001fe4000fffe0ff */
[----:B------:R-:W-:Y:S02]  /*14f80*/  UIADD3 UR70, UPT, UPT, UR8, 0x100000, URZ ;  /* 0x0010000008467890 */ /* 0x000fe4000fffe0ff */
[----:B------:R-:W-:Y:S01]  /*14f90*/  UIADD3 UR71, UPT, UPT, UR8, 0x148, URZ ;  /* 0x0000014808477890 */ /* 0x000fe2000fffe0ff */
[----:B------:R-:W-:-:S08]  /*14fa0*/  UMOV UR72, 0x0 ;  /* 0x0000000000487882 */ /* 0x000fd00000000000 */
[----:B------:R0:W-:Y:S02]  /*14fb0*/  UTCHMMA tmem[UR71], gdesc[UR10], tmem[UR70], tmem[UR72], idesc[UR73], UPT ;  /* 0x00ff480a470079ea */ /* 0x0001e4000b800046 */
[----:B0-----:R-:W-:Y:S02]  /*14fc0*/  UIADD3.64 UR10, UPT, UPT, UR68, 0x802, URZ ;  /* 0x00000802440a7897 */ /* 0x001fe4000fffe0ff */
[----:B------:R-:W-:Y:S02]  /*14fd0*/  UIADD3 UR72, UPT, UPT, UR8, 0x100000, URZ ;  /* 0x0010000008487890 */ /* 0x000fe4000fffe0ff */
[----:B------:R-:W-:Y:S01]  /*14fe0*/  UIADD3 UR73, UPT, UPT, UR8, 0x150, URZ ;  /* 0x0000015008497890 */ /* 0x000fe2000fffe0ff */
[----:B------:R-:W-:Y:S01]  /*14ff0*/  UMOV UR70, 0x0 ;  /* 0x0000000000467882 */ /* 0x000fe20000000000 */
[----:B------:R-:W-:-:S07]  /*15000*/  UMOV UR71, 0x4400490 ;  /* 0x0440049000477882 */ /* 0x000fce0000000000 */
[----:B------:R0:W-:Y:S02]  /*15010*/  UTCHMMA tmem[UR73], gdesc[UR10], tmem[UR72], tmem[UR70], idesc[UR71], UPT ;  /* 0x00ff460a490079ea */ /* 0x0001e4000b800048 */
[----:B0-----:R-:W-:Y:S02]  /*15020*/  UIADD3.64 UR10, UPT, UPT, UR68, 0x804, URZ ;  /* 0x00000804440a7897 */ /* 0x001fe4000fffe0ff */
[----:B------:R-:W-:Y:S02]  /*15030*/  UIADD3 UR70, UPT, UPT, UR8, 0x100000, URZ ;  /* 0x0010000008467890 */ /* 0x000fe4000fffe0ff */
[----:B------:R-:W-:Y:S01]  /*15040*/  UIADD3 UR71, UPT, UPT, UR8, 0x158, URZ ;  /* 0x0000015808477890 */ /* 0x000fe2000fffe0ff */
[----:B------:R-:W-:Y:S01]  /*15050*/  UMOV UR72, 0x0 ;  /* 0x0000000000487882 */ /* 0x000fe20000000000 */
[----:B------:R-:W-:-:S07]  /*15060*/  UMOV UR73, 0x4400490 ;  /* 0x0440049000497882 */ /* 0x000fce0000000000 */
[----:B------:R0:W-:Y:S02]  /*15070*/  UTCHMMA tmem[UR71], gdesc[UR10], tmem[UR70], tmem[UR72], idesc[UR73], UPT ;  /* 0x00ff480a470079ea */ /* 0x0001e4000b800046 */
[----:B0-----:R-:W-:Y:S02]  /*15080*/  @P4 R2UR UR70, R4 ;  /* 0x00000000044642ca */ /* 0x001fe400000e0000 */
[----:B------:R-:W-:Y:S02]  /*15090*/  R2UR.FILL UR11, R8 ;  /* 0x00000000080b72ca */ /* 0x000fe400004e0000 */
[----:B------:R-:W-:-:S09]  /*150a0*/  R2UR.FILL UR10, R9 ;  /* 0x00000000090a72ca */ /* 0x000fd200004e0000 */
[----:B------:R1:W-:Y:S01]  /*150b0*/  UTCBAR [UR70], URZ ;  /* 0x000000ff460073e9 */ /* 0x0003e200080000ff */
[----:B------:R-:W-:-:S05]  /*150c0*/  NOP ;  /* 0x0000000000007918 */ /* 0x000fca0000000000 */
.L_x_16:
[----:B------:R-:W-:Y:S01]  /*150d0*/  FFMA R143, R0, R143, R144 ;  /* 0x0000008f008f7223 */ /* 0x000fe20000000090 */
[----:B0-----:R-:W0:Y:S01]  /*150e0*/  LDC R5, c[0x0][0x3c4] ;  /* 0x0000f100ff057b82 */ /* 0x001e220000000800 */
[----:B------:R-:W-:Y:S02]  /*150f0*/  VIADD R139, R139, 0x1 ;  /* 0x000000018b8b7836 */ /* 0x000fe40000000000 */
[----:B------:R-:W-:Y:S02]  /*15100*/  VIADD R140, R140, 0x40 ;  /* 0x000000408c8c7836 */ /* 0x000fe40000000000 */
[----:B------:R-:W-:Y:S01]  /*15110*/  IMAD.MOV.U32 R20, RZ, RZ, R240 ;  /* 0x000000ffff147224 */ /* 0x000fe200078e00f0 */
[C---:B------:R-:W-:Y:S02]  /*15120*/  ISETP.GT.AND P4, PT, R139.reuse, 0x1, PT ;  /* 0x000000018b00780c */ /* 0x040fe40003f84270 */
[----:B------:R-:W2:Y:S02]  /*15130*/  LDC R0, c[0x0][0x3f0] ;  /* 0x0000fc00ff007b82 */ /* 0x000ea40000000800 */
[----:B------:R-:W-:-:S02]  /*15140*/  SEL R139, R139, RZ, !P4 ;  /* 0x000000ff8b8b7207 */ /* 0x000fc40006000000 */
[----:B------:R-:W-:-:S04]  /*15150*/  SEL R145, RZ, 0x1, !P4 ;  /* 0x00000001ff917807 */ /* 0x000fc80006000000 */
[----:B------:R-:W3:Y:S01]  /*15160*/  LDC R4, c[0x0][0x3d4] ;  /* 0x0000f500ff047b82 */ /* 0x000ee20000000800 */
[----:B------:R-:W-:Y:S02]  /*15170*/  LOP3.LUT R145, R240, R145, RZ, 0x3c, !PT ;  /* 0x00000091f0917212 */ /* 0x000fe400078e3cff */
[----:B--2---:R-:W-:-:S04]  /*15180*/  IADD3 R0, PT, PT, R0, -0x40, RZ ;  /* 0xffffffc000007810 */ /* 0x004fc80007ffe0ff */
[----:B------:R-:W-:Y:S01]  /*15190*/  ISETP.GE.AND P4, PT, R140, R0, PT ;  /* 0x000000008c00720c */ /* 0x000fe20003f86270 */
[----:B0-----:R-:W-:Y:S02]  /*151a0*/  IMAD.SHL.U32 R0, R5, 0x40, RZ ;  /* 0x0000004005007824 */ /* 0x001fe400078e00ff */
[----:B---3--:R-:W-:Y:S02]  /*151b0*/  IMAD.SHL.U32 R4, R4, 0x40, RZ ;  /* 0x0000004004047824 */ /* 0x008fe400078e00ff */
[----:B------:R-:W-:Y:S02]  /*151c0*/  IMAD.IADD R3, R0, 0x1, R3 ;  /* 0x0000000100037824 */ /* 0x000fe400078e0203 */
[----:B------:R-:W-:Y:S02]  /*151d0*/  IMAD.IADD R2, R4, 0x1, R2 ;  /* 0x0000000104027824 */ /* 0x000fe400078e0202 */
[----:B------:R-:W-:-:S04]  /*151e0*/  IMAD.MOV.U32 R0, RZ, RZ, R138 ;  /* 0x000000ffff007224 */ /* 0x000fc800078e008a */
[----:B------:R-:W-:Y:S05]  /*151f0*/  @!P4 BRA `(.L_x_17) ;  /* 0xffffff9c0058c947 */ /* 0x000fea000383ffff */
.L_x_12:
[C---:B------:R-:W-:Y:S01]  /*15200*/  FMUL R0, R143.reuse, 8388608 ;  /* 0x4b0000008f007820 */ /* 0x040fe20000400000 */
[----:B------:R-:W-:Y:S01]  /*15210*/  FSETP.GEU.AND P2, PT, R143, 1.175494350822287508e-38, PT ;  /* 0x008000008f00780b */ /* 0x000fe20003f4e000 */
[----:B------:R-:W2:Y:S01]  /*15220*/  S2R R7, SR_TID.X ;  /* 0x0000000000077919 */ /* 0x000ea20000002100 */
[----:B------:R-:W3:Y:S01]  /*15230*/  LDC R6, c[0x0][0x3f0] ;  /* 0x0000fc00ff067b82 */ /* 0x000ee20000000800 */
[----:B------:R-:W-:Y:S01]  /*15240*/  IMAD.MOV.U32 R3, RZ, RZ, 0x3dc6b27f ;  /* 0x3dc6b27fff037424 */ /* 0x000fe200078e00ff */
[----:B-----5:R-:W-:-:S04]  /*15250*/  FSEL R137, R0, R143, !P2 ;  /* 0x0000008f00897208 */ /* 0x020fc80005000000 */
[----:B------:R-:W-:-:S04]  /*15260*/  IADD3 R0, PT, PT, R137, -0x3f3504f3, RZ ;  /* 0xc0cafb0d89007810 */ /* 0x000fc80007ffe0ff */
[----:B------:R-:W-:-:S05]  /*15270*/  LOP3.LUT R2, R0, 0xff800000, RZ, 0xc0, !PT ;  /* 0xff80000000027812 */ /* 0x000fca00078ec0ff */
[----:B------:R-:W-:-:S04]  /*15280*/  IMAD.IADD R0, R137, 0x1, -R2 ;  /* 0x0000000189007824 */ /* 0x000fc800078e0a02 */
[----:B------:R-:W-:-:S04]  /*15290*/  FADD R132, R0, -1 ;  /* 0xbf80000000847421 */ /* 0x000fc80000000000 */
[----:B------:R-:W-:Y:S01]  /*152a0*/  FFMA.FTZ R3, R132, R3, -0.16845393180847167969 ;  /* 0xbe2c7f3084037423 */ /* 0x000fe20000010003 */
[----:B---3--:R-:W-:-:S03]  /*152b0*/  ISETP.GE.AND P1, PT, R6, 0x1, PT ;  /* 0x000000010600780c */ /* 0x008fc60003f26270 */
[----:B------:R-:W-:-:S04]  /*152c0*/  FFMA.FTZ R3, R132, R3, 0.1716887056827545166 ;  /* 0x3e2fcf2a84037423 */ /* 0x000fc80000010003 */
[C---:B------:R-:W-:Y:S01]  /*152d0*/  FFMA.FTZ R3, R132.reuse, R3, -0.17900948226451873779 ;  /* 0xbe374e4384037423 */ /* 0x040fe20000010003 */
[C---:B--2---:R-:W-:Y:S02]  /*152e0*/  IMAD.SHL.U32 R0, R7.reuse, 0x200, RZ ;  /* 0x0000020007007824 */ /* 0x044fe400078e00ff */
[----:B------:R-:W-:Y:S02]  /*152f0*/  IMAD.SHL.U32 R4, R7, 0x20, RZ ;  /* 0x0000002007047824 */ /* 0x000fe400078e00ff */
[----:B------:R-:W-:Y:S01]  /*15300*/  FFMA.FTZ R3, R132, R3, 0.20512372255325317383 ;  /* 0x3e520bf484037423 */ /* 0x000fe20000010003 */
[----:B------:R-:W-:-:S03]  /*15310*/  LOP3.LUT R0, R0, 0x2000, RZ, 0xc0, !PT ;  /* 0x0000200000007812 */ /* 0x000fc600078ec0ff */
[----:B------:R-:W-:Y:S01]  /*15320*/  FFMA.FTZ R3, R132, R3, -0.24046532809734344482 ;  /* 0xbe763c8b84037423 */ /* 0x000fe20000010003 */
[----:B------:R-:W-:-:S03]  /*15330*/  LOP3.LUT R5, R4, 0x1000, RZ, 0xc0, !PT ;  /* 0x0000100004057812 */ /* 0x000fc600078ec0ff */
[C---:B------:R-:W-:Y:S01]  /*15340*/  FFMA.FTZ R3, R132.reuse, R3, 0.28857114911079406738 ;  /* 0x3e93bf9984037423 */ /* 0x040fe20000010003 */
[----:B------:R-:W-:Y:S02]  /*15350*/  IADD3 R0, PT, PT, R5, UR9, R0 ;  /* 0x0000000905007c10 */ /* 0x000fe4000fffe000 */
[----:B------:R-:W-:Y:S01]  /*15360*/  LOP3.LUT R5, R7, 0xf, RZ, 0xc0, !PT ;  /* 0x0000000f07057812 */ /* 0x000fe200078ec0ff */
[----:B------:R-:W-:-:S04]  /*15370*/  FFMA.FTZ R3, R132, R3, -0.36067417263984680176 ;  /* 0xbeb8aa4984037423 */ /* 0x000fc80000010003 */
[----:B------:R-:W-:Y:S02]  /*15380*/  IMAD R134, R5, 0x10, R0 ;  /* 0x0000001005867824 */ /* 0x000fe400078e0200 */
[----:B------:R-:W-:Y:S01]  /*15390*/  FFMA.FTZ R3, R132, R3, 0.48089820146560668945 ;  /* 0x3ef6384a84037423 */ /* 0x000fe20000010003 */
[----:B------:R-:W-:Y:S06]  /*153a0*/  @!P1 BRA `(.L_x_18) ;  /* 0x00000000000c9947 */ /* 0x000fec0003800000 */
[----:B------:R-:W-:-:S04]  /*153b0*/  IMAD.U32 R240, R240, -0x80000000, RZ ;  /* 0x80000000f0f07824 */ /* 0x000fc800078e00ff */
[----:B------:R-:W2:Y:S02]  /*153c0*/  SYNCS.PHASECHK.TRANS64.TRYWAIT P1, [UR7], R240 ;  /* 0x000000f0ff0075a7 */ /* 0x000ea40008021107 */
[----:B--2---:R-:W-:Y:S05]  /*153d0*/  @!P1 BRA `(.L_x_19) ;  /* 0x0000004800989947 */ /* 0x004fea0003800000 */
.L_x_18:
[----:B------:R-:W2:Y:S01]  /*153e0*/  S2R R238, SR_TID.X ;  /* 0x0000000000ee7919 */ /* 0x000ea20000002100 */
[----:B------:R-:W-:Y:S01]  /*153f0*/  FSEL R0, RZ, -23, P2 ;  /* 0xc1b80000ff007808 */ /* 0x000fe20001000000 */
[C---:B------:R-:W-:Y:S01]  /*15400*/  FFMA.FTZ R5, R132.reuse, R3, -0.72134751081466674805 ;  /* 0xbf38aa3b84057423 */ /* 0x040fe20000010003 */
[----:B------:R-:W-:Y:S01]  /*15410*/  ISETP.GE.U32.AND P2, PT, R137, 0x7f800000, PT ;  /* 0x7f8000008900780c */ /* 0x000fe20003f46070 */
[----:B------:R-:W-:Y:S01]  /*15420*/  BAR.SYNC.DEFER_BLOCKING 0x0 ;  /* 0x0000000000007b1d */ /* 0x000fe20000010000 */
[C---:B------:R-:W-:Y:S01]  /*15430*/  FSETP.GT.AND P1, PT, |R143|.reuse, 8.50705917302346158658e+37, PT ;  /* 0x7e8000008f00780b */ /* 0x040fe20003f24200 */
[C---:B------:R-:W-:Y:S01]  /*15440*/  FMUL R5, R132.reuse, R5 ;  /* 0x0000000584057220 */ /* 0x040fe20000400000 */
[----:B------:R-:W-:Y:S02]  /*15450*/  I2FP.F32.S32 R3, R2 ;  /* 0x0000000200037245 */ /* 0x000fe40000201400 */
[----:B------:R-:W-:Y:S01]  /*15460*/  FSETP.GEU.AND P4, PT, |R143|, 1.175494350822287508e-38, PT ;  /* 0x008000008f00780b */ /* 0x000fe20003f8e200 */
[C---:B------:R-:W-:Y:S01]  /*15470*/  FMUL R133, R132.reuse, R5 ;  /* 0x0000000584857220 */ /* 0x040fe20000400000 */
[----:B------:R-:W-:Y:S01]  /*15480*/  FSETP.NEU.AND P3, PT, R137, RZ, PT ;  /* 0x000000ff8900720b */ /* 0x000fe20003f6d000 */
[----:B------:R-:W-:Y:S01]  /*15490*/  FFMA.FTZ R0, R3, 1.1920928955078125e-07, R0 ;  /* 0x3400000003007823 */ /* 0x000fe20000010000 */
[----:B------:R-:W3:Y:S01]  /*154a0*/  S2R R163, SR_TID.X ;  /* 0x0000000000a37919 */ /* 0x000ee20000002100 */
[----:B------:R-:W-:-:S02]  /*154b0*/  FFMA.FTZ R133, R132, 1.4426950216293334961, R133 ;  /* 0x3fb8aa3b84857823 */ /* 0x000fc40000010085 */
[----:B------:R-:W-:Y:S01]  /*154c0*/  @P2 MOV R132, 0x7f800000 ;  /* 0x7f80000000842802 */ /* 0x000fe20000000f00 */
[----:B------:R-:W4:Y:S01]  /*154d0*/  S2R R241, SR_CTAID.X ;  /* 0x0000000000f17919 */ /* 0x000f220000002500 */
[----:B------:R-:W-:Y:S01]  /*154e0*/  FADD R0, R0, R133 ;  /* 0x0000008500007221 */ /* 0x000fe20000000000 */
[----:B------:R-:W-:Y:S02]  /*154f0*/  @P1 FMUL R143, R143, 0.25 ;  /* 0x3e8000008f8f1820 */ /* 0x000fe40000400000 */
[----:B------:R-:W-:Y:S01]  /*15500*/  @P2 FFMA.FTZ R0, R137, R132, +INF ;  /* 0x7f80000089002423 */ /* 0x000fe20000010084 */
[----:B------:R-:W5:Y:S01]  /*15510*/  S2R R243, SR_CTAID.Y ;  /* 0x0000000000f37919 */ /* 0x000f620000002600 */
[----:B------:R-:W-:Y:S01]  /*15520*/  @!P4 FMUL R143, R143, 16777216 ;  /* 0x4b8000008f8fc820 */ /* 0x000fe20000400000 */
[----:B------:R-:W0:Y:S02]  /*15530*/  @!P0 SYNCS.CCTL.IV [UR9+0x40000] ;  /* 0x04000000ff0089b1 */ /* 0x000e240008000009 */
[----:B0-----:R-:W-:Y:S01]  /*15540*/  BAR.SYNC.DEFER_BLOCKING 0x0 ;  /* 0x0000000000007b1d */ /* 0x001fe20000010000 */
[----:B--2---:R-:W-:Y:S01]  /*15550*/  SHF.R.U32.HI R135, RZ, 0x2, R238 ;  /* 0x00000002ff877819 */ /* 0x004fe200000116ee */
[C---:B------:R-:W-:Y:S01]  /*15560*/  IMAD.SHL.U32 R3, R238.reuse, 0x10, RZ ;  /* 0x00000010ee037824 */ /* 0x040fe200078e00ff */
[----:B------:R-:W-:-:S02]  /*15570*/  ISETP.GE.U32.AND P5, PT, R238, 0x20, PT ;  /* 0x00000020ee00780c */ /* 0x000fc40003fa6070 */
[----:B------:R-:W-:Y:S01]  /*15580*/  LOP3.LUT R2, R135, 0x38, RZ, 0xc0, !PT ;  /* 0x0000003887027812 */ /* 0x000fe200078ec0ff */
[----:B------:R-:W0:Y:S01]  /*15590*/  LDTM.x128 R4, tmem[UR6] ;  /* 0x00000006000479ee */ /* 0x000e2200083c0000 */
[----:B------:R-:W-:Y:S02]  /*155a0*/  LOP3.LUT R135, R238, 0x60, RZ, 0xc0, !PT ;  /* 0x00000060ee877812 */ /* 0x000fe400078ec0ff */
[----:B------:R-:W-:Y:S02]  /*155b0*/  LOP3.LUT R2, R2, 0x1f, R238, 0xf8, !PT ;  /* 0x0000001f02027812 */ /* 0x000fe400078ef8ee */
[----:B------:R-:W-:Y:S02]  /*155c0*/  LOP3.LUT R133, R3, 0x30, RZ, 0xc0, !PT ;  /* 0x0000003003857812 */ /* 0x000fe400078ec0ff */
[----:B------:R-:W-:Y:S01]  /*155d0*/  FSEL R3, R0, -INF , P3 ;  /* 0xff80000000037808 */ /* 0x000fe20001800000 */
[C---:B------:R-:W-:Y:S01]  /*155e0*/  IMAD.SHL.U32 R132, R2.reuse, 0x8, RZ ;  /* 0x0000000802847824 */ /* 0x040fe200078e00ff */
[----:B---3--:R-:W-:Y:S01]  /*155f0*/  LOP3.LUT R242, R163, 0x3f, RZ, 0xc0, !PT ;  /* 0x0000003fa3f27812 */ /* 0x008fe200078ec0ff */
[----:B------:R-:W-:-:S02]  /*15600*/  IMAD.SHL.U32 R2, R2, 0x10, RZ ;  /* 0x0000001002027824 */ /* 0x000fc400078e00ff */
[----:B------:R-:W-:Y:S01]  /*15610*/  FFMA R3, R3, 0.69314718246459960938, R138 ;  /* 0x3f31721803037823 */ /* 0x000fe2000000008a */
[----:B------:R-:W-:Y:S01]  /*15620*/  LOP3.LUT R136, R132, 0xc0, RZ, 0xc0, !PT ;  /* 0x000000c084887812 */ /* 0x000fe200078ec0ff */
[----:B------:R-:W-:Y:S02]  /*15630*/  IMAD R132, R135, 0x8, R134 ;  /* 0x0000000887847824 */ /* 0x000fe400078e0286 */
[----:B------:R-:W2:Y:S01]  /*15640*/  MUFU.RCP R134, R143 ;  /* 0x0000008f00867308 */ /* 0x000ea20000001000 */
[----:B------:R-:W3:Y:S01]  /*15650*/  @!P0 SYNCS.CCTL.IV [UR9+0x40008] ;  /* 0x04000800ff0089b1 */ /* 0x000ee20008000009 */
[----:B------:R-:W-:Y:S01]  /*15660*/  NOP ;  /* 0x0000000000007918 */ /* 0x000fe20000000000 */
[----:B------:R-:W-:Y:S01]  /*15670*/  IADD3 R0, PT, PT, R136, UR9, R133 ;  /* 0x0000000988007c10 */ /* 0x000fe2000fffe085 */
[----:B----4-:R-:W-:Y:S02]  /*15680*/  IMAD R241, R241, 0x40, R242 ;  /* 0x00000040f1f17824 */ /* 0x010fe400078e02f2 */
[----:B0-----:R-:W-:Y:S01]  /*15690*/  @P1 FMUL R17, R17, 0.25 ;  /* 0x3e80000011111820 */ /* 0x001fe20000400000 */
[----:B------:R-:W-:Y:S01]  /*156a0*/  @P1 FMUL R9, R9, 0.25 ;  /* 0x3e80000009091820 */ /* 0x000fe20000400000 */
        /* <DEDUP_REMOVED lines=10> */
[----:B------:R-:W-:Y:S01]  /*15750*/  @!P4 FMUL R17, R17, 16777216 ;  /* 0x4b8000001111c820 */ /* 0x000fe20000400000 */
[----:B------:R-:W-:Y:S01]  /*15760*/  @P1 FMUL R7, R7, 0.25 ;  /* 0x3e80000007071820 */ /* 0x000fe20000400000 */
[----:B------:R-:W-:Y:S01]  /*15770*/  @P1 FMUL R14, R14, 0.25 ;  /* 0x3e8000000e0e1820 */ /* 0x000fe20000400000 */
[----:B------:R-:W-:Y:S01]  /*15780*/  @P1 FMUL R25, R25, 0.25 ;  /* 0x3e80000019191820 */ /* 0x000fe20000400000 */
[----:B------:R-:W-:Y:S01]  /*15790*/  @P1 FMUL R26, R26, 0.25 ;  /* 0x3e8000001a1a1820 */ /* 0x000fe20000400000 */
[----:B------:R-:W-:Y:S01]  /*157a0*/  @P1 FMUL R28, R28, 0.25 ;  /* 0x3e8000001c1c1820 */ /* 0x000fe20000400000 */
[----:B------:R-:W-:Y:S01]  /*157b0*/  @P1 FMUL R32, R32, 0.25 ;  /* 0x3e80000020201820 */ /* 0x000fe20000400000 */
[----:B------:R-:W-:Y:S01]  /*157c0*/  @!P4 FMUL R9, R9, 16777216 ;  /* 0x4b8000000909c820 */ /* 0x000fe20000400000 */
[----:B------:R-:W-:Y:S01]  /*157d0*/  @!P4 FMUL R18, R18, 16777216 ;  /* 0x4b8000001212c820 */ /* 0x000fe20000400000 */
        /* <DEDUP_REMOVED lines=23> */
[----:B--2---:R-:W-:Y:S01]  /*15950*/  FMUL R146, R134, R17 ;  /* 0x0000001186927220 */ /* 0x004fe20000400000 */
[----:B------:R-:W-:Y:S01]  /*15960*/  @!P4 FMUL R7, R7, 16777216 ;  /* 0x4b8000000707c820 */ /* 0x000fe20000400000 */
[----:B------:R-:W-:Y:S01]  /*15970*/  @!P4 FMUL R14, R14, 16777216 ;  /* 0x4b8000000e0ec820 */ /* 0x000fe20000400000 */
[----:B------:R-:W-:Y:S01]  /*15980*/  @!P4 FMUL R25, R25, 16777216 ;  /* 0x4b8000001919c820 */ /* 0x000fe20000400000 */
[----:B------:R-:W-:Y:S01]  /*15990*/  @!P4 FMUL R26, R26, 16777216 ;  /* 0x4b8000001a1ac820 */ /* 0x000fe20000400000 */
[----:B------:R-:W-:Y:S01]  /*159a0*/  @!P4 FMUL R28, R28, 16777216 ;  /* 0x4b8000001c1cc820 */ /* 0x000fe20000400000 */
[----:B------:R-:W-:Y:S01]  /*159b0*/  @!P4 FMUL R32, R32, 16777216 ;  /* 0x4b8000002020c820 */ /* 0x000fe20000400000 */
[C---:B------:R-:W-:Y:S01]  /*159c0*/  FMUL R140, R134.reuse, R9 ;  /* 0x00000009868c7220 */ /* 0x040fe20000400000 */
[----:B------:R-:W-:Y:S01]  /*159d0*/  FMUL R17, R134, R18 ;  /* 0x0000001286117220 */ /* 0x000fe20000400000 */
        /* <DEDUP_REMOVED lines=42> */
[----:B------:R-:W-:Y:S01]  /*15c80*/  FMUL R160, R134, R35 ;  /* 0x0000002386a07220 */ /* 0x000fe20000400000 */
[----:B------:R-:W-:Y:S01]  /*15c90*/  F2FP.BF16.F32.PACK_AB R16, R9, R6 ;  /* 0x000000060910723e */ /* 0x000fe200000010ff */
[----:B------:R-:W-:Y:S01]  /*15ca0*/  @P1 FMUL R38, R38, 0.25 ;  /* 0x3e80000026261820 */ /* 0x000fe20000400000 */
        /* <DEDUP_REMOVED lines=15> */
[----:B------:R-:W-:Y:S01]  /*15da0*/  @!P4 FMUL R38, R38, 16777216 ;  /* 0x4b8000002626c820 */ /* 0x000fe20000400000 */
[----:B------:R-:W-:Y:S01]  /*15db0*/  F2FP.BF16.F32.PACK_AB R13, R146, R13 ;  /* 0x0000000d920d723e */ /* 0x000fe200000010ff */
[----:B------:R-:W-:Y:S01]  /*15dc0*/  @P1 FMUL R36, R36, 0.25 ;  /* 0x3e80000024241820 */ /* 0x000fe20000400000 */
[----:B------:R-:W-:Y:S01]  /*15dd0*/  F2FP.BF16.F32.PACK_AB R10, R24, R143 ;  /* 0x0000008f180a723e */ /* 0x000fe200000010ff */
[----:B------:R-:W-:Y:S01]  /*15de0*/  @P1 FMUL R45, R45, 0.25 ;  /* 0x3e8000002d2d1820 */ /* 0x000fe20000400000 */
[----:B------:R-:W-:Y:S01]  /*15df0*/  F2FP.BF16.F32.PACK_AB R14, R152, R141 ;  /* 0x0000008d980e723e */ /* 0x000fe200000010ff */
[----:B------:R-:W-:Y:S01]  /*15e00*/  @P1 FMUL R52, R52, 0.25 ;  /* 0x3e80000034341820 */ /* 0x000fe20000400000 */
[----:B------:R-:W-:Y:S01]  /*15e10*/  F2FP.BF16.F32.PACK_AB R22, R27, R22 ;  /* 0x000000161b16723e */ /* 0x000fe200000010ff */
[----:B---3--:R0:W-:Y:S01]  /*15e20*/  STS.128 [R132], R8 ;  /* 0x0000000884007388 */ /* 0x0081e20000000c00 */
[----:B------:R-:W-:Y:S01]  /*15e30*/  F2FP.BF16.F32.PACK_AB R15, R156, R25 ;  /* 0x000000199c0f723e */ /* 0x000fe200000010ff */
[----:B------:R-:W-:Y:S01]  /*15e40*/  @P1 FMUL R56, R56, 0.25 ;  /* 0x3e80000038381820 */ /* 0x000fe20000400000 */
[----:B------:R-:W-:Y:S01]  /*15e50*/  F2FP.BF16.F32.PACK_AB R19, R158, R151 ;  /* 0x000000979e13723e */ /* 0x000fe200000010ff */
[----:B------:R-:W-:Y:S01]  /*15e60*/  @P1 FMUL R60, R60, 0.25 ;  /* 0x3e8000003c3c1820 */ /* 0x000fe20000400000 */
[----:B------:R-:W-:Y:S01]  /*15e70*/  F2FP.BF16.F32.PACK_AB R23, R160, R153 ;  /* 0x00000099a017723e */ /* 0x000fe200000010ff */
[----:B------:R-:W-:Y:S01]  /*15e80*/  STS.128 [R132+0x400], R12 ;  /* 0x0004000c84007388 */ /* 0x000fe20000000c00 */
[----:B------:R-:W-:Y:S01]  /*15e90*/  @P1 FMUL R64, R64, 0.25 ;  /* 0x3e80000040401820 */ /* 0x000fe20000400000 */
[----:B------:R-:W-:Y:S01]  /*15ea0*/  @!P4 FMUL R44, R44, 16777216 ;  /* 0x4b8000002c2cc820 */ /* 0x000fe20000400000 */
[----:B------:R-:W-:Y:S01]  /*15eb0*/  @!P4 FMUL R37, R37, 16777216 ;  /* 0x4b8000002525c820 */ /* 0x000fe20000400000 */
[----:B------:R2:W-:Y:S01]  /*15ec0*/  STS.128 [R132+0x800], R16 ;  /* 0x0008001084007388 */ /* 0x0005e20000000c00 */
[----:B------:R-:W-:Y:S01]  /*15ed0*/  @!P4 FMUL R39, R39, 16777216 ;  /* 0x4b8000002727c820 */ /* 0x000fe20000400000 */
[----:B------:R-:W-:Y:S01]  /*15ee0*/  @!P4 FMUL R40, R40, 16777216 ;  /* 0x4b8000002828c820 */ /* 0x000fe20000400000 */
[----:B------:R-:W-:Y:S01]  /*15ef0*/  @!P4 FMUL R48, R48, 16777216 ;  /* 0x4b8000003030c820 */ /* 0x000fe20000400000 */
[----:B------:R3:W-:Y:S01]  /*15f00*/  STS.128 [R132+0xc00], R20 ;  /* 0x000c001484007388 */ /* 0x0007e20000000c00 */
[----:B------:R-:W-:Y:S01]  /*15f10*/  @!P4 FMUL R49, R49, 16777216 ;  /* 0x4b8000003131c820 */ /* 0x000fe20000400000 */
[----:B------:R-:W-:Y:S01]  /*15f20*/  @!P4 FMUL R51, R51, 16777216 ;  /* 0x4b8000003333c820 */ /* 0x000fe20000400000 */
[----:B------:R-:W-:Y:S01]  /*15f30*/  FMUL R28, R134, R38 ;  /* 0x00000026861c7220 */ /* 0x000fe20000400000 */
[----:B------:R-:W-:Y:S01]  /*15f40*/  @P1 FMUL R50, R50, 0.25 ;  /* 0x3e80000032321820 */ /* 0x000fe20000400000 */
[----:B------:R-:W-:Y:S01]  /*15f50*/  @!P4 FMUL R36, R36, 16777216 ;  /* 0x4b8000002424c820 */ /* 0x000fe20000400000 */
[----:B------:R-:W-:Y:S01]  /*15f60*/  @!P4 FMUL R45, R45, 16777216 ;  /* 0x4b8000002d2dc820 */ /* 0x000fe20000400000 */
[----:B------:R-:W-:Y:S01]  /*15f70*/  @!P4 FMUL R52, R52, 16777216 ;  /* 0x4b8000003434c820 */ /* 0x000fe20000400000 */
[----:B------:R-:W-:Y:S01]  /*15f80*/  @!P4 FMUL R56, R56, 16777216 ;  /* 0x4b8000003838c820 */ /* 0x000fe20000400000 */
[----:B------:R-:W-:Y:S01]  /*15f90*/  @!P4 FMUL R60, R60, 16777216 ;  /* 0x4b8000003c3cc820 */ /* 0x000fe20000400000 */
[----:B------:R-:W-:Y:S01]  /*15fa0*/  @!P4 FMUL R64, R64, 16777216 ;  /* 0x4b8000004040c820 */ /* 0x000fe20000400000 */
[----:B------:R-:W-:Y:S01]  /*15fb0*/  FMUL R38, R134, R44 ;  /* 0x0000002c86267220 */ /* 0x000fe20000400000 */
[----:B------:R-:W-:Y:S01]  /*15fc0*/  LOP3.LUT R44, R238, 0xff, RZ, 0xc0, !PT ;  /* 0x000000ffee2c7812 */ /* 0x000fe200078ec0ff */
[C---:B------:R-:W-:Y:S01]  /*15fd0*/  FMUL R29, R134.reuse, R37 ;  /* 0x00000025861d7220 */ /* 0x040fe20000400000 */
[C---:B------:R-:W-:Y:S01]  /*15fe0*/  FMUL R30, R134.reuse, R39 ;  /* 0x00000027861e7220 */ /* 0x040fe20000400000 */
[C---:B------:R-:W-:Y:S01]  /*15ff0*/  FMUL R37, R134.reuse, R40 ;  /* 0x0000002886257220 */ /* 0x040fe20000400000 */
[C---:B------:R-:W-:Y:S01]  /*16000*/  FMUL R39, R134.reuse, R48 ;  /* 0x0000003086277220 */ /* 0x040fe20000400000 */
[C---:B------:R-:W-:Y:S01]  /*16010*/  FMUL R138, R134.reuse, R49 ;  /* 0x00000031868a7220 */ /* 0x040fe20000400000 */
[----:B------:R-:W-:Y:S01]  /*16020*/  FMUL R135, R134, R51 ;  /* 0x0000003386877220 */ /* 0x000fe20000400000 */
[----:B------:R-:W-:Y:S01]  /*16030*/  @!P4 FMUL R50, R50, 16777216 ;  /* 0x4b8000003232c820 */ /* 0x000fe20000400000 */
[C---:B------:R-:W-:Y:S01]  /*16040*/  FMUL R36, R134.reuse, R36 ;  /* 0x0000002486247220 */ /* 0x040fe20000400000 */
[C---:B------:R-:W-:Y:S01]  /*16050*/  FMUL R35, R134.reuse, R45 ;  /* 0x0000002d86237220 */ /* 0x040fe20000400000 */
[C---:B------:R-:W-:Y:S01]  /*16060*/  FMUL R40, R134.reuse, R52 ;  /* 0x0000003486287220 */ /* 0x040fe20000400000 */
[C---:B------:R-:W-:Y:S01]  /*16070*/  FMUL R49, R134.reuse, R56 ;  /* 0x0000003886317220 */ /* 0x040fe20000400000 */
[C---:B------:R-:W-:Y:S01]  /*16080*/  FMUL R48, R134.reuse, R60 ;  /* 0x0000003c86307220 */ /* 0x040fe20000400000 */
[----:B------:R-:W-:Y:S01]  /*16090*/  FMUL R51, R134, R64 ;  /* 0x0000004086337220 */ /* 0x000fe20000400000 */
[----:B------:R-:W-:Y:S01]  /*160a0*/  LEA R45, R44, UR9, 0x4 ;  /* 0x000000092c2d7c11 */ /* 0x000fe2000f8e20ff */
[----:B------:R-:W-:Y:S01]  /*160b0*/  BAR.SYNC.DEFER_BLOCKING 0x0 ;  /* 0x0000000000007b1d */ /* 0x000fe20000010000 */
        /* <DEDUP_REMOVED lines=23> */
[----:B------:R-:W-:Y:S01]  /*16230*/  LDS.128 R48, [R45] ;  /* 0x000000002d307984 */ /* 0x000fe20000000c00 */
[----:B------:R-:W-:Y:S01]  /*16240*/  @!P4 FMUL R42, R42, 16777216 ;  /* 0x4b8000002a2ac820 */ /* 0x000fe20000400000 */
[----:B------:R-:W-:Y:S01]  /*16250*/  @!P4 FMUL R43, R43, 16777216 ;  /* 0x4b8000002b2bc820 */ /* 0x000fe20000400000 */
[----:B------:R-:W-:Y:S01]  /*16260*/  @!P4 FMUL R46, R46, 16777216 ;  /* 0x4b8000002e2ec820 */ /* 0x000fe20000400000 */
[----:B------:R-:W4:Y:S01]  /*16270*/  LDS.128 R36, [R45+0x1000] ;  /* 0x001000002d247984 */ /* 0x000f220000000c00 */
[----:B------:R-:W-:Y:S01]  /*16280*/  @!P4 FMUL R47, R47, 16777216 ;  /* 0x4b8000002f2fc820 */ /* 0x000fe20000400000 */
[----:B------:R-:W-:Y:S01]  /*16290*/  @!P4 FMUL R53, R53, 16777216 ;  /* 0x4b8000003535c820 */ /* 0x000fe20000400000 */
[----:B------:R-:W-:Y:S01]  /*162a0*/  @!P4 FMUL R54, R54, 16777216 ;  /* 0x4b8000003636c820 */ /* 0x000fe20000400000 */
[----:B------:R-:W-:Y:S01]  /*162b0*/  LDS.128 R24, [R45+0x2000] ;  /* 0x002000002d187984 */ /* 0x000fe20000000c00 */
[----:B------:R-:W-:Y:S01]  /*162c0*/  @!P4 FMUL R55, R55, 16777216 ;  /* 0x4b8000003737c820 */ /* 0x000fe20000400000 */
[----:B------:R-:W-:Y:S01]  /*162d0*/  @!P4 FMUL R57, R57, 16777216 ;  /* 0x4b8000003939c820 */ /* 0x000fe20000400000 */
[----:B------:R-:W-:Y:S01]  /*162e0*/  @!P4 FMUL R58, R58, 16777216 ;  /* 0x4b8000003a3ac820 */ /* 0x000fe20000400000 */
[----:B------:R-:W-:Y:S01]  /*162f0*/  LDS.128 R12, [R45+0x3000] ;  /* 0x003000002d0c7984 */ /* 0x000fe20000000c00 */
[----:B------:R-:W-:Y:S01]  /*16300*/  @!P4 FMUL R59, R59, 16777216 ;  /* 0x4b8000003b3bc820 */ /* 0x000fe20000400000 */
[----:B------:R-:W-:Y:S01]  /*16310*/  @!P4 FMUL R61, R61, 16777216 ;  /* 0x4b8000003d3dc820 */ /* 0x000fe20000400000 */
[----:B------:R-:W-:Y:S01]  /*16320*/  @!P4 FMUL R62, R62, 16777216 ;  /* 0x4b8000003e3ec820 */ /* 0x000fe20000400000 */
[----:B------:R-:W-:Y:S01]  /*16330*/  BAR.SYNC.DEFER_BLOCKING 0x0 ;  /* 0x0000000000007b1d */ /* 0x000fe20000010000 */
        /* <DEDUP_REMOVED lines=21> */
[----:B0-----:R-:W-:Y:S01]  /*16490*/  F2FP.BF16.F32.PACK_AB R8, R32, R29 ;  /* 0x0000001d2008723e */ /* 0x001fe200000010ff */
[----:B------:R-:W0:Y:S01]  /*164a0*/  LDC R40, c[0x0][0x3e8] ;  /* 0x0000fa00ff287b82 */ /* 0x000e220000000800 */
[----:B--2---:R-:W-:Y:S01]  /*164b0*/  F2FP.BF16.F32.PACK_AB R16, R33, R28 ;  /* 0x0000001c2110723e */ /* 0x004fe200000010ff */
[----:B------:R2:W-:Y:S01]  /*164c0*/  STS.128 [R132], R4 ;  /* 0x0000000484007388 */ /* 0x0005e20000000c00 */
[----:B---3--:R-:W-:Y:S01]  /*164d0*/  F2FP.BF16.F32.PACK_AB R20, R31, R30 ;  /* 0x0000001e1f14723e */ /* 0x008fe200000010ff */
        /* <DEDUP_REMOVED lines=10> */
[----:B------:R-:W-:Y:S01]  /*16580*/  FMUL R42, R134, R83 ;  /* 0x00000053862a7220 */ /* 0x000fe20000400000 */
[----:B------:R-:W-:Y:S01]  /*16590*/  F2FP.BF16.F32.PACK_AB R11, R155, R148 ;  /* 0x000000949b0b723e */ /* 0x000fe200000010ff */
[----:B------:R-:W-:Y:S01]  /*165a0*/  @P1 FMUL R87, R87, 0.25 ;  /* 0x3e80000057571820 */ /* 0x000fe20000400000 */
[----:B------:R-:W-:Y:S01]  /*165b0*/  F2FP.BF16.F32.PACK_AB R22, R52, R55 ;  /* 0x000000373416723e */ /* 0x000fe200000010ff */
[----:B------:R-:W-:Y:S01]  /*165c0*/  @!P4 FMUL R82, R82, 16777216 ;  /* 0x4b8000005252c820 */ /* 0x000fe20000400000 */
[----:B------:R-:W-:Y:S01]  /*165d0*/  F2FP.BF16.F32.PACK_AB R19, R162, R145 ;  /* 0x00000091a213723e */ /* 0x000fe200000010ff */
[----:B------:R-:W-:Y:S01]  /*165e0*/  STS.128 [R132+0x400], R8 ;  /* 0x0004000884007388 */ /* 0x000fe20000000c00 */
[----:B------:R-:W-:Y:S01]  /*165f0*/  F2FP.BF16.F32.PACK_AB R23, R164, R147 ;  /* 0x00000093a417723e */ /* 0x000fe200000010ff */
[----:B------:R-:W-:Y:S01]  /*16600*/  @P1 FMUL R92, R92, 0.25 ;  /* 0x3e8000005c5c1820 */ /* 0x000fe20000400000 */
[----:B------:R-:W-:Y:S01]  /*16610*/  SHF.R.U32.HI R83, RZ, 0x6, R238 ;  /* 0x00000006ff537819 */ /* 0x000fe200000116ee */
[----:B------:R3:W-:Y:S01]  /*16620*/  STS.128 [R132+0x800], R16 ;  /* 0x0008001084007388 */ /* 0x0007e20000000c00 */
[----:B------:R-:W-:Y:S01]  /*16630*/  @P1 FMUL R96, R96, 0.25 ;  /* 0x3e80000060601820 */ /* 0x000fe20000400000 */
[----:B------:R-:W-:Y:S01]  /*16640*/  @!P4 FMUL R85, R85, 16777216 ;  /* 0x4b8000005555c820 */ /* 0x000fe20000400000 */
[----:B------:R-:W-:Y:S01]  /*16650*/  @!P4 FMUL R89, R89, 16777216 ;  /* 0x4b8000005959c820 */ /* 0x000fe20000400000 */
[----:B------:R-:W-:Y:S01]  /*16660*/  STS.128 [R132+0xc00], R20 ;  /* 0x000c001484007388 */ /* 0x000fe20000000c00 */
[----:B------:R-:W-:Y:S01]  /*16670*/  @P1 FMUL R81, R81, 0.25 ;  /* 0x3e80000051511820 */ /* 0x000fe20000400000 */
[----:B------:R-:W-:Y:S01]  /*16680*/  SGXT.U32 R83, R83, 0x2 ;  /* 0x000000025353781a */ /* 0x000fe20000000000 */
[----:B------:R-:W-:Y:S01]  /*16690*/  @P1 FMUL R88, R88, 0.25 ;  /* 0x3e80000058581820 */ /* 0x000fe20000400000 */
[----:B------:R-:W-:Y:S01]  /*166a0*/  BAR.SYNC.DEFER_BLOCKING 0x0 ;  /* 0x0000000000007b1d */ /* 0x000fe20000010000 */
[----:B------:R-:W-:Y:S01]  /*166b0*/  @P1 FMUL R97, R97, 0.25 ;  /* 0x3e80000061611820 */ /* 0x000fe20000400000 */
[----:B------:R-:W-:Y:S01]  /*166c0*/  @!P4 FMUL R87, R87, 16777216 ;  /* 0x4b8000005757c820 */ /* 0x000fe20000400000 */
[----:B------:R-:W-:Y:S01]  /*166d0*/  FMUL R59, R134, R82 ;  /* 0x00000052863b7220 */ /* 0x000fe20000400000 */
[----:B------:R-:W-:Y:S01]  /*166e0*/  @!P4 FMUL R92, R92, 16777216 ;  /* 0x4b8000005c5cc820 */ /* 0x000fe20000400000 */
[----:B------:R-:W-:Y:S01]  /*166f0*/  @!P4 FMUL R96, R96, 16777216 ;  /* 0x4b8000006060c820 */ /* 0x000fe20000400000 */
[C---:B------:R-:W-:Y:S01]  /*16700*/  FMUL R85, R134.reuse, R85 ;  /* 0x0000005586557220 */ /* 0x040fe20000400000 */
[----:B------:R-:W-:Y:S01]  /*16710*/  FMUL R82, R134, R89 ;  /* 0x0000005986527220 */ /* 0x000fe20000400000 */
[----:B------:R-:W-:Y:S01]  /*16720*/  @!P4 FMUL R81, R81, 16777216 ;  /* 0x4b8000005151c820 */ /* 0x000fe20000400000 */
[----:B------:R-:W-:Y:S01]  /*16730*/  @!P4 FMUL R88, R88, 16777216 ;  /* 0x4b8000005858c820 */ /* 0x000fe20000400000 */
[----:B------:R-:W-:Y:S01]  /*16740*/  @!P4 FMUL R97, R97, 16777216 ;  /* 0x4b8000006161c820 */ /* 0x000fe20000400000 */
[----:B0-----:R-:W-:-:S02]  /*16750*/  IMAD R83, R83, R40, RZ ;  /* 0x0000002853537224 */ /* 0x001fc400078e02ff */
[----:B------:R-:W-:Y:S01]  /*16760*/  FMUL R58, R134, R87 ;  /* 0x00000057863a7220 */ /* 0x000fe20000400000 */
[----:B------:R-:W-:Y:S01]  /*16770*/  @P1 FMUL R78, R78, 0.25 ;  /* 0x3e8000004e4e1820 */ /* 0x000fe20000400000 */
[C---:B------:R-:W-:Y:S01]  /*16780*/  FMUL R92, R134.reuse, R92 ;  /* 0x0000005c865c7220 */ /* 0x040fe20000400000 */
[----:B------:R-:W-:Y:S01]  /*16790*/  FMUL R87, R134, R96 ;  /* 0x0000006086577220 */ /* 0x000fe20000400000 */
        /* <DEDUP_REMOVED lines=8> */
[----:B------:R-:W0:Y:S01]  /*16820*/  LDS.128 R52, [R45] ;  /* 0x000000002d347984 */ /* 0x000e220000000c00 */
[----:B------:R-:W-:Y:S01]  /*16830*/  @P1 FMUL R76, R76, 0.25 ;  /* 0x3e8000004c4c1820 */ /* 0x000fe20000400000 */
[----:B------:R-:W-:Y:S01]  /*16840*/  @P1 FMUL R77, R77, 0.25 ;  /* 0x3e8000004d4d1820 */ /* 0x000fe20000400000 */
[----:B------:R-:W-:Y:S01]  /*16850*/  @P1 FMUL R79, R79, 0.25 ;  /* 0x3e8000004f4f1820 */ /* 0x000fe20000400000 */
[----:B------:R-:W-:Y:S01]  /*16860*/  LDS.128 R32, [R45+0x1000] ;  /* 0x001000002d207984 */ /* 0x000fe20000000c00 */
        /* <DEDUP_REMOVED lines=11> */
[----:B------:R-:W-:Y:S01]  /*16920*/  @P1 FMUL R99, R99, 0.25 ;  /* 0x3e80000063631820 */ /* 0x000fe20000400000 */
[----:B------:R-:W-:Y:S01]  /*16930*/  FMUL R170, R134, R81 ;  /* 0x0000005186aa7220 */ /* 0x000fe20000400000 */
[----:B------:R-:W-:Y:S01]  /*16940*/  F2FP.BF16.F32.PACK_AB R30, R82, R85 ;  /* 0x00000055521e723e */ /* 0x000fe200000010ff */
[----:B------:R-:W-:Y:S01]  /*16950*/  FMUL R81, R134, R88 ;  /* 0x0000005886517220 */ /* 0x000fe20000400000 */
[----:B------:R-:W-:-:S02]  /*16960*/  IMAD R85, R40, 0x4, R83 ;  /* 0x0000000428557824 */ /* 0x000fc400078e0253 */
[----:B------:R-:W-:Y:S01]  /*16970*/  FMUL R88, R134, R97 ;  /* 0x0000006186587220 */ /* 0x000fe20000400000 */
[----:B------:R-:W-:Y:S01]  /*16980*/  @!P4 FMUL R78, R78, 16777216 ;  /* 0x4b8000004e4ec820 */ /* 0x000fe20000400000 */
[----:B------:R-:W1:Y:S01]  /*16990*/  LDC.64 R96, c[0x0][0x3e0] ;  /* 0x0000f800ff607b82 */ /* 0x000e620000000a00 */
        /* <DEDUP_REMOVED lines=21> */
[----:B--2---:R-:W-:Y:S01]  /*16af0*/  F2FP.BF16.F32.PACK_AB R7, R87, R92 ;  /* 0x0000005c5707723e */ /* 0x004fe200000010ff */
[----:B------:R-:W-:-:S02]  /*16b00*/  IMAD R87, R40, 0x4, R85 ;  /* 0x0000000428577824 */ /* 0x000fc400078e0255 */
        /* <DEDUP_REMOVED lines=22> */
[----:B------:R-:W-:Y:S01]  /*16c70*/  LEA R89, R40, R87, 0x2 ;  /* 0x0000005728597211 */ /* 0x000fe200078e10ff */
[----:B------:R-:W2:Y:S01]  /*16c80*/  LDC.64 R98, c[0x0][0x398] ;  /* 0x0000e600ff627b82 */ /* 0x000ea20000000a00 */
[----:B---3--:R-:W-:Y:S01]  /*16c90*/  F2FP.BF16.F32.PACK_AB R17, R59, R78 ;  /* 0x0000004e3b11723e */ /* 0x008fe200000010ff */
[----:B-1----:R-:W-:Y:S01]  /*16ca0*/  IMAD R82, R241, R97, RZ ;  /* 0x00000061f1527224 */ /* 0x002fe200078e02ff */
        /* <DEDUP_REMOVED lines=9> */
[----:B------:R-:W-:Y:S01]  /*16d40*/  BAR.SYNC.DEFER_BLOCKING 0x0 ;  /* 0x0000000000007b1d */ /* 0x000fe20000010000 */
[----:B------:R-:W-:Y:S01]  /*16d50*/  F2FP.BF16.F32.PACK_AB R31, R88, R93 ;  /* 0x0000005d581f723e */ /* 0x000fe200000010ff */
[C---:B------:R-:W-:Y:S01]  /*16d60*/  IMAD R93, R40.reuse, 0x4, R89 ;  /* 0x00000004285d7824 */ /* 0x040fe200078e0259 */
[----:B------:R-:W-:Y:S01]  /*16d70*/  F2FP.BF16.F32.PACK_AB R16, R41, R70 ;  /* 0x000000462910723e */ /* 0x000fe200000010ff */
[----:B-----5:R-:W-:Y:S01]  /*16d80*/  IMAD R81, R243, R96, RZ ;  /* 0x00000060f3517224 */ /* 0x020fe200078e02ff */
[----:B------:R-:W-:Y:S01]  /*16d90*/  F2FP.BF16.F32.PACK_AB R56, R75, R56 ;  /* 0x000000384b38723e */ /* 0x000fe200000010ff */
[----:B------:R-:W-:Y:S01]  /*16da0*/  IMAD R75, R40, 0x4, R93 ;  /* 0x00000004284b7824 */ /* 0x000fe200078e025d */
[----:B------:R-:W-:Y:S01]  /*16db0*/  F2FP.BF16.F32.PACK_AB R57, R42, R57 ;  /* 0x000000392a39723e */ /* 0x000fe200000010ff */
[----:B------:R-:W-:Y:S01]  /*16dc0*/  IMAD.SHL.U32 R41, R81, 0x2, RZ ;  /* 0x0000000251297824 */ /* 0x000fe200078e00ff */
[----:B------:R-:W-:Y:S01]  /*16dd0*/  F2FP.BF16.F32.PACK_AB R18, R61, R86 ;  /* 0x000000563d12723e */ /* 0x000fe200000010ff */
[----:B------:R-:W-:Y:S01]  /*16de0*/  IMAD.HI R42, R81, 0x2, RZ ;  /* 0x00000002512a7827 */ /* 0x000fe200078e02ff */
[----:B------:R-:W-:-:S03]  /*16df0*/  F2FP.BF16.F32.PACK_AB R58, R91, R58 ;  /* 0x0000003a5b3a723e */ /* 0x000fc600000010ff */
[----:B------:R-:W-:Y:S01]  /*16e00*/  @P1 FMUL R102, R102, 0.25 ;  /* 0x3e80000066661820 */ /* 0x000fe20000400000 */
[----:B------:R-:W-:Y:S01]  /*16e10*/  F2FP.BF16.F32.PACK_AB R19, R67, R94 ;  /* 0x0000005e4313723e */ /* 0x000fe200000010ff */
[----:B------:R-:W-:Y:S01]  /*16e20*/  IMAD R91, R40, 0x4, R75 ;  /* 0x00000004285b7824 */ /* 0x000fe200078e024b */
[----:B------:R-:W-:Y:S01]  /*16e30*/  F2FP.BF16.F32.PACK_AB R59, R62, R95 ;  /* 0x0000005f3e3b723e */ /* 0x000fe200000010ff */
[----:B------:R-:W-:Y:S01]  /*16e40*/  @P1 FMUL R103, R103, 0.25 ;  /* 0x3e80000067671820 */ /* 0x000fe20000400000 */
[----:B------:R-:W-:Y:S01]  /*16e50*/  @P1 FMUL R104, R104, 0.25 ;  /* 0x3e80000068681820 */ /* 0x000fe20000400000 */
[----:B------:R-:W-:Y:S02]  /*16e60*/  IMAD R95, R40, 0x4, R91 ;  /* 0x00000004285f7824 */ /* 0x000fe400078e025b */
[----:B------:R-:W-:Y:S01]  /*16e70*/  @P1 FMUL R105, R105, 0.25 ;  /* 0x3e80000069691820 */ /* 0x000fe20000400000 */
[----:B------:R-:W-:Y:S01]  /*16e80*/  @P1 FMUL R106, R106, 0.25 ;  /* 0x3e8000006a6a1820 */ /* 0x000fe20000400000 */
[----:B------:R-:W-:Y:S01]  /*16e90*/  @P1 FMUL R107, R107, 0.25 ;  /* 0x3e8000006b6b1820 */ /* 0x000fe20000400000 */
[----:B------:R-:W-:Y:S01]  /*16ea0*/  @P1 FMUL R109, R109, 0.25 ;  /* 0x3e8000006d6d1820 */ /* 0x000fe20000400000 */
[----:B------:R-:W-:Y:S01]  /*16eb0*/  LEA R81, R40, R95, 0x2 ;  /* 0x0000005f28517211 */ /* 0x000fe200078e10ff */
[----:B------:R1:W-:Y:S01]  /*16ec0*/  STS.128 [R132], R4 ;  /* 0x0000000484007388 */ /* 0x0003e20000000c00 */
[----:B------:R-:W-:Y:S01]  /*16ed0*/  @P1 FMUL R110, R110, 0.25 ;  /* 0x3e8000006e6e1820 */ /* 0x000fe20000400000 */
[----:B------:R-:W-:Y:S01]  /*16ee0*/  @P1 FMUL R111, R111, 0.25 ;  /* 0x3e8000006f6f1820 */ /* 0x000fe20000400000 */
[----:B------:R-:W-:Y:S01]  /*16ef0*/  @P1 FMUL R113, R113, 0.25 ;  /* 0x3e80000071711820 */ /* 0x000fe20000400000 */
[----:B------:R-:W-:Y:S01]  /*16f00*/  STS.128 [R132+0x400], R28 ;  /* 0x0004001c84007388 */ /* 0x000fe20000000c00 */
        /* <DEDUP_REMOVED lines=11> */
[----:B------:R-:W-:Y:S01]  /*16fc0*/  BAR.SYNC.DEFER_BLOCKING 0x0 ;  /* 0x0000000000007b1d */ /* 0x000fe20000010000 */
[----:B-1----:R-:W-:-:S02]  /*16fd0*/  IMAD.SHL.U32 R4, R82, 0x2, RZ ;  /* 0x0000000252047824 */ /* 0x002fc400078e00ff */
        /* <DEDUP_REMOVED lines=11> */
[----:B------:R-:W-:Y:S01]  /*17090*/  IMAD.HI R82, R82, 0x2, RZ ;  /* 0x0000000252527827 */ /* 0x000fe200078e02ff */
[----:B--2---:R-:W-:-:S03]  /*170a0*/  IADD3 R41, P0, P1, R4, R98, R41 ;  /* 0x0000006204297210 */ /* 0x004fc6000791e029 */
[----:B------:R-:W-:Y:S01]  /*170b0*/  @!P4 FMUL R116, R116, 16777216 ;  /* 0x4b8000007474c820 */ /* 0x000fe20000400000 */
[----:B------:R-:W-:Y:S01]  /*170c0*/  @!P4 FMUL R120, R120, 16777216 ;  /* 0x4b8000007878c820 */ /* 0x000fe20000400000 */
[----:B------:R-:W-:Y:S02]  /*170d0*/  IMAD R97, R40, 0x4, R81 ;  /* 0x0000000428617824 */ /* 0x000fe400078e0251 */
[C---:B------:R-:W-:Y:S01]  /*170e0*/  FMUL R108, R134.reuse, R108 ;  /* 0x0000006c866c7220 */ /* 0x040fe20000400000 */
[----:B------:R-:W-:Y:S01]  /*170f0*/  FMUL R73, R134, R112 ;  /* 0x0000007086497220 */ /* 0x000fe20000400000 */
[----:B------:R-:W-:Y:S01]  /*17100*/  IADD3.X R42, PT, PT, R82, R99, R42, P0, P1 ;  /* 0x00000063522a7210 */ /* 0x000fe200007e242a */
[----:B------:R-:W-:Y:S02]  /*17110*/  IMAD R99, R40, 0x4, R97 ;  /* 0x0000000428637824 */ /* 0x000fe400078e0261 */
[----:B------:R-:W-:Y:S01]  /*17120*/  @!P4 FMUL R102, R102, 16777216 ;  /* 0x4b8000006666c820 */ /* 0x000fe20000400000 */
[----:B------:R-:W-:Y:S01]  /*17130*/  @!P4 FMUL R106, R106, 16777216 ;  /* 0x4b8000006a6ac820 */ /* 0x000fe20000400000 */
[C---:B------:R-:W-:Y:S01]  /*17140*/  FMUL R116, R134.reuse, R116 ;  /* 0x0000007486747220 */ /* 0x040fe20000400000 */
[----:B------:R-:W-:Y:S01]  /*17150*/  FMUL R77, R134, R120 ;  /* 0x00000078864d7220 */ /* 0x000fe20000400000 */
[----:B------:R-:W1:Y:S01]  /*17160*/  LDS.128 R56, [R45] ;  /* 0x000000002d387984 */ /* 0x000e620000000c00 */
[----:B------:R-:W-:Y:S01]  /*17170*/  F2FP.BF16.F32.PACK_AB R61, R73, R108 ;  /* 0x0000006c493d723e */ /* 0x000fe200000010ff */
[----:B------:R-:W-:-:S02]  /*17180*/  IMAD R73, R40, 0x4, R99 ;  /* 0x0000000428497824 */ /* 0x000fc400078e0263 */
[----:B------:R-:W-:Y:S01]  /*17190*/  @!P4 FMUL R100, R100, 16777216 ;  /* 0x4b8000006464c820 */ /* 0x000fe20000400000 */
[----:B------:R-:W-:Y:S01]  /*171a0*/  LDS.128 R28, [R45+0x1000] ;  /* 0x001000002d1c7984 */ /* 0x000fe20000000c00 */
[----:B------:R-:W-:Y:S01]  /*171b0*/  @!P4 FMUL R104, R104, 16777216 ;  /* 0x4b8000006868c820 */ /* 0x000fe20000400000 */
[----:B------:R-:W-:Y:S01]  /*171c0*/  @!P4 FMUL R124, R124, 16777216 ;  /* 0x4b8000007c7cc820 */ /* 0x000fe20000400000 */
[----:B------:R-:W-:Y:S01]  /*171d0*/  @!P4 FMUL R128, R128, 16777216 ;  /* 0x4b8000008080c820 */ /* 0x000fe20000400000 */
[----:B------:R-:W-:Y:S01]  /*171e0*/  LDS.128 R16, [R45+0x2000] ;  /* 0x002000002d107984 */ /* 0x000fe20000000c00 */
[C---:B------:R-:W-:Y:S01]  /*171f0*/  FMUL R102, R134.reuse, R102 ;  /* 0x0000006686667220 */ /* 0x040fe20000400000 */
[----:B------:R-:W-:Y:S01]  /*17200*/  FMUL R43, R134, R106 ;  /* 0x0000006a862b7220 */ /* 0x000fe20000400000 */
[----:B------:R-:W-:Y:S01]  /*17210*/  F2FP.BF16.F32.PACK_AB R62, R77, R116 ;  /* 0x000000744d3e723e */ /* 0x000fe200000010ff */
[----:B------:R-:W-:Y:S01]  /*17220*/  LDS.128 R4, [R45+0x3000] ;  /* 0x003000002d047984 */ /* 0x000fe20000000c00 */
[----:B------:R-:W-:-:S02]  /*17230*/  IMAD R77, R40, 0x4, R73 ;  /* 0x00000004284d7824 */ /* 0x000fc400078e0249 */
[C---:B------:R-:W-:Y:S01]  /*17240*/  FMUL R60, R134.reuse, R100 ;  /* 0x00000064863c7220 */ /* 0x040fe20000400000 */
[C---:B------:R-:W-:Y:S01]  /*17250*/  FMUL R63, R134.reuse, R104 ;  /* 0x00000068863f7220 */ /* 0x040fe20000400000 */
[C---:B------:R-:W-:Y:S01]  /*17260*/  FMUL R124, R134.reuse, R124 ;  /* 0x0000007c867c7220 */ /* 0x040fe20000400000 */
[----:B------:R-:W-:Y:S01]  /*17270*/  FMUL R79, R134, R128 ;  /* 0x00000080864f7220 */ /* 0x000fe20000400000 */
[----:B------:R-:W-:Y:S01]  /*17280*/  @!P4 FMUL R103, R103, 16777216 ;  /* 0x4b8000006767c820 */ /* 0x000fe20000400000 */
[----:B------:R-:W-:Y:S01]  /*17290*/  @!P4 FMUL R107, R107, 16777216 ;  /* 0x4b8000006b6bc820 */ /* 0x000fe20000400000 */
[----:B------:R-:W-:Y:S01]  /*172a0*/  @!P4 FMUL R118, R118, 16777216 ;  /* 0x4b8000007676c820 */ /* 0x000fe20000400000 */
[----:B------:R-:W-:Y:S01]  /*172b0*/  @!P4 FMUL R122, R122, 16777216 ;  /* 0x4b8000007a7ac820 */ /* 0x000fe20000400000 */
[----:B------:R-:W-:Y:S01]  /*172c0*/  F2FP.BF16.F32.PACK_AB R100, R43, R102 ;  /* 0x000000662b64723e */ /* 0x000fe200000010ff */
[----:B------:R-:W-:Y:S01]  /*172d0*/  @!P4 FMUL R109, R109, 16777216 ;  /* 0x4b8000006d6dc820 */ /* 0x000fe20000400000 */
[----:B------:R-:W-:Y:S01]  /*172e0*/  @!P4 FMUL R113, R113, 16777216 ;  /* 0x4b8000007171c820 */ /* 0x000fe20000400000 */
[----:B------:R-:W-:Y:S01]  /*172f0*/  @!P4 FMUL R125, R125, 16777216 ;  /* 0x4b8000007d7dc820 */ /* 0x000fe20000400000 */
[----:B------:R-:W-:Y:S01]  /*17300*/  @!P4 FMUL R126, R126, 16777216 ;  /* 0x4b8000007e7ec820 */ /* 0x000fe20000400000 */
[----:B------:R-:W-:Y:S01]  /*17310*/  @!P4 FMUL R129, R129, 16777216 ;  /* 0x4b8000008181c820 */ /* 0x000fe20000400000 */
[----:B------:R-:W-:Y:S01]  /*17320*/  @!P4 FMUL R130, R130, 16777216 ;  /* 0x4b8000008282c820 */ /* 0x000fe20000400000 */
[----:B------:R-:W-:-:S02]  /*17330*/  IMAD R43, R40, 0x4, R77 ;  /* 0x00000004282b7824 */ /* 0x000fc400078e024d */
        /* <DEDUP_REMOVED lines=12> */
[----:B------:R-:W-:Y:S01]  /*17400*/  F2FP.BF16.F32.PACK_AB R60, R63, R60 ;  /* 0x0000003c3f3c723e */ /* 0x000fe200000010ff */
[C---:B------:R-:W-:Y:S01]  /*17410*/  FMUL R103, R134.reuse, R103 ;  /* 0x0000006786677220 */ /* 0x040fe20000400000 */
[C---:B------:R-:W-:Y:S01]  /*17420*/  FMUL R46, R134.reuse, R107 ;  /* 0x0000006b862e7220 */ /* 0x040fe20000400000 */
[C---:B------:R-:W-:Y:S01]  /*17430*/  FMUL R118, R134.reuse, R118 ;  /* 0x0000007686767220 */ /* 0x040fe20000400000 */
[C---:B------:R-:W-:Y:S01]  /*17440*/  FMUL R69, R134.reuse, R122 ;  /* 0x0000007a86457220 */ /* 0x040fe20000400000 */
[----:B------:R-:W-:Y:S01]  /*17450*/  F2FP.BF16.F32.PACK_AB R63, R79, R124 ;  /* 0x0000007c4f3f723e */ /* 0x000fe200000010ff */
[----:B------:R-:W-:Y:S01]  /*17460*/  BAR.SYNC.DEFER_BLOCKING 0x0 ;  /* 0x0000000000007b1d */ /* 0x000fe20000010000 */
[C---:B------:R-:W-:Y:S01]  /*17470*/  FMUL R65, R134.reuse, R109 ;  /* 0x0000006d86417220 */ /* 0x040fe20000400000 */
[C---:B------:R-:W-:Y:S01]  /*17480*/  FMUL R66, R134.reuse, R113 ;  /* 0x0000007186427220 */ /* 0x040fe20000400000 */
[C---:B------:R-:W-:Y:S01]  /*17490*/  FMUL R125, R134.reuse, R125 ;  /* 0x0000007d867d7220 */ /* 0x040fe20000400000 */
[C---:B------:R-:W-:Y:S01]  /*174a0*/  FMUL R126, R134.reuse, R126 ;  /* 0x0000007e867e7220 */ /* 0x040fe20000400000 */
[C---:B------:R-:W-:Y:S01]  /*174b0*/  FMUL R80, R134.reuse, R129 ;  /* 0x0000008186507220 */ /* 0x040fe20000400000 */
[----:B------:R-:W-:Y:S01]  /*174c0*/  FMUL R71, R134, R130 ;  /* 0x0000008286477220 */ /* 0x000fe20000400000 */
        /* <DEDUP_REMOVED lines=13> */
[----:B------:R-:W-:-:S02]  /*175a0*/  F2FP.BF16.F32.PACK_AB R124, R46, R103 ;  /* 0x000000672e7c723e */ /* 0x000fc400000010ff */
[----:B------:R-:W-:Y:S02]  /*175b0*/  F2FP.BF16.F32.PACK_AB R102, R69, R118 ;  /* 0x000000764566723e */ /* 0x000fe400000010ff */
[----:B------:R-:W-:Y:S01]  /*175c0*/  F2FP.BF16.F32.PACK_AB R65, R66, R65 ;  /* 0x000000414241723e */ /* 0x000fe200000010ff */
[----:B------:R2:W-:Y:S01]  /*175d0*/  STS.128 [R132], R60 ;  /* 0x0000003c84007388 */ /* 0x0005e20000000c00 */
[----:B------:R-:W-:Y:S02]  /*175e0*/  F2FP.BF16.F32.PACK_AB R67, R80, R125 ;  /* 0x0000007d5043723e */ /* 0x000fe400000010ff */
[----:B------:R-:W-:Y:S02]  /*175f0*/  F2FP.BF16.F32.PACK_AB R103, R71, R126 ;  /* 0x0000007e4767723e */ /* 0x000fe400000010ff */
[----:B------:R-:W-:Y:S02]  /*17600*/  LEA R69, R40, R79, 0x2 ;  /* 0x0000004f28457211 */ /* 0x000fe400078e10ff */
[----:B------:R-:W-:-:S02]  /*17610*/  F2FP.BF16.F32.PACK_AB R64, R105, R64 ;  /* 0x000000406940723e */ /* 0x000fc400000010ff */
[----:B------:R-:W-:Y:S01]  /*17620*/  F2FP.BF16.F32.PACK_AB R66, R76, R117 ;  /* 0x000000754c42723e */ /* 0x000fe200000010ff */
[----:B------:R-:W-:Y:S01]  /*17630*/  IMAD R71, R40, 0x4, R69 ;  /* 0x0000000428477824 */ /* 0x000fe200078e0245 */
[----:B------:R-:W-:Y:S02]  /*17640*/  F2FP.BF16.F32.PACK_AB R101, R47, R110 ;  /* 0x0000006e2f65723e */ /* 0x000fe400000010ff */
[----:B------:R-:W-:Y:S01]  /*17650*/  F2FP.BF16.F32.PACK_AB R125, R68, R111 ;  /* 0x0000006f447d723e */ /* 0x000fe200000010ff */
[----:B------:R3:W-:Y:S01]  /*17660*/  STS.128 [R132+0x400], R64 ;  /* 0x0004004084007388 */ /* 0x0007e20000000c00 */
[----:B------:R-:W-:Y:S02]  /*17670*/  F2FP.BF16.F32.PACK_AB R126, R72, R119 ;  /* 0x00000077487e723e */ /* 0x000fe400000010ff */
[----:B------:R-:W-:Y:S01]  /*17680*/  F2FP.BF16.F32.PACK_AB R127, R74, R127 ;  /* 0x0000007f4a7f723e */ /* 0x000fe200000010ff */
[----:B------:R5:W-:Y:S01]  /*17690*/  STS.128 [R132+0x800], R100 ;  /* 0x0008006484007388 */ /* 0x000be20000000c00 */
[----:B------:R-:W-:-:S02]  /*176a0*/  LEA R46, P0, R83, R41, 0x1 ;  /* 0x00000029532e7211 */ /* 0x000fc400078008ff */
[-C--:B--2---:R-:W-:Y:S01]  /*176b0*/  LEA R60, P1, R85, R41.reuse, 0x1 ;  /* 0x00000029553c7211 */ /* 0x084fe200078208ff */
[----:B------:R-:W-:Y:S01]  /*176c0*/  STS.128 [R132+0xc00], R124 ;  /* 0x000c007c84007388 */ /* 0x000fe20000000c00 */
[-C--:B------:R-:W-:Y:S01]  /*176d0*/  LEA.HI.X.SX32 R47, R83, R42.reuse, 0x1, P0 ;  /* 0x0000002a532f7211 */ /* 0x080fe200000f0eff */
[C---:B------:R-:W-:Y:S01]  /*176e0*/  IMAD R83, R40.reuse, 0x4, R71 ;  /* 0x0000000428537824 */ /* 0x040fe200078e0247 */
[-C--:B------:R-:W-:Y:S01]  /*176f0*/  LEA.HI.X.SX32 R61, R85, R42.reuse, 0x1, P1 ;  /* 0x0000002a553d7211 */ /* 0x080fe200008f0eff */
[----:B------:R-:W-:Y:S01]  /*17700*/  BAR.SYNC.DEFER_BLOCKING 0x0 ;  /* 0x0000000000007b1d */ /* 0x000fe20000010000 */
[C---:B------:R-:W-:Y:S01]  /*17710*/  LEA R62, P0, R87.reuse, R41, 0x1 ;  /* 0x00000029573e7211 */ /* 0x040fe200078008ff */
[----:B------:R-:W-:Y:S01]  /*17720*/  IMAD R85, R40, 0x4, R83 ;  /* 0x0000000428557824 */ /* 0x000fe200078e0253 */
[----:B----4-:R-:W-:Y:S02]  /*17730*/  PRMT R236, R36, 0x7632, R236 ;  /* 0x0000763224ec7816 */ /* 0x010fe400000000ec */
[----:B------:R-:W-:-:S02]  /*17740*/  LEA.HI.X.SX32 R63, R87, R42, 0x1, P0 ;  /* 0x0000002a573f7211 */ /* 0x000fc400000f0eff */
[----:B---3--:R-:W-:Y:S01]  /*17750*/  LEA R64, P0, R89, R41, 0x1 ;  /* 0x0000002959407211 */ /* 0x008fe200078008ff */
[----:B-----5:R-:W-:-:S03]  /*17760*/  IMAD R101, R40, 0x4, R85 ;  /* 0x0000000428657824 */ /* 0x020fc600078e0255 */
[----:B------:R-:W-:Y:S01]  /*17770*/  LEA.HI.X.SX32 R65, R89, R42, 0x1, P0 ;  /* 0x0000002a59417211 */ /* 0x000fe200000f0eff */
[----:B------:R-:W-:Y:S01]  /*17780*/  IMAD R87, R40, 0x4, R101 ;  /* 0x0000000428577824 */ /* 0x000fe200078e0265 */
[----:B------:R-:W-:-:S03]  /*17790*/  LEA R66, P0, R93, R41, 0x1 ;  /* 0x000000295d427211 */ /* 0x000fc600078008ff */
[----:B------:R-:W-:Y:S01]  /*177a0*/  IMAD R89, R40, 0x4, R87 ;  /* 0x0000000428597824 */ /* 0x000fe200078e0257 */
[----:B------:R-:W-:-:S04]  /*177b0*/  LEA.HI.X.SX32 R67, R93, R42, 0x1, P0 ;  /* 0x0000002a5d437211 */ /* 0x000fc800000f0eff */
[C---:B------:R-:W-:Y:S01]  /*177c0*/  LEA R103, R40.reuse, R89, 0x2 ;  /* 0x0000005928677211 */ /* 0x040fe200078e10ff */
[----:B------:R2:W-:Y:S04]  /*177d0*/  STG.E.U16 desc[UR10][R46.64], R48 ;  /* 0x000000302e007986 */ /* 0x0005e8000c10150a */
[----:B------:R-:W-:Y:S01]  /*177e0*/  IMAD R93, R40, 0x4, R103 ;  /* 0x00000004285d7824 */ /* 0x000fe200078e0267 */
[----:B--2---:R-:W-:Y:S02]  /*177f0*/  PRMT R47, R48, 0x7632, R47 ;  /* 0x00007632302f7816 */ /* 0x004fe4000000002f */
[----:B------:R-:W-:-:S03]  /*17800*/  LEA R46, P0, R75, R41, 0x1 ;  /* 0x000000294b2e7211 */ /* 0x000fc600078008ff */
[----:B------:R2:W-:Y:S04]  /*17810*/  STG.E.U16 desc[UR10][R60.64], R47 ;  /* 0x0000002f3c007986 */ /* 0x0005e8000c10150a */
[----:B------:R3:W-:Y:S01]  /*17820*/  STG.E.U16 desc[UR10][R62.64], R49 ;  /* 0x000000313e007986 */ /* 0x0007e2000c10150a */
[-C--:B--2---:R-:W-:Y:S01]  /*17830*/  LEA.HI.X.SX32 R47, R75, R42.reuse, 0x1, P0 ;  /* 0x0000002a4b2f7211 */ /* 0x084fe200000f0eff */
[C---:B------:R-:W-:Y:S01]  /*17840*/  IMAD R75, R40.reuse, 0x4, R93 ;  /* 0x00000004284b7824 */ /* 0x040fe200078e025d */
[----:B------:R-:W-:Y:S02]  /*17850*/  PRMT R61, R49, 0x7632, R61 ;  /* 0x00007632313d7816 */ /* 0x000fe4000000003d */
[CC--:B------:R-:W-:Y:S01]  /*17860*/  LEA R60, P0, R91.reuse, R41.reuse, 0x1 ;  /* 0x000000295b3c7211 */ /* 0x0c0fe200078008ff */
[----:B------:R-:W-:Y:S01]  /*17870*/  IMAD R105, R40, 0x4, R75 ;  /* 0x0000000428697824 */ /* 0x000fe200078e024b */
[----:B---3--:R-:W-:Y:S01]  /*17880*/  PRMT R49, R50, 0x7632, R49 ;  /* 0x0000763232317816 */ /* 0x008fe20000000031 */
[----:B------:R2:W-:Y:S04]  /*17890*/  STG.E.U16 desc[UR10][R64.64], R61 ;  /* 0x0000003d40007986 */ /* 0x0005e8000c10150a */
[----:B------:R-:W-:Y:S04]  /*178a0*/  STG.E.U16 desc[UR10][R66.64], R50 ;  /* 0x0000003242007986 */ /* 0x000fe8000c10150a */
[----:B------:R3:W-:Y:S01]  /*178b0*/  STG.E.U16 desc[UR10][R46.64], R49 ;  /* 0x000000312e007986 */ /* 0x0007e2000c10150a */
[----:B--2---:R-:W-:Y:S01]  /*178c0*/  LEA.HI.X.SX32 R61, R91, R42, 0x1, P0 ;  /* 0x0000002a5b3d7211 */ /* 0x004fe200000f0eff */
[----:B------:R-:W-:Y:S01]  /*178d0*/  IMAD R91, R40, 0x4, R105 ;  /* 0x00000004285b7824 */ /* 0x000fe200078e0269 */
[----:B------:R-:W-:-:S03]  /*178e0*/  LEA R48, P0, R95, R41, 0x1 ;  /* 0x000000295f307211 */ /* 0x000fc600078008ff */
[----:B------:R-:W-:Y:S01]  /*178f0*/  STG.E.U16 desc[UR10][R60.64], R51 ;  /* 0x000000333c007986 */ /* 0x000fe2000c10150a */
[-C--:B---3--:R-:W-:Y:S01]  /*17900*/  LEA.HI.X.SX32 R49, R95, R42.reuse, 0x1, P0 ;  /* 0x0000002a5f317211 */ /* 0x088fe200000f0eff */
[C---:B------:R-:W-:Y:S01]  /*17910*/  IMAD R95, R40.reuse, 0x4, R91 ;  /* 0x00000004285f7824 */ /* 0x040fe200078e025b */
[-C--:B------:R-:W-:Y:S02]  /*17920*/  LEA R62, P0, R81, R41.reuse, 0x1 ;  /* 0x00000029513e7211 */ /* 0x080fe400078008ff */
[----:B------:R-:W-:Y:S01]  /*17930*/  PRMT R47, R51, 0x7632, R47 ;  /* 0x00007632332f7816 */ /* 0x000fe2000000002f */
[C---:B------:R-:W-:Y:S01]  /*17940*/  IMAD R67, R40.reuse, 0x4, R95 ;  /* 0x0000000428437824 */ /* 0x040fe200078e025f */
[----:B------:R-:W-:Y:S02]  /*17950*/  LEA.HI.X.SX32 R63, R81, R42, 0x1, P0 ;  /* 0x0000002a513f7211 */ /* 0x000fe400000f0eff */
[----:B------:R-:W-:Y:S01]  /*17960*/  LEA R64, P0, R97, R41, 0x1 ;  /* 0x0000002961407211 */ /* 0x000fe200078008ff */
[----:B------:R2:W-:Y:S01]  /*17970*/  STG.E.U16 desc[UR10][R48.64], R47 ;  /* 0x0000002f30007986 */ /* 0x0005e2000c10150a */
[----:B------:R-:W-:-:S02]  /*17980*/  LEA R81, R40, R67, 0x2 ;  /* 0x0000004328517211 */ /* 0x000fc400078e10ff */
[----:B------:R-:W-:Y:S01]  /*17990*/  LEA.HI.X.SX32 R65, R97, R42, 0x1, P0 ;  /* 0x0000002a61417211 */ /* 0x000fe200000f0eff */
[----:B0-----:R-:W-:Y:S01]  /*179a0*/  STG.E.U16 desc[UR10][R62.64], R52 ;  /* 0x000000343e007986 */ /* 0x001fe2000c10150a */
[----:B------:R-:W-:Y:S01]  /*179b0*/  LEA R46, P0, R99, R41, 0x1 ;  /* 0x00000029632e7211 */ /* 0x000fe200078008ff */
[----:B------:R-:W-:-:S04]  /*179c0*/  IMAD R97, R40, 0x4, R81 ;  /* 0x0000000428617824 */ /* 0x000fc800078e0251 */
[C---:B------:R-:W-:Y:S01]  /*179d0*/  IMAD R107, R40.reuse, 0x4, R97 ;  /* 0x00000004286b7824 */ /* 0x040fe200078e0261 */
[-C--:B--2---:R-:W-:Y:S02]  /*179e0*/  LEA.HI.X.SX32 R47, R99, R42.reuse, 0x1, P0 ;  /* 0x0000002a632f7211 */ /* 0x084fe400000f0eff */
[CC--:B------:R-:W-:Y:S01]  /*179f0*/  LEA R50, P0, R73.reuse, R41.reuse, 0x1 ;  /* 0x0000002949327211 */ /* 0x0c0fe200078008ff */
[----:B------:R-:W-:Y:S01]  /*17a00*/  IMAD R99, R40, 0x4, R107 ;  /* 0x0000000428637824 */ /* 0x000fe200078e026b */
[----:B------:R-:W-:Y:S02]  /*17a10*/  PRMT R49, R52, 0x7632, R49 ;  /* 0x0000763234317816 */ /* 0x000fe40000000031 */
[----:B------:R-:W-:Y:S01]  /*17a20*/  LEA.HI.X.SX32 R51, R73, R42, 0x1, P0 ;  /* 0x0000002a49337211 */ /* 0x000fe200000f0eff */
[C---:B------:R-:W-:Y:S01]  /*17a30*/  IMAD R73, R40.reuse, 0x4, R99 ;  /* 0x0000000428497824 */ /* 0x040fe200078e0263 */
[----:B------:R-:W-:Y:S01]  /*17a40*/  LEA R48, P0, R77, R41, 0x1 ;  /* 0x000000294d307211 */ /* 0x000fe200078008ff */
[----:B------:R0:W-:Y:S02]  /*17a50*/  STG.E.U16 desc[UR10][R64.64], R49 ;  /* 0x0000003140007986 */ /* 0x0001e4000c10150a */
[----:B------:R-:W-:-:S02]  /*17a60*/  IMAD R109, R40, 0x4, R73 ;  /* 0x00000004286d7824 */ /* 0x000fc400078e0249 */
[----:B------:R2:W-:Y:S01]  /*17a70*/  STG.E.U16 desc[UR10][R46.64], R53 ;  /* 0x000000352e007986 */ /* 0x0005e2000c10150a */
[-C--:B0-----:R-:W-:Y:S01]  /*17a80*/  LEA.HI.X.SX32 R49, R77, R42.reuse, 0x1, P0 ;  /* 0x0000002a4d317211 */ /* 0x081fe200000f0eff */
[C---:B------:R-:W-:Y:S01]  /*17a90*/  IMAD R77, R40.reuse, 0x4, R109 ;  /* 0x00000004284d7824 */ /* 0x040fe200078e026d */
[----:B------:R-:W-:Y:S02]  /*17aa0*/  LEA R60, P0, R43, R41, 0x1 ;  /* 0x000000292b3c7211 */ /* 0x000fe400078008ff */
[----:B--2---:R-:W-:Y:S02]  /*17ab0*/  PRMT R47, R53, 0x7632, R47 ;  /* 0x00007632352f7816 */ /* 0x004fe4000000002f */
[----:B------:R-:W-:Y:S02]  /*17ac0*/  LEA.HI.X.SX32 R61, R43, R42, 0x1, P0 ;  /* 0x0000002a2b3d7211 */ /* 0x000fe400000f0eff */
[----:B------:R-:W-:Y:S01]  /*17ad0*/  LEA R43, R40, R77, 0x2 ;  /* 0x0000004d282b7211 */ /* 0x000fe200078e10ff */
[----:B------:R0:W-:Y:S01]  /*17ae0*/  STG.E.U16 desc[UR10][R50.64], R47 ;  /* 0x0000002f32007986 */ /* 0x0001e2000c10150a */
[----:B------:R-:W-:-:S02]  /*17af0*/  LEA R62, P0, R79, R41, 0x1 ;  /* 0x000000294f3e7211 */ /* 0x000fc400078008ff */
[-C--:B------:R-:W-:Y:S01]  /*17b00*/  LEA R230, P2, R43, R41.reuse, 0x1 ;  /* 0x000000292be67211 */ /* 0x080fe200078408ff */
[C---:B------:R-:W-:Y:S01]  /*17b10*/  IMAD R111, R40.reuse, 0x4, R43 ;  /* 0x00000004286f7824 */ /* 0x040fe200078e022b */
[-C--:B------:R-:W-:Y:S01]  /*17b20*/  LEA.HI.X.SX32 R63, R79, R42.reuse, 0x1, P0 ;  /* 0x0000002a4f3f7211 */ /* 0x080fe200000f0eff */
[----:B------:R2:W-:Y:S01]  /*17b30*/  STG.E.U16 desc[UR10][R48.64], R54 ;  /* 0x0000003630007986 */ /* 0x0005e2000c10150a */
[-C--:B------:R-:W-:Y:S01]  /*17b40*/  LEA R46, P0, R69, R41.reuse, 0x1 ;  /* 0x00000029452e7211 */ /* 0x080fe200078008ff */
[C---:B------:R-:W-:Y:S01]  /*17b50*/  IMAD R79, R40.reuse, 0x4, R111 ;  /* 0x00000004284f7824 */ /* 0x040fe200078e026f */
[-C--:B------:R-:W-:Y:S02]  /*17b60*/  LEA.HI.X.SX32 R231, R43, R42.reuse, 0x1, P2 ;  /* 0x0000002a2be77211 */ /* 0x080fe400010f0eff */
[----:B0-----:R-:W-:Y:S01]  /*17b70*/  LEA.HI.X.SX32 R47, R69, R42, 0x1, P0 ;  /* 0x0000002a452f7211 */ /* 0x001fe200000f0eff */
[----:B------:R-:W-:Y:S01]  /*17b80*/  IMAD R69, R40, 0x4, R79 ;  /* 0x0000000428457824 */ /* 0x000fe200078e024f */
[----:B------:R-:W-:-:S02]  /*17b90*/  LEA R52, P0, R71, R41, 0x1 ;  /* 0x0000002947347211 */ /* 0x000fc400078008ff */
[----:B------:R-:W-:Y:S01]  /*17ba0*/  PRMT R50, R55, 0x7632, R50 ;  /* 0x0000763237327816 */ /* 0x000fe20000000032 */
[C---:B------:R-:W-:Y:S01]  /*17bb0*/  IMAD R113, R40.reuse, 0x4, R69 ;  /* 0x0000000428717824 */ /* 0x040fe200078e0245 */
[-C--:B------:R-:W-:Y:S02]  /*17bc0*/  LEA.HI.X.SX32 R53, R71, R42.reuse, 0x1, P0 ;  /* 0x0000002a47357211 */ /* 0x080fe400000f0eff */
[CC--:B------:R-:W-:Y:S01]  /*17bd0*/  LEA R64, P0, R83.reuse, R41.reuse, 0x1 ;  /* 0x0000002953407211 */ /* 0x0c0fe200078008ff */
[----:B------:R-:W-:Y:S01]  /*17be0*/  IMAD R71, R40, 0x4, R113 ;  /* 0x0000000428477824 */ /* 0x000fe200078e0271 */
[----:B--2---:R-:W-:Y:S02]  /*17bf0*/  PRMT R49, R54, 0x7632, R49 ;  /* 0x0000763236317816 */ /* 0x004fe40000000031 */
[-C--:B------:R-:W-:Y:S01]  /*17c00*/  LEA.HI.X.SX32 R65, R83, R42.reuse, 0x1, P0 ;  /* 0x0000002a53417211 */ /* 0x080fe200000f0eff */
[----:B------:R-:W-:Y:S01]  /*17c10*/  IMAD R83, R40, 0x4, R71 ;  /* 0x0000000428537824 */ /* 0x000fe200078e0247 */
[CC--:B------:R-:W-:Y:S01]  /*17c20*/  LEA R158, P2, R69.reuse, R41.reuse, 0x1 ;  /* 0x00000029459e7211 */ /* 0x0c0fe200078408ff */
[----:B------:R0:W-:Y:S03]  /*17c30*/  STG.E.U16 desc[UR10][R60.64], R49 ;  /* 0x000000313c007986 */ /* 0x0001e6000c10150a */
[----:B------:R-:W-:Y:S01]  /*17c40*/  LEA.HI.X.SX32 R159, R69, R42, 0x1, P2 ;  /* 0x0000002a459f7211 */ /* 0x000fe200010f0eff */
[----:B------:R2:W-:Y:S01]  /*17c50*/  STG.E.U16 desc[UR10][R62.64], R55 ;  /* 0x000000373e007986 */ /* 0x0005e2000c10150a */
[----:B------:R-:W-:-:S03]  /*17c60*/  LEA R164, P2, R83, R41, 0x1 ;  /* 0x0000002953a47211 */ /* 0x000fc600078408ff */
[----:B------:R3:W-:Y:S01]  /*17c70*/  STG.E.U16 desc[UR10][R46.64], R50 ;  /* 0x000000322e007986 */ /* 0x0007e2000c10150a */
[----:B------:R-:W-:Y:S02]  /*17c80*/  LEA.HI.X.SX32 R165, R83, R42, 0x1, P2 ;  /* 0x0000002a53a57211 */ /* 0x000fe400010f0eff */
[----:B0-----:R-:W-:Y:S01]  /*17c90*/  LEA R60, P0, R85, R41, 0x1 ;  /* 0x00000029553c7211 */ /* 0x001fe200078008ff */
[----:B-1----:R0:W-:Y:S01]  /*17ca0*/  STG.E.U16 desc[UR10][R52.64], R56 ;  /* 0x0000003834007986 */ /* 0x0021e2000c10150a */
[----:B--2---:R-:W-:-:S03]  /*17cb0*/  LEA R63, R40, R83, 0x2 ;  /* 0x00000053283f7211 */ /* 0x004fc600078e10ff */
[----:B------:R-:W1:Y:S01]  /*17cc0*/  LDS.128 R48, [R45] ;  /* 0x000000002d307984 */ /* 0x000e620000000c00 */
[-C--:B------:R-:W-:Y:S02]  /*17cd0*/  LEA.HI.X.SX32 R61, R85, R42.reuse, 0x1, P0 ;  /* 0x0000002a553d7211 */ /* 0x080fe400000f0eff */
[CC--:B------:R-:W-:Y:S01]  /*17ce0*/  LEA R54, P0, R101.reuse, R41.reuse, 0x1 ;  /* 0x0000002965367211 */ /* 0x0c0fe200078008ff */
[----:B------:R-:W-:Y:S01]  /*17cf0*/  IMAD R85, R40, 0x4, R63 ;  /* 0x0000000428557824 */ /* 0x000fe200078e023f */
[----:B---3--:R-:W-:Y:S02]  /*17d00*/  PRMT R47, R56, 0x7632, R47 ;  /* 0x00007632382f7816 */ /* 0x008fe4000000002f */
[-C--:B------:R-:W-:Y:S01]  /*17d10*/  LEA.HI.X.SX32 R55, R101, R42.reuse, 0x1, P0 ;  /* 0x0000002a65377211 */ /* 0x080fe200000f0eff */
[C---:B------:R-:W-:Y:S01]  /*17d20*/  IMAD R115, R40.reuse, 0x4, R85 ;  /* 0x0000000428737824 */ /* 0x040fe200078e0255 */
[-C--:B------:R-:W-:Y:S01]  /*17d30*/  LEA R46, P0, R87, R41.reuse, 0x1 ;  /* 0x00000029572e7211 */ /* 0x080fe200078008ff */
[----:B------:R2:W-:Y:S01]  /*17d40*/  STG.E.U16 desc[UR10][R64.64], R47 ;  /* 0x0000002f40007986 */ /* 0x0005e2000c10150a */
[----:B0-----:R-:W-:Y:S01]  /*17d50*/  PRMT R53, R57, 0x7632, R53 ;  /* 0x0000763239357816 */ /* 0x001fe20000000035 */
[C---:B------:R-:W-:Y:S01]  /*17d60*/  IMAD R101, R40.reuse, 0x4, R115 ;  /* 0x0000000428657824 */ /* 0x040fe200078e0273 */
[C---:B------:R-:W-:Y:S01]  /*17d70*/  LEA R170, P2, R115.reuse, R41, 0x1 ;  /* 0x0000002973aa7211 */ /* 0x040fe200078408ff */
[----:B------:R0:W-:Y:S03]  /*17d80*/  STG.E.U16 desc[UR10][R60.64], R57 ;  /* 0x000000393c007986 */ /* 0x0001e6000c10150a */
[-C--:B------:R-:W-:Y:S01]  /*17d90*/  LEA.HI.X.SX32 R171, R115, R42.reuse, 0x1, P2 ;  /* 0x0000002a73ab7211 */ /* 0x080fe200010f0eff */
[----:B------:R3:W-:Y:S01]  /*17da0*/  STG.E.U16 desc[UR10][R54.64], R53 ;  /* 0x0000003536007986 */ /* 0x0007e2000c10150a */
[----:B--2---:R-:W-:Y:S01]  /*17db0*/  IMAD R65, R40, 0x4, R101 ;  /* 0x0000000428417824 */ /* 0x004fe200078e0265 */
[----:B------:R-:W-:-:S02]  /*17dc0*/  LEA.HI.X.SX32 R47, R87, R42, 0x1, P0 ;  /* 0x0000002a572f7211 */ /* 0x000fc400000f0eff */
[-C--:B------:R-:W-:Y:S01]  /*17dd0*/  LEA R52, P0, R89, R41.reuse, 0x1 ;  /* 0x0000002959347211 */ /* 0x080fe200078008ff */
[C---:B------:R-:W-:Y:S01]  /*17de0*/  IMAD R87, R40.reuse, 0x4, R65 ;  /* 0x0000000428577824 */ /* 0x040fe200078e0241 */
[-C--:B0-----:R-:W-:Y:S01]  /*17df0*/  LEA R60, P1, R93, R41.reuse, 0x1 ;  /* 0x000000295d3c7211 */ /* 0x081fe200078208ff */
[----:B------:R0:W-:Y:S01]  /*17e00*/  STG.E.U16 desc[UR10][R46.64], R58 ;  /* 0x0000003a2e007986 */ /* 0x0001e2000c10150a */
[----:B---3--:R-:W-:Y:S01]  /*17e10*/  LEA.HI.X.SX32 R53, R89, R42, 0x1, P0 ;  /* 0x0000002a59357211 */ /* 0x008fe200000f0eff */
[----:B------:R-:W-:Y:S01]  /*17e20*/  IMAD R89, R40, 0x4, R87 ;  /* 0x0000000428597824 */ /* 0x000fe200078e0257 */
[----:B------:R-:W-:Y:S02]  /*17e30*/  LEA R56, P0, R103, R41, 0x1 ;  /* 0x0000002967387211 */ /* 0x000fe400078008ff */
[----:B------:R-:W-:Y:S02]  /*17e40*/  PRMT R55, R58, 0x7632, R55 ;  /* 0x000076323a377816 */ /* 0x000fe40000000037 */
[----:B------:R-:W-:-:S02]  /*17e50*/  LEA R117, R40, R89, 0x2 ;  /* 0x0000005928757211 */ /* 0x000fc400078e10ff */
[-C--:B------:R-:W-:Y:S01]  /*17e60*/  LEA.HI.X.SX32 R57, R103, R42.reuse, 0x1, P0 ;  /* 0x0000002a67397211 */ /* 0x080fe200000f0eff */
[----:B------:R2:W-:Y:S01]  /*17e70*/  STG.E.U16 desc[UR10][R52.64], R55 ;  /* 0x0000003734007986 */ /* 0x0005e2000c10150a */
[----:B------:R-:W-:Y:S01]  /*17e80*/  LEA.HI.X.SX32 R61, R93, R42, 0x1, P1 ;  /* 0x0000002a5d3d7211 */ /* 0x000fe200008f0eff */
[C---:B------:R-:W-:Y:S01]  /*17e90*/  IMAD R103, R40.reuse, 0x4, R117 ;  /* 0x0000000428677824 */ /* 0x040fe200078e0275 */
[-C--:B------:R-:W-:Y:S01]  /*17ea0*/  LEA R54, P0, R75, R41.reuse, 0x1 ;  /* 0x000000294b367211 */ /* 0x080fe200078008ff */
[----:B------:R-:W-:Y:S01]  /*17eb0*/  STG.E.U16 desc[UR10][R56.64], R59 ;  /* 0x0000003b38007986 */ /* 0x000fe2000c10150a */
[----:B0-----:R-:W-:Y:S01]  /*17ec0*/  PRMT R47, R59, 0x7632, R47 ;  /* 0x000076323b2f7816 */ /* 0x001fe2000000002f */
[----:B------:R-:W-:Y:S01]  /*17ed0*/  IMAD R93, R40, 0x4, R103 ;  /* 0x00000004285d7824 */ /* 0x000fe200078e0267 */
[----:B------:R-:W-:-:S03]  /*17ee0*/  LEA R176, P2, R87, R41, 0x1 ;  /* 0x0000002957b07211 */ /* 0x000fc600078408ff */
[----:B------:R0:W-:Y:S01]  /*17ef0*/  STG.E.U16 desc[UR10][R60.64], R47 ;  /* 0x0000002f3c007986 */ /* 0x0001e2000c10150a */
[-C--:B------:R-:W-:Y:S02]  /*17f00*/  LEA.HI.X.SX32 R177, R87, R42.reuse, 0x1, P2 ;  /* 0x0000002a57b17211 */ /* 0x080fe400010f0eff */
[-C--:B--2---:R-:W-:Y:S01]  /*17f10*/  LEA.HI.X.SX32 R55, R75, R42.reuse, 0x1, P0 ;  /* 0x0000002a4b377211 */ /* 0x084fe200000f0eff */
[C---:B------:R-:W-:Y:S01]  /*17f20*/  IMAD R75, R40.reuse, 0x4, R93 ;  /* 0x00000004284b7824 */ /* 0x040fe200078e025d */
[-C--:B------:R-:W-:Y:S02]  /*17f30*/  LEA R46, P0, R105, R41.reuse, 0x1 ;  /* 0x00000029692e7211 */ /* 0x080fe400078008ff */
[C---:B------:R-:W-:Y:S01]  /*17f40*/  LEA R182, P2, R103.reuse, R41, 0x1 ;  /* 0x0000002967b67211 */ /* 0x040fe200078408ff */
[----:B------:R-:W-:Y:S01]  /*17f50*/  IMAD R119, R40, 0x4, R75 ;  /* 0x0000000428777824 */ /* 0x000fe200078e024b */
[----:B-1----:R1:W-:Y:S02]  /*17f60*/  STG.E.U16 desc[UR10][R54.64], R48 ;  /* 0x0000003036007986 */ /* 0x0023e4000c10150a */
[----:B------:R-:W-:-:S02]  /*17f70*/  LEA.HI.X.SX32 R183, R103, R42, 0x1, P2 ;  /* 0x0000002a67b77211 */ /* 0x000fc400010f0eff */
[-C--:B0-----:R-:W-:Y:S01]  /*17f80*/  LEA.HI.X.SX32 R47, R105, R42.reuse, 0x1, P0 ;  /* 0x0000002a692f7211 */ /* 0x081fe200000f0eff */
[C---:B------:R-:W-:Y:S01]  /*17f90*/  IMAD R105, R40.reuse, 0x4, R119 ;  /* 0x0000000428697824 */ /* 0x040fe200078e0277 */
[-C--:B------:R-:W-:Y:S02]  /*17fa0*/  LEA R52, P0, R91, R41.reuse, 0x1 ;  /* 0x000000295b347211 */ /* 0x080fe400078008ff */
[-C--:B------:R-:W-:Y:S02]  /*17fb0*/  LEA R188, P2, R119, R41.reuse, 0x1 ;  /* 0x0000002977bc7211 */ /* 0x080fe400078408ff */
[----:B------:R-:W-:Y:S01]  /*17fc0*/  LEA.HI.X.SX32 R53, R91, R42, 0x1, P0 ;  /* 0x0000002a5b357211 */ /* 0x000fe200000f0eff */
[----:B------:R-:W-:Y:S01]  /*17fd0*/  IMAD R91, R40, 0x4, R105 ;  /* 0x00000004285b7824 */ /* 0x000fe200078e0269 */
[----:B------:R-:W-:Y:S02]  /*17fe0*/  LEA R56, P0, R95, R41, 0x1 ;  /* 0x000000295f387211 */ /* 0x000fe400078008ff */
[----:B-1----:R-:W-:-:S02]  /*17ff0*/  PRMT R55, R48, 0x7632, R55 ;  /* 0x0000763230377816 */ /* 0x002fc40000000037 */
[C---:B------:R-:W-:Y:S02]  /*18000*/  LEA R61, R40.reuse, R91, 0x2 ;  /* 0x0000005b283d7211 */ /* 0x040fe400078e10ff */
[-C--:B------:R-:W-:Y:S01]  /*18010*/  LEA.HI.X.SX32 R57, R95, R42.reuse, 0x1, P0 ;  /* 0x0000002a5f397211 */ /* 0x080fe200000f0eff */
[----:B------:R0:W-:Y:S01]  /*18020*/  STG.E.U16 desc[UR10][R46.64], R55 ;  /* 0x000000372e007986 */ /* 0x0001e2000c10150a */
[-C--:B------:R-:W-:Y:S01]  /*18030*/  LEA R58, P0, R67, R41.reuse, 0x1 ;  /* 0x00000029433a7211 */ /* 0x080fe200078008ff */
[C---:B------:R-:W-:Y:S01]  /*18040*/  IMAD R95, R40.reuse, 0x4, R61 ;  /* 0x00000004285f7824 */ /* 0x040fe200078e023d */
[-C--:B------:R-:W-:Y:S01]  /*18050*/  LEA R48, P1, R107, R41.reuse, 0x1 ;  /* 0x000000296b307211 */ /* 0x080fe200078208ff */
[----:B------:R1:W-:Y:S01]  /*18060*/  STG.E.U16 desc[UR10][R52.64], R49 ;  /* 0x0000003134007986 */ /* 0x0003e2000c10150a */
[----:B------:R-:W-:Y:S01]  /*18070*/  LEA.HI.X.SX32 R59, R67, R42, 0x1, P0 ;  /* 0x0000002a433b7211 */ /* 0x000fe200000f0eff */
[----:B------:R-:W-:Y:S01]  /*18080*/  IMAD R67, R40, 0x4, R95 ;  /* 0x0000000428437824 */ /* 0x000fe200078e025f */
[----:B------:R-:W-:-:S02]  /*18090*/  LEA R54, P0, R81, R41, 0x1 ;  /* 0x0000002951367211 */ /* 0x000fc400078008ff */
[-C--:B------:R-:W-:Y:S01]  /*180a0*/  LEA.HI.X.SX32 R189, R119, R42.reuse, 0x1, P2 ;  /* 0x0000002a77bd7211 */ /* 0x080fe200010f0eff */
[C---:B------:R-:W-:Y:S01]  /*180b0*/  IMAD R121, R40.reuse, 0x4, R67 ;  /* 0x0000000428797824 */ /* 0x040fe200078e0243 */
[-C--:B------:R-:W-:Y:S02]  /*180c0*/  LEA R194, P2, R61, R41.reuse, 0x1 ;  /* 0x000000293dc27211 */ /* 0x080fe400078408ff */
[-C--:B0-----:R-:W-:Y:S01]  /*180d0*/  LEA.HI.X.SX32 R55, R81, R42.reuse, 0x1, P0 ;  /* 0x0000002a51377211 */ /* 0x081fe200000f0eff */
[C---:B------:R-:W-:Y:S01]  /*180e0*/  IMAD R81, R40.reuse, 0x4, R121 ;  /* 0x0000000428517824 */ /* 0x040fe200078e0279 */
[----:B------:R-:W-:Y:S02]  /*180f0*/  PRMT R47, R49, 0x7632, R47 ;  /* 0x00007632312f7816 */ /* 0x000fe4000000002f */
[----:B------:R-:W-:Y:S01]  /*18100*/  LEA R46, P0, R97, R41, 0x1 ;  /* 0x00000029612e7211 */ /* 0x000fe200078008ff */
[----:B------:R-:W-:Y:S01]  /*18110*/  IMAD R123, R40, 0x4, R81 ;  /* 0x00000004287b7824 */ /* 0x000fe200078e0251 */
[----:B-1----:R-:W-:Y:S01]  /*18120*/  PRMT R53, R50, 0x7632, R53 ;  /* 0x0000763232357816 */ /* 0x002fe20000000035 */
[----:B------:R0:W-:Y:S01]  /*18130*/  STG.E.U16 desc[UR10][R56.64], R47 ;  /* 0x0000002f38007986 */ /* 0x0001e2000c10150a */
[----:B------:R-:W-:-:S02]  /*18140*/  LEA.HI.X.SX32 R49, R107, R42, 0x1, P1 ;  /* 0x0000002a6b317211 */ /* 0x000fc400008f0eff */
[-C--:B------:R-:W-:Y:S01]  /*18150*/  LEA R228, P1, R77, R41.reuse, 0x1 ;  /* 0x000000294de47211 */ /* 0x080fe200078208ff */
[----:B------:R1:W-:Y:S01]  /*18160*/  STG.E.U16 desc[UR10][R58.64], R50 ;  /* 0x000000323a007986 */ /* 0x0003e2000c10150a */
[-C--:B------:R-:W-:Y:S02]  /*18170*/  LEA.HI.X.SX32 R195, R61, R42.reuse, 0x1, P2 ;  /* 0x0000002a3dc37211 */ /* 0x080fe400010f0eff */
[-C--:B------:R-:W-:Y:S01]  /*18180*/  LEA.HI.X.SX32 R229, R77, R42.reuse, 0x1, P1 ;  /* 0x0000002a4de57211 */ /* 0x080fe200008f0eff */
[----:B------:R2:W-:Y:S01]  /*18190*/  STG.E.U16 desc[UR10][R54.64], R53 ;  /* 0x0000003536007986 */ /* 0x0005e2000c10150a */
[-C--:B------:R-:W-:Y:S02]  /*181a0*/  LEA R234, P1, R79, R41.reuse, 0x1 ;  /* 0x000000294fea7211 */ /* 0x080fe400078208ff */
[----:B------:R-:W-:Y:S01]  /*181b0*/  LEA R200, P2, R121, R41, 0x1 ;  /* 0x0000002979c87211 */ /* 0x000fe200078408ff */
[----:B0-----:R-:W-:Y:S01]  /*181c0*/  IMAD R57, R40, 0x4, R123 ;  /* 0x0000000428397824 */ /* 0x001fe200078e027b */
[----:B------:R-:W-:-:S02]  /*181d0*/  LEA.HI.X.SX32 R47, R97, R42, 0x1, P0 ;  /* 0x0000002a612f7211 */ /* 0x000fc400000f0eff */
[----:B------:R-:W-:Y:S02]  /*181e0*/  LEA R52, P0, R99, R41, 0x1 ;  /* 0x0000002963347211 */ /* 0x000fe400078008ff */
[C---:B-1----:R-:W-:Y:S01]  /*181f0*/  LEA R59, R40.reuse, R57, 0x2 ;  /* 0x00000039283b7211 */ /* 0x042fe200078e10ff */
[----:B------:R0:W-:Y:S01]  /*18200*/  STG.E.U16 desc[UR10][R46.64], R51 ;  /* 0x000000332e007986 */ /* 0x0001e2000c10150a */
[----:B------:R-:W-:Y:S02]  /*18210*/  PRMT R56, R51, 0x7632, R56 ;  /* 0x0000763233387816 */ /* 0x000fe40000000038 */
[-C--:B--2---:R-:W-:Y:S01]  /*18220*/  LEA.HI.X.SX32 R53, R99, R42.reuse, 0x1, P0 ;  /* 0x0000002a63357211 */ /* 0x084fe200000f0eff */
[C---:B------:R-:W-:Y:S01]  /*18230*/  IMAD R55, R40.reuse, 0x4, R59 ;  /* 0x0000000428377824 */ /* 0x040fe200078e023b */
[-C--:B------:R-:W-:Y:S01]  /*18240*/  LEA R224, P0, R73, R41.reuse, 0x1 ;  /* 0x0000002949e07211 */ /* 0x080fe200078008ff */
[----:B------:R1:W-:Y:S01]  /*18250*/  STG.E.U16 desc[UR10][R48.64], R56 ;  /* 0x0000003830007986 */ /* 0x0003e2000c10150a */
[-C--:B------:R-:W-:Y:S01]  /*18260*/  LEA.HI.X.SX32 R235, R79, R42.reuse, 0x1, P1 ;  /* 0x0000002a4feb7211 */ /* 0x080fe200008f0eff */
[C---:B------:R-:W-:Y:S01]  /*18270*/  IMAD R97, R40.reuse, 0x4, R55 ;  /* 0x0000000428617824 */ /* 0x040fe200078e0237 */
[-C--:B------:R-:W-:Y:S01]  /*18280*/  LEA.HI.X.SX32 R225, R73, R42.reuse, 0x1, P0 ;  /* 0x0000002a49e17211 */ /* 0x080fe200000f0eff */
[----:B------:R2:W-:Y:S01]  /*18290*/  STG.E.U16 desc[UR10][R52.64], R36 ;  /* 0x0000002434007986 */ /* 0x0005e2000c10150a */
[-C--:B------:R-:W-:Y:S01]  /*182a0*/  LEA R226, P0, R109, R41.reuse, 0x1 ;  /* 0x000000296de27211 */ /* 0x080fe200078008ff */
[C---:B------:R-:W-:Y:S01]  /*182b0*/  IMAD R73, R40.reuse, 0x4, R97 ;  /* 0x0000000428497824 */ /* 0x040fe200078e0261 */
[-C--:B------:R-:W-:Y:S01]  /*182c0*/  LEA R162, P1, R71, R41.reuse, 0x1 ;  /* 0x0000002947a27211 */ /* 0x080fe200078208ff */
[----:B------:R3:W-:Y:S01]  /*182d0*/  STG.E.U16 desc[UR10][R224.64], R236 ;  /* 0x000000ece0007986 */ /* 0x0007e2000c10150a */
[----:B------:R-:W-:Y:S01]  /*182e0*/  LEA.HI.X.SX32 R227, R109, R42, 0x1, P0 ;  /* 0x0000002a6de37211 */ /* 0x000fe200000f0eff */
[----:B0-----:R-:W-:Y:S01]  /*182f0*/  IMAD R47, R40, 0x4, R73 ;  /* 0x00000004282f7824 */ /* 0x001fe200078e0249 */
[----:B------:R-:W-:-:S02]  /*18300*/  LEA R232, P0, R111, R41, 0x1 ;  /* 0x000000296fe87211 */ /* 0x000fc400078008ff */
[-C--:B------:R-:W-:Y:S01]  /*18310*/  LEA.HI.X.SX32 R163, R71, R42.reuse, 0x1, P1 ;  /* 0x0000002a47a37211 */ /* 0x080fe200008f0eff */
[C---:B------:R-:W-:Y:S01]  /*18320*/  IMAD R43, R40.reuse, 0x4, R47 ;  /* 0x00000004282b7824 */ /* 0x040fe200078e022f */
[-C--:B------:R-:W-:Y:S01]  /*18330*/  LEA.HI.X.SX32 R233, R111, R42.reuse, 0x1, P0 ;  /* 0x0000002a6fe97211 */ /* 0x080fe200000f0eff */
[----:B------:R0:W-:Y:S01]  /*18340*/  STG.E.U16 desc[UR10][R226.64], R37 ;  /* 0x00000025e2007986 */ /* 0x0001e2000c10150a */
[-C--:B------:R-:W-:Y:S01]  /*18350*/  LEA R160, P0, R113, R41.reuse, 0x1 ;  /* 0x0000002971a07211 */ /* 0x080fe200078008ff */
[C---:B-1----:R-:W-:Y:S01]  /*18360*/  IMAD R49, R40.reuse, 0x4, R43 ;  /* 0x0000000428317824 */ /* 0x042fe200078e022b */
[----:B------:R-:W-:Y:S02]  /*18370*/  LEA R168, P1, R85, R41, 0x1 ;  /* 0x0000002955a87211 */ /* 0x000fe400078208ff */
[----:B------:R-:W-:Y:S02]  /*18380*/  LEA.HI.X.SX32 R161, R113, R42, 0x1, P0 ;  /* 0x0000002a71a17211 */ /* 0x000fe400000f0eff */
[----:B------:R-:W-:-:S02]  /*18390*/  LEA R51, R40, R49, 0x2 ;  /* 0x0000003128337211 */ /* 0x000fc400078e10ff */
[-C--:B------:R-:W-:Y:S02]  /*183a0*/  LEA R166, P0, R63, R41.reuse, 0x1 ;  /* 0x000000293fa67211 */ /* 0x080fe400078008ff */
[-C--:B------:R-:W-:Y:S01]  /*183b0*/  LEA.HI.X.SX32 R169, R85, R42.reuse, 0x1, P1 ;  /* 0x0000002a55a97211 */ /* 0x080fe200008f0eff */
[C---:B--2---:R-:W-:Y:S01]  /*183c0*/  IMAD R53, R40.reuse, 0x4, R51 ;  /* 0x0000000428357824 */ /* 0x044fe200078e0233 */
[-C--:B------:R-:W-:Y:S02]  /*183d0*/  LEA.HI.X.SX32 R167, R63, R42.reuse, 0x1, P0 ;  /* 0x0000002a3fa77211 */ /* 0x080fe400000f0eff */
[-C--:B------:R-:W-:Y:S01]  /*183e0*/  LEA R174, P1, R65, R41.reuse, 0x1 ;  /* 0x0000002941ae7211 */ /* 0x080fe200078208ff */
[C---:B------:R-:W-:Y:S01]  /*183f0*/  IMAD R69, R40.reuse, 0x4, R53 ;  /* 0x0000000428457824 */ /* 0x040fe200078e0235 */
[-C--:B------:R-:W-:Y:S02]  /*18400*/  LEA R172, P0, R101, R41.reuse, 0x1 ;  /* 0x0000002965ac7211 */ /* 0x080fe400078008ff */
[----:B------:R-:W-:Y:S01]  /*18410*/  LEA.HI.X.SX32 R175, R65, R42, 0x1, P1 ;  /* 0x0000002a41af7211 */ /* 0x000fe200008f0eff */
[----:B------:R-:W-:Y:S01]  /*18420*/  IMAD R71, R40, 0x4, R69 ;  /* 0x0000000428477824 */ /* 0x000fe200078e0245 */
[----:B------:R-:W-:-:S02]  /*18430*/  LEA R180, P1, R117, R41, 0x1 ;  /* 0x0000002975b47211 */ /* 0x000fc400078208ff */
[-C--:B------:R-:W-:Y:S01]  /*18440*/  LEA.HI.X.SX32 R173, R101, R42.reuse, 0x1, P0 ;  /* 0x0000002a65ad7211 */ /* 0x080fe200000f0eff */
[C---:B------:R-:W-:Y:S01]  /*18450*/  IMAD R63, R40.reuse, 0x4, R71 ;  /* 0x00000004283f7824 */ /* 0x040fe200078e0247 */
[-C--:B------:R-:W-:Y:S02]  /*18460*/  LEA.HI.X.SX32 R181, R117, R42.reuse, 0x1, P1 ;  /* 0x0000002a75b57211 */ /* 0x080fe400008f0eff */
[-C--:B------:R-:W-:Y:S01]  /*18470*/  LEA R186, P1, R75, R41.reuse, 0x1 ;  /* 0x000000294bba7211 */ /* 0x080fe200078208ff */
[C---:B------:R-:W-:Y:S01]  /*18480*/  IMAD R77, R40.reuse, 0x4, R63 ;  /* 0x00000004284d7824 */ /* 0x040fe200078e023f */
[----:B------:R-:W-:Y:S02]  /*18490*/  LEA R178, P0, R89, R41, 0x1 ;  /* 0x0000002959b27211 */ /* 0x000fe400078008ff */
[-C--:B------:R-:W-:Y:S01]  /*184a0*/  LEA.HI.X.SX32 R187, R75, R42.reuse, 0x1, P1 ;  /* 0x0000002a4bbb7211 */ /* 0x080fe200008f0eff */
[----:B------:R-:W-:Y:S01]  /*184b0*/  IMAD R65, R40, 0x4, R77 ;  /* 0x0000000428417824 */ /* 0x000fe200078e024d */
[----:B------:R-:W-:-:S02]  /*184c0*/  LEA.HI.X.SX32 R179, R89, R42, 0x1, P0 ;  /* 0x0000002a59b37211 */ /* 0x000fc400000f0eff */
[----:B------:R-:W-:Y:S02]  /*184d0*/  LEA R184, P0, R93, R41, 0x1 ;  /* 0x000000295db87211 */ /* 0x000fe400078008ff */
[C---:B------:R-:W-:Y:S02]  /*184e0*/  LEA R79, R40.reuse, R65, 0x2 ;  /* 0x00000041284f7211 */ /* 0x040fe400078e10ff */
[-C--:B------:R-:W-:Y:S02]  /*184f0*/  LEA R192, P1, R91, R41.reuse, 0x1 ;  /* 0x000000295bc07211 */ /* 0x080fe400078208ff */
[-C--:B------:R-:W-:Y:S01]  /*18500*/  LEA.HI.X.SX32 R185, R93, R42.reuse, 0x1, P0 ;  /* 0x0000002a5db97211 */ /* 0x080fe200000f0eff */
[C---:B------:R-:W-:Y:S01]  /*18510*/  IMAD R83, R40.reuse, 0x4, R79 ;  /* 0x0000000428537824 */ /* 0x040fe200078e024f */
[----:B------:R-:W-:Y:S02]  /*18520*/  LEA R190, P0, R105, R41, 0x1 ;  /* 0x0000002969be7211 */ /* 0x000fe400078008ff */
[-C--:B------:R-:W-:Y:S01]  /*18530*/  LEA.HI.X.SX32 R193, R91, R42.reuse, 0x1, P1 ;  /* 0x0000002a5bc17211 */ /* 0x080fe200008f0eff */
[----:B------:R-:W-:Y:S01]  /*18540*/  IMAD R85, R40, 0x4, R83 ;  /* 0x0000000428557824 */ /* 0x000fe200078e0253 */
[----:B------:R-:W-:-:S02]  /*18550*/  LEA.HI.X.SX32 R191, R105, R42, 0x1, P0 ;  /* 0x0000002a69bf7211 */ /* 0x000fc400000f0eff */
[-C--:B------:R-:W-:Y:S01]  /*18560*/  LEA R196, P0, R95, R41.reuse, 0x1 ;  /* 0x000000295fc47211 */ /* 0x080fe200078008ff */
[C---:B------:R-:W-:Y:S01]  /*18570*/  IMAD R75, R40.reuse, 0x4, R85 ;  /* 0x00000004284b7824 */ /* 0x040fe200078e0255 */
[-C--:B------:R-:W-:Y:S02]  /*18580*/  LEA.HI.X.SX32 R201, R121, R42.reuse, 0x1, P2 ;  /* 0x0000002a79c97211 */ /* 0x080fe400010f0eff */
[-C--:B------:R-:W-:Y:S01]  /*18590*/  LEA.HI.X.SX32 R197, R95, R42.reuse, 0x1, P0 ;  /* 0x0000002a5fc57211 */ /* 0x080fe200000f0eff */
[C---:B------:R-:W-:Y:S01]  /*185a0*/  IMAD R87, R40.reuse, 0x4, R75 ;  /* 0x0000000428577824 */ /* 0x040fe200078e024b */
[-C--:B------:R-:W-:Y:S02]  /*185b0*/  LEA R202, P0, R81, R41.reuse, 0x1 ;  /* 0x0000002951ca7211 */ /* 0x080fe400078008ff */
[----:B------:R-:W-:Y:S01]  /*185c0*/  LEA R206, P2, R57, R41, 0x1 ;  /* 0x0000002939ce7211 */ /* 0x000fe200078408ff */
[----:B------:R-:W-:Y:S01]  /*185d0*/  IMAD R89, R40, 0x4, R87 ;  /* 0x0000000428597824 */ /* 0x000fe200078e0257 */
[----:B------:R-:W-:-:S02]  /*185e0*/  LEA.HI.X.SX32 R203, R81, R42, 0x1, P0 ;  /* 0x0000002a51cb7211 */ /* 0x000fc400000f0eff */
[-C--:B------:R-:W-:Y:S01]  /*185f0*/  LEA.HI.X.SX32 R207, R57, R42.reuse, 0x1, P2 ;  /* 0x0000002a39cf7211 */ /* 0x080fe200010f0eff */
[C---:B------:R-:W-:Y:S01]  /*18600*/  IMAD R91, R40.reuse, 0x4, R89 ;  /* 0x00000004285b7824 */ /* 0x040fe200078e0259 */
[-C--:B------:R-:W-:Y:S02]  /*18610*/  LEA R212, P2, R97, R41.reuse, 0x1 ;  /* 0x0000002961d47211 */ /* 0x080fe400078408ff */
[----:B------:R-:W-:Y:S02]  /*18620*/  LEA R198, P1, R67, R41, 0x1 ;  /* 0x0000002943c67211 */ /* 0x000fe400078208ff */
[C---:B------:R-:W-:Y:S02]  /*18630*/  LEA R93, R40.reuse, R91, 0x2 ;  /* 0x0000005b285d7211 */ /* 0x040fe400078e10ff */
[-C--:B------:R-:W-:Y:S02]  /*18640*/  LEA.HI.X.SX32 R213, R97, R42.reuse, 0x1, P2 ;  /* 0x0000002a61d57211 */ /* 0x080fe400010f0eff */
[----:B------:R-:W-:Y:S01]  /*18650*/  LEA R218, P2, R43, R41, 0x1 ;  /* 0x000000292bda7211 */ /* 0x000fe200078408ff */
[----:B------:R-:W-:Y:S01]  /*18660*/  IMAD R95, R40, 0x4, R93 ;  /* 0x00000004285f7824 */ /* 0x000fe200078e025d */
[----:B------:R-:W-:-:S02]  /*18670*/  LEA.HI.X.SX32 R199, R67, R42, 0x1, P1 ;  /* 0x0000002a43c77211 */ /* 0x000fc400008f0eff */
[-C--:B------:R-:W-:Y:S01]  /*18680*/  LEA.HI.X.SX32 R219, R43, R42.reuse, 0x1, P2 ;  /* 0x0000002a2bdb7211 */ /* 0x080fe200010f0eff */
[C---:B------:R-:W-:Y:S01]  /*18690*/  IMAD R81, R40.reuse, 0x4, R95 ;  /* 0x0000000428517824 */ /* 0x040fe200078e025f */
[-C--:B------:R-:W-:Y:S02]  /*186a0*/  LEA R204, P1, R123, R41.reuse, 0x1 ;  /* 0x000000297bcc7211 */ /* 0x080fe400078208ff */
[-C--:B------:R-:W-:Y:S01]  /*186b0*/  LEA R208, P0, R59, R41.reuse, 0x1 ;  /* 0x000000293bd07211 */ /* 0x080fe200078008ff */
[C---:B------:R-:W-:Y:S01]  /*186c0*/  IMAD R99, R40.reuse, 0x4, R81 ;  /* 0x0000000428637824 */ /* 0x040fe200078e0251 */
[-C--:B------:R-:W-:Y:S02]  /*186d0*/  LEA.HI.X.SX32 R205, R123, R42.reuse, 0x1, P1 ;  /* 0x0000002a7bcd7211 */ /* 0x080fe400008f0eff */
[----:B------:R-:W-:Y:S01]  /*186e0*/  LEA R210, P1, R55, R41, 0x1 ;  /* 0x0000002937d27211 */ /* 0x000fe200078208ff */
[----:B------:R-:W-:Y:S01]  /*186f0*/  IMAD R97, R40, 0x4, R99 ;  /* 0x0000000428617824 */ /* 0x000fe200078e0263 */
[----:B------:R-:W-:-:S02]  /*18700*/  LEA.HI.X.SX32 R209, R59, R42, 0x1, P0 ;  /* 0x0000002a3bd17211 */ /* 0x000fc400000f0eff */
[-C--:B------:R-:W-:Y:S01]  /*18710*/  LEA R214, P0, R73, R41.reuse, 0x1 ;  /* 0x0000002949d67211 */ /* 0x080fe200078008ff */
[C---:B------:R-:W-:Y:S01]  /*18720*/  IMAD R101, R40.reuse, 0x4, R97 ;  /* 0x0000000428657824 */ /* 0x040fe200078e0261 */
[-C--:B------:R-:W-:Y:S02]  /*18730*/  LEA.HI.X.SX32 R211, R55, R42.reuse, 0x1, P1 ;  /* 0x0000002a37d37211 */ /* 0x080fe400008f0eff */
[-C--:B------:R-:W-:Y:S01]  /*18740*/  LEA R216, P1, R47, R41.reuse, 0x1 ;  /* 0x000000292fd87211 */ /* 0x080fe200078208ff */
[C---:B------:R-:W-:Y:S01]  /*18750*/  IMAD R43, R40.reuse, 0x4, R101 ;  /* 0x00000004282b7824 */ /* 0x040fe200078e0265 */
[----:B------:R-:W-:Y:S02]  /*18760*/  LEA.HI.X.SX32 R215, R73, R42, 0x1, P0 ;  /* 0x0000002a49d77211 */ /* 0x000fe400000f0eff */
[----:B------:R-:W-:Y:S02]  /*18770*/  LEA R220, P0, R49, R41, 0x1 ;  /* 0x0000002931dc7211 */ /* 0x000fe400078008ff */
[----:B------:R-:W-:-:S02]  /*18780*/  LEA R103, R40, R43, 0x2 ;  /* 0x0000002b28677211 */ /* 0x000fc400078e10ff */
[-C--:B------:R-:W-:Y:S02]  /*18790*/  LEA.HI.X.SX32 R217, R47, R42.reuse, 0x1, P1 ;  /* 0x0000002a2fd97211 */ /* 0x080fe400008f0eff */
[-C--:B------:R-:W-:Y:S01]  /*187a0*/  LEA R46, P1, R51, R41.reuse, 0x1 ;  /* 0x00000029332e7211 */ /* 0x080fe200078208ff */
[C---:B------:R-:W-:Y:S01]  /*187b0*/  IMAD R105, R40.reuse, 0x4, R103 ;  /* 0x0000000428697824 */ /* 0x040fe200078e0267 */
        /* <DEDUP_REMOVED lines=10> */
[-C--:B------:R-:W-:Y:S01]  /*18860*/  LEA R56, P0, R77, R41.reuse, 0x1 ;  /* 0x000000294d387211 */ /* 0x080fe200078008ff */
[C---:B------:R-:W-:Y:S01]  /*18870*/  IMAD R113, R40.reuse, 0x4, R111 ;  /* 0x0000000428717824 */ /* 0x040fe200078e026f */
[-C--:B------:R-:W-:Y:S02]  /*18880*/  LEA.HI.X.SX32 R55, R63, R42.reuse, 0x1, P2 ;  /* 0x0000002a3f377211 */ /* 0x080fe400010f0eff */
[----:B------:R-:W-:Y:S01]  /*18890*/  LEA R60, P2, R79, R41, 0x1 ;  /* 0x000000294f3c7211 */ /* 0x000fe200078408ff */
[----:B------:R-:W-:Y:S01]  /*188a0*/  IMAD R115, R40, 0x4, R113 ;  /* 0x0000000428737824 */ /* 0x000fe200078e0271 */
[----:B------:R-:W-:-:S02]  /*188b0*/  LEA.HI.X.SX32 R57, R77, R42, 0x1, P0 ;  /* 0x0000002a4d397211 */ /* 0x000fc400000f0eff */
[----:B------:R-:W-:Y:S02]  /*188c0*/  LEA R62, P0, R83, R41, 0x1 ;  /* 0x00000029533e7211 */ /* 0x000fe400078008ff */
[C---:B------:R-:W-:Y:S02]  /*188d0*/  LEA R117, R40.reuse, R115, 0x2 ;  /* 0x0000007328757211 */ /* 0x040fe400078e10ff */
[-C--:B------:R-:W-:Y:S02]  /*188e0*/  LEA.HI.X.SX32 R61, R79, R42.reuse, 0x1, P2 ;  /* 0x0000002a4f3d7211 */ /* 0x080fe400010f0eff */
[-C--:B------:R-:W-:Y:S01]  /*188f0*/  LEA R66, P2, R75, R41.reuse, 0x1 ;  /* 0x000000294b427211 */ /* 0x080fe200078408ff */
[C---:B------:R-:W-:Y:S01]  /*18900*/  IMAD R119, R40.reuse, 0x4, R117 ;  /* 0x0000000428777824 */ /* 0x040fe200078e0275 */
[----:B------:R-:W-:Y:S02]  /*18910*/  LEA.HI.X.SX32 R63, R83, R42, 0x1, P0 ;  /* 0x0000002a533f7211 */ /* 0x000fe400000f0eff */
[-C--:B------:R-:W-:Y:S01]  /*18920*/  LEA R68, P0, R87, R41.reuse, 0x1 ;  /* 0x0000002957447211 */ /* 0x080fe200078008ff */
[----:B------:R-:W-:Y:S01]  /*18930*/  IMAD R121, R40, 0x4, R119 ;  /* 0x0000000428797824 */ /* 0x000fe200078e0277 */
[----:B------:R-:W-:-:S02]  /*18940*/  LEA R52, P1, R71, R41, 0x1 ;  /* 0x0000002947347211 */ /* 0x000fc400078208ff */
[-C--:B------:R-:W-:Y:S01]  /*18950*/  LEA.HI.X.SX32 R67, R75, R42.reuse, 0x1, P2 ;  /* 0x0000002a4b437211 */ /* 0x080fe200010f0eff */
[C---:B------:R-:W-:Y:S01]  /*18960*/  IMAD R123, R40.reuse, 0x4, R121 ;  /* 0x00000004287b7824 */ /* 0x040fe200078e0279 */
[-C--:B------:R-:W-:Y:S02]  /*18970*/  LEA R72, P2, R91, R41.reuse, 0x1 ;  /* 0x000000295b487211 */ /* 0x080fe400078408ff */
[-C--:B------:R-:W-:Y:S01]  /*18980*/  LEA.HI.X.SX32 R69, R87, R42.reuse, 0x1, P0 ;  /* 0x0000002a57457211 */ /* 0x080fe200000f0eff */
[C---:B------:R-:W-:Y:S01]  /*18990*/  IMAD R125, R40.reuse, 0x4, R123 ;  /* 0x00000004287d7824 */ /* 0x040fe200078e027b */
[-C--:B------:R-:W-:Y:S02]  /*189a0*/  LEA R74, P0, R93, R41.reuse, 0x1 ;  /* 0x000000295d4a7211 */ /* 0x080fe400078008ff */
[----:B------:R-:W-:Y:S01]  /*189b0*/  LEA.HI.X.SX32 R53, R71, R42, 0x1, P1 ;  /* 0x0000002a47357211 */ /* 0x000fe200008f0eff */
[----:B------:R-:W-:Y:S01]  /*189c0*/  IMAD R127, R40, 0x4, R125 ;  /* 0x00000004287f7824 */ /* 0x000fe200078e027d */
[----:B------:R-:W-:-:S02]  /*189d0*/  LEA R58, P1, R65, R41, 0x1 ;  /* 0x00000029413a7211 */ /* 0x000fc400078208ff */
[-C--:B------:R-:W-:Y:S01]  /*189e0*/  LEA.HI.X.SX32 R73, R91, R42.reuse, 0x1, P2 ;  /* 0x0000002a5b497211 */ /* 0x080fe200010f0eff */
[----:B------:R-:W-:Y:S01]  /*189f0*/  IMAD R129, R40, 0x4, R127 ;  /* 0x0000000428817824 */ /* 0x000fe200078e027f */
[-C--:B------:R-:W-:Y:S02]  /*18a00*/  LEA R78, P2, R81, R41.reuse, 0x1 ;  /* 0x00000029514e7211 */ /* 0x080fe400078408ff */
[-C--:B------:R-:W-:Y:S02]  /*18a10*/  LEA.HI.X.SX32 R75, R93, R42.reuse, 0x1, P0 ;  /* 0x0000002a5d4b7211 */ /* 0x080fe400000f0eff */
[-C--:B------:R-:W-:Y:S02]  /*18a20*/  LEA R80, P0, R99, R41.reuse, 0x1 ;  /* 0x0000002963507211 */ /* 0x080fe400078008ff */
[----:B------:R-:W-:Y:S02]  /*18a30*/  LEA.HI.X.SX32 R59, R65, R42, 0x1, P1 ;  /* 0x0000002a413b7211 */ /* 0x000fe400008f0eff */
[----:B------:R-:W-:-:S02]  /*18a40*/  LEA R64, P1, R85, R41, 0x1 ;  /* 0x0000002955407211 */ /* 0x000fc400078208ff */
[-C--:B------:R-:W-:Y:S02]  /*18a50*/  LEA.HI.X.SX32 R79, R81, R42.reuse, 0x1, P2 ;  /* 0x0000002a514f7211 */ /* 0x080fe400010f0eff */
[-C--:B------:R-:W-:Y:S02]  /*18a60*/  LEA.HI.X.SX32 R81, R99, R42.reuse, 0x1, P0 ;  /* 0x0000002a63517211 */ /* 0x080fe400000f0eff */
[----:B------:R-:W-:Y:S02]  /*18a70*/  LEA R86, P0, R43, R41, 0x1 ;  /* 0x000000292b567211 */ /* 0x000fe400078008ff */
[----:B------:R-:W-:Y:S02]  /*18a80*/  LEA R131, R40, R129, 0x2 ;  /* 0x0000008128837211 */ /* 0x000fe400078e10ff */
[----:B------:R-:W-:Y:S02]  /*18a90*/  LEA.HI.X.SX32 R65, R85, R42, 0x1, P1 ;  /* 0x0000002a55417211 */ /* 0x000fe400008f0eff */
[----:B------:R-:W-:-:S02]  /*18aa0*/  LEA R70, P1, R89, R41, 0x1 ;  /* 0x0000002959467211 */ /* 0x000fc400078208ff */
[-C--:B------:R-:W-:Y:S01]  /*18ab0*/  LEA.HI.X.SX32 R87, R43, R42.reuse, 0x1, P0 ;  /* 0x0000002a2b577211 */ /* 0x080fe200000f0eff */
[C---:B------:R-:W-:Y:S01]  /*18ac0*/  IMAD R43, R40.reuse, 0x4, R131 ;  /* 0x00000004282b7824 */ /* 0x040fe200078e0283 */
        /* <DEDUP_REMOVED lines=16> */
[-C--:B------:R-:W-:Y:S02]  /*18bd0*/  LEA R92, P0, R107, R41.reuse, 0x1 ;  /* 0x000000296b5c7211 */ /* 0x080fe400078008ff */
[-C--:B------:R-:W-:Y:S02]  /*18be0*/  LEA.HI.X.SX32 R95, R109, R42.reuse, 0x1, P1 ;  /* 0x0000002a6d5f7211 */ /* 0x080fe400008f0eff */
[C---:B------:R-:W-:Y:S02]  /*18bf0*/  LEA R100, P1, R115.reuse, R41, 0x1 ;  /* 0x0000002973647211 */ /* 0x040fe400078208ff */
[C---:B------:R-:W-:Y:S02]  /*18c00*/  LEA R143, R40.reuse, R141, 0x2 ;  /* 0x0000008d288f7211 */ /* 0x040fe400078e10ff */
[-C--:B------:R-:W-:Y:S02]  /*18c10*/  LEA.HI.X.SX32 R101, R115, R42.reuse, 0x1, P1 ;  /* 0x0000002a73657211 */ /* 0x080fe400008f0eff */
[----:B------:R-:W-:Y:S01]  /*18c20*/  LEA.HI.X.SX32 R91, R105, R42, 0x1, P2 ;  /* 0x0000002a695b7211 */ /* 0x000fe200010f0eff */
[----:B------:R-:W-:Y:S01]  /*18c30*/  IMAD R145, R40, 0x4, R143 ;  /* 0x0000000428917824 */ /* 0x000fe200078e028f */
[----:B------:R-:W-:-:S02]  /*18c40*/  LEA R106, P1, R121, R41, 0x1 ;  /* 0x00000029796a7211 */ /* 0x000fc400078208ff */
[-C--:B------:R-:W-:Y:S01]  /*18c50*/  LEA R96, P2, R111, R41.reuse, 0x1 ;  /* 0x000000296f607211 */ /* 0x080fe200078408ff */
[C---:B------:R-:W-:Y:S01]  /*18c60*/  IMAD R147, R40.reuse, 0x4, R145 ;  /* 0x0000000428937824 */ /* 0x040fe200078e0291 */
[-C--:B------:R-:W-:Y:S02]  /*18c70*/  LEA.HI.X.SX32 R93, R107, R42.reuse, 0x1, P0 ;  /* 0x0000002a6b5d7211 */ /* 0x080fe400000f0eff */
[-C--:B------:R-:W-:Y:S01]  /*18c80*/  LEA R98, P0, R113, R41.reuse, 0x1 ;  /* 0x0000002971627211 */ /* 0x080fe200078008ff */
[----:B------:R-:W-:Y:S01]  /*18c90*/  IMAD R149, R40, 0x4, R147 ;  /* 0x0000000428957824 */ /* 0x000fe200078e0293 */
[-C--:B------:R-:W-:Y:S02]  /*18ca0*/  LEA.HI.X.SX32 R107, R121, R42.reuse, 0x1, P1 ;  /* 0x0000002a796b7211 */ /* 0x080fe400008f0eff */
[----:B------:R-:W-:Y:S02]  /*18cb0*/  LEA.HI.X.SX32 R97, R111, R42, 0x1, P2 ;  /* 0x0000002a6f617211 */ /* 0x000fe400010f0eff */
[----:B------:R-:W-:-:S02]  /*18cc0*/  LEA R112, P1, R127, R41, 0x1 ;  /* 0x000000297f707211 */ /* 0x000fc400078208ff */
[-C--:B------:R-:W-:Y:S02]  /*18cd0*/  LEA R102, P2, R117, R41.reuse, 0x1 ;  /* 0x0000002975667211 */ /* 0x080fe400078408ff */
[-C--:B------:R-:W-:Y:S02]  /*18ce0*/  LEA.HI.X.SX32 R99, R113, R42.reuse, 0x1, P0 ;  /* 0x0000002a71637211 */ /* 0x080fe400000f0eff */
[-C--:B------:R-:W-:Y:S02]  /*18cf0*/  LEA R104, P0, R119, R41.reuse, 0x1 ;  /* 0x0000002977687211 */ /* 0x080fe400078008ff */
[-C--:B------:R-:W-:Y:S02]  /*18d00*/  LEA.HI.X.SX32 R113, R127, R42.reuse, 0x1, P1 ;  /* 0x0000002a7f717211 */ /* 0x080fe400008f0eff */
[----:B------:R-:W-:Y:S02]  /*18d10*/  LEA.HI.X.SX32 R103, R117, R42, 0x1, P2 ;  /* 0x0000002a75677211 */ /* 0x000fe400010f0eff */
[----:B------:R-:W-:-:S02]  /*18d20*/  LEA R118, P1, R43, R41, 0x1 ;  /* 0x000000292b767211 */ /* 0x000fc400078208ff */
[-C--:B------:R-:W-:Y:S02]  /*18d30*/  LEA R108, P2, R123, R41.reuse, 0x1 ;  /* 0x000000297b6c7211 */ /* 0x080fe400078408ff */
[-C--:B------:R-:W-:Y:S02]  /*18d40*/  LEA.HI.X.SX32 R105, R119, R42.reuse, 0x1, P0 ;  /* 0x0000002a77697211 */ /* 0x080fe400000f0eff */
[-C--:B------:R-:W-:Y:S01]  /*18d50*/  LEA.HI.X.SX32 R119, R43, R42.reuse, 0x1, P1 ;  /* 0x0000002a2b777211 */ /* 0x080fe200008f0eff */
        /* <DEDUP_REMOVED lines=8> */
[-C--:B------:R-:W-:Y:S02]  /*18de0*/  LEA.HI.X.SX32 R111, R125, R42.reuse, 0x1, P0 ;  /* 0x0000002a7d6f7211 */ /* 0x080fe400000f0eff */
        /* <DEDUP_REMOVED lines=8> */
[----:B------:R-:W-:Y:S01]  /*18e70*/  IMAD R223, R40, 0x4, R157 ;  /* 0x0000000428df7824 */ /* 0x000fe200078e029d */
[----:B------:R-:W-:Y:S02]  /*18e80*/  LEA.HI.X.SX32 R117, R131, R42, 0x1, P0 ;  /* 0x0000002a83757211 */ /* 0x000fe400000f0eff */
[----:B------:R-:W-:-:S02]  /*18e90*/  LEA R138, P2, R43, R41, 0x1 ;  /* 0x000000292b8a7211 */ /* 0x000fc400078408ff */
[-C--:B------:R-:W-:Y:S02]  /*18ea0*/  LEA R122, P0, R135, R41.reuse, 0x1 ;  /* 0x00000029877a7211 */ /* 0x080fe400078008ff */
[-C--:B------:R-:W-:Y:S02]  /*18eb0*/  LEA R124, P1, R137, R41.reuse, 0x1 ;  /* 0x00000029897c7211 */ /* 0x080fe400078208ff */
[-C--:B------:R-:W-:Y:S01]  /*18ec0*/  LEA.HI.X.SX32 R139, R43, R42.reuse, 0x1, P2 ;  /* 0x0000002a2b8b7211 */ /* 0x080fe200010f0eff */
[C---:B------:R-:W-:Y:S01]  /*18ed0*/  IMAD R43, R40.reuse, 0x4, R223 ;  /* 0x00000004282b7824 */ /* 0x040fe200078e02df */
[-C--:B------:R-:W-:Y:S02]  /*18ee0*/  LEA.HI.X.SX32 R123, R135, R42.reuse, 0x1, P0 ;  /* 0x0000002a877b7211 */ /* 0x080fe400000f0eff */
[----:B------:R-:W-:Y:S01]  /*18ef0*/  LEA.HI.X.SX32 R125, R137, R42, 0x1, P1 ;  /* 0x0000002a897d7211 */ /* 0x000fe200008f0eff */
[----:B------:R-:W-:Y:S01]  /*18f00*/  IMAD R237, R40, 0x4, R43 ;  /* 0x0000000428ed7824 */ /* 0x000fe200078e022b */
[----:B------:R-:W-:-:S02]  /*18f10*/  LEA R128, P0, R141, R41, 0x1 ;  /* 0x000000298d807211 */ /* 0x000fc400078008ff */
[-C--:B------:R-:W-:Y:S02]  /*18f20*/  LEA R130, P1, R143, R41.reuse, 0x1 ;  /* 0x000000298f827211 */ /* 0x080fe400078208ff */
[-C--:B------:R-:W-:Y:S02]  /*18f30*/  LEA R144, P2, R155, R41.reuse, 0x1 ;  /* 0x000000299b907211 */ /* 0x080fe400078408ff */
[-C--:B------:R-:W-:Y:S02]  /*18f40*/  LEA.HI.X.SX32 R129, R141, R42.reuse, 0x1, P0 ;  /* 0x0000002a8d817211 */ /* 0x080fe400000f0eff */
[----:B------:R-:W-:Y:S02]  /*18f50*/  LEA.HI.X.SX32 R131, R143, R42, 0x1, P1 ;  /* 0x0000002a8f837211 */ /* 0x000fe400008f0eff */
[-C--:B------:R-:W-:Y:S02]  /*18f60*/  LEA R134, P0, R147, R41.reuse, 0x1 ;  /* 0x0000002993867211 */ /* 0x080fe400078008ff */
[----:B------:R-:W-:-:S02]  /*18f70*/  LEA R136, P1, R149, R41, 0x1 ;  /* 0x0000002995887211 */ /* 0x000fc400078208ff */
[-C--:B------:R-:W-:Y:S01]  /*18f80*/  LEA.HI.X.SX32 R145, R155, R42.reuse, 0x1, P2 ;  /* 0x0000002a9b917211 */ /* 0x080fe200010f0eff */
[C---:B------:R-:W-:Y:S01]  /*18f90*/  IMAD R155, R40.reuse, 0x4, R237 ;  /* 0x00000004289b7824 */ /* 0x040fe200078e02ed */
[-C--:B------:R-:W-:Y:S02]  /*18fa0*/  LEA.HI.X.SX32 R135, R147, R42.reuse, 0x1, P0 ;  /* 0x0000002a93877211 */ /* 0x080fe400000f0eff */
[-C--:B------:R-:W-:Y:S01]  /*18fb0*/  LEA.HI.X.SX32 R137, R149, R42.reuse, 0x1, P1 ;  /* 0x0000002a95897211 */ /* 0x080fe200008f0eff */
[----:B------:R-:W-:Y:S01]  /*18fc0*/  IMAD R239, R40, 0x4, R155 ;  /* 0x0000000428ef7824 */ /* 0x000fe200078e029b */
[-C--:B------:R-:W-:Y:S02]  /*18fd0*/  LEA R140, P0, R151, R41.reuse, 0x1 ;  /* 0x00000029978c7211 */ /* 0x080fe400078008ff */
[----:B------:R-:W-:Y:S02]  /*18fe0*/  LEA R142, P1, R153, R41, 0x1 ;  /* 0x00000029998e7211 */ /* 0x000fe400078208ff */
[----:B------:R-:W-:-:S02]  /*18ff0*/  LEA.HI.X.SX32 R141, R151, R42, 0x1, P0 ;  /* 0x0000002a978d7211 */ /* 0x000fc400000f0eff */
[-C--:B------:R-:W-:Y:S02]  /*19000*/  LEA.HI.X.SX32 R143, R153, R42.reuse, 0x1, P1 ;  /* 0x0000002a998f7211 */ /* 0x080fe400008f0eff */
[-C--:B------:R-:W-:Y:S02]  /*19010*/  LEA R146, P0, R157, R41.reuse, 0x1 ;  /* 0x000000299d927211 */ /* 0x080fe400078008ff */
[-C--:B------:R-:W-:Y:S02]  /*19020*/  LEA R148, P1, R223, R41.reuse, 0x1 ;  /* 0x00000029df947211 */ /* 0x080fe400078208ff */
[----:B------:R-:W-:Y:S02]  /*19030*/  LEA R150, P2, R43, R41, 0x1 ;  /* 0x000000292b967211 */ /* 0x000fe400078408ff */
[----:B------:R-:W-:Y:S02]  /*19040*/  LEA R40, R40, R239, 0x2 ;  /* 0x000000ef28287211 */ /* 0x000fe400078e10ff */
[----:B------:R-:W-:-:S02]  /*19050*/  LEA.HI.X.SX32 R147, R157, R42, 0x1, P0 ;  /* 0x0000002a9d937211 */ /* 0x000fc400000f0eff */
[-C--:B------:R-:W-:Y:S02]  /*19060*/  LEA.HI.X.SX32 R149, R223, R42.reuse, 0x1, P1 ;  /* 0x0000002adf957211 */ /* 0x080fe400008f0eff */
[----:B------:R-:W-:Y:S02]  /*19070*/  LEA.HI.X.SX32 R151, R43, R42, 0x1, P2 ;  /* 0x0000002a2b977211 */ /* 0x000fe400010f0eff */
[-C--:B------:R-:W-:Y:S02]  /*19080*/  LEA R152, P0, R237, R41.reuse, 0x1 ;  /* 0x00000029ed987211 */ /* 0x080fe400078008ff */
[-C--:B------:R-:W-:Y:S02]  /*19090*/  LEA R154, P1, R155, R41.reuse, 0x1 ;  /* 0x000000299b9a7211 */ /* 0x080fe400078208ff */
[-C--:B------:R-:W-:Y:S02]  /*190a0*/  LEA R156, P2, R239, R41.reuse, 0x1 ;  /* 0x00000029ef9c7211 */ /* 0x080fe400078408ff */
[----:B------:R-:W-:-:S02]  /*190b0*/  LEA R222, P3, R40, R41, 0x1 ;  /* 0x0000002928de7211 */ /* 0x000fc400078608ff */
[-C--:B------:R-:W-:Y:S02]  /*190c0*/  LEA.HI.X.SX32 R153, R237, R42.reuse, 0x1, P0 ;  /* 0x0000002aed997211 */ /* 0x080fe400000f0eff */
[-C--:B------:R-:W-:Y:S02]  /*190d0*/  LEA.HI.X.SX32 R155, R155, R42.reuse, 0x1, P1 ;  /* 0x0000002a9b9b7211 */ /* 0x080fe400008f0eff */
[-C--:B------:R-:W-:Y:S02]  /*190e0*/  LEA.HI.X.SX32 R157, R239, R42.reuse, 0x1, P2 ;  /* 0x0000002aef9d7211 */ /* 0x080fe400010f0eff */
[----:B------:R-:W-:Y:S02]  /*190f0*/  LEA.HI.X.SX32 R223, R40, R42, 0x1, P3 ;  /* 0x0000002a28df7211 */ /* 0x000fe400018f0eff */
[----:B------:R-:W1:Y:S01]  /*19100*/  LDS.128 R40, [R45+0x1000] ;  /* 0x001000002d287984 */ /* 0x000e620000000c00 */
[----:B------:R-:W-:Y:S02]  /*19110*/  PRMT R36, R37, 0x7632, R36 ;  /* 0x0000763225247816 */ /* 0x000fe40000000024 */
[----:B---3--:R-:W-:-:S02]  /*19120*/  PRMT R225, R38, 0x7632, R225 ;  /* 0x0000763226e17816 */ /* 0x008fc400000000e1 */
[----:B0-----:R-:W-:Y:S01]  /*19130*/  PRMT R227, R39, 0x7632, R227 ;  /* 0x0000763227e37816 */ /* 0x001fe200000000e3 */
[----:B------:R0:W-:Y:S01]  /*19140*/  STG.E.U16 desc[UR10][R228.64], R36 ;  /* 0x00000024e4007986 */ /* 0x0001e2000c10150a */
[----:B------:R-:W-:Y:S02]  /*19150*/  PRMT R37, R33, 0x7632, R37 ;  /* 0x0000763221257816 */ /* 0x000fe40000000025 */
[----:B------:R-:W-:Y:S01]  /*19160*/  ISETP.GE.U32.AND P0, PT, R44, 0x40, PT ;  /* 0x000000402c00780c */ /* 0x000fe20003f06070 */
[----:B------:R2:W-:Y:S04]  /*19170*/  STG.E.U16 desc[UR10][R230.64], R38 ;  /* 0x00000026e6007986 */ /* 0x0005e8000c10150a */
[----:B------:R-:W-:Y:S01]  /*19180*/  STG.E.U16 desc[UR10][R232.64], R225 ;  /* 0x000000e1e8007986 */ /* 0x000fe2000c10150a */
[----:B0-----:R-:W-:-:S03]  /*19190*/  PRMT R229, R32, 0x7632, R229 ;  /* 0x0000763220e57816 */ /* 0x001fc600000000e5 */
[----:B------:R0:W-:Y:S01]  /*191a0*/  STG.E.U16 desc[UR10][R234.64], R39 ;  /* 0x00000027ea007986 */ /* 0x0001e2000c10150a */
[----:B------:R-:W-:Y:S02]  /*191b0*/  PRMT R36, R34, 0x7632, R36 ;  /* 0x0000763222247816 */ /* 0x000fe40000000024 */
[----:B--2---:R-:W-:Y:S01]  /*191c0*/  PRMT R38, R35, 0x7632, R38 ;  /* 0x0000763223267816 */ /* 0x004fe20000000026 */
[----:B------:R-:W-:Y:S04]  /*191d0*/  STG.E.U16 desc[UR10][R158.64], R227 ;  /* 0x000000e39e007986 */ /* 0x000fe8000c10150a */
[----:B------:R2:W-:Y:S04]  /*191e0*/  STG.E.U16 desc[UR10][R160.64], R32 ;  /* 0x00000020a0007986 */ /* 0x0005e8000c10150a */
[----:B------:R-:W-:Y:S01]  /*191f0*/  STG.E.U16 desc[UR10][R162.64], R229 ;  /* 0x000000e5a2007986 */ /* 0x000fe2000c10150a */
[----:B0-----:R-:W-:-:S03]  /*19200*/  PRMT R39, R28, 0x7632, R39 ;  /* 0x000076321c277816 */ /* 0x001fc60000000027 */
[----:B------:R0:W-:Y:S04]  /*19210*/  STG.E.U16 desc[UR10][R164.64], R33 ;  /* 0x00000021a4007986 */ /* 0x0001e8000c10150a */
[----:B------:R3:W-:Y:S01]  /*19220*/  STG.E.U16 desc[UR10][R166.64], R37 ;  /* 0x00000025a6007986 */ /* 0x0007e2000c10150a */
[----:B--2---:R-:W-:-:S03]  /*19230*/  PRMT R32, R29, 0x7632, R32 ;  /* 0x000076321d207816 */ /* 0x004fc60000000020 */
[----:B------:R2:W-:Y:S04]  /*19240*/  STG.E.U16 desc[UR10][R168.64], R34 ;  /* 0x00000022a8007986 */ /* 0x0005e8000c10150a */
[----:B------:R4:W-:Y:S01]  /*19250*/  STG.E.U16 desc[UR10][R170.64], R36 ;  /* 0x00000024aa007986 */ /* 0x0009e2000c10150a */
[----:B0-----:R-:W-:-:S03]  /*19260*/  PRMT R33, R30, 0x7632, R33 ;  /* 0x000076321e217816 */ /* 0x001fc60000000021 */
[----:B------:R1:W-:Y:S01]  /*19270*/  STG.E.U16 desc[UR10][R172.64], R35 ;  /* 0x00000023ac007986 */ /* 0x0003e2000c10150a */
[----:B---3--:R-:W-:-:S03]  /*19280*/  PRMT R37, R18, 0x7632, R37 ;  /* 0x0000763212257816 */ /* 0x008fc60000000025 */
[----:B------:R-:W-:Y:S01]  /*19290*/  STG.E.U16 desc[UR10][R174.64], R38 ;  /* 0x00000026ae007986 */ /* 0x000fe2000c10150a */
[----:B--2---:R-:W-:-:S03]  /*192a0*/  PRMT R34, R31, 0x7632, R34 ;  /* 0x000076321f227816 */ /* 0x004fc60000000022 */
[----:B------:R0:W-:Y:S01]  /*192b0*/  STG.E.U16 desc[UR10][R176.64], R28 ;  /* 0x0000001cb0007986 */ /* 0x0001e2000c10150a */
[----:B----4-:R-:W-:-:S03]  /*192c0*/  PRMT R36, R20, 0x7632, R36 ;  /* 0x0000763214247816 */ /* 0x010fc60000000024 */
[----:B------:R2:W-:Y:S01]  /*192d0*/  STG.E.U16 desc[UR10][R178.64], R39 ;  /* 0x00000027b2007986 */ /* 0x0005e2000c10150a */
[----:B-1----:R-:W-:-:S03]  /*192e0*/  PRMT R35, R40, 0x7632, R35 ;  /* 0x0000763228237816 */ /* 0x002fc60000000023 */
[----:B------:R1:W-:Y:S04]  /*192f0*/  STG.E.U16 desc[UR10][R180.64], R29 ;  /* 0x0000001db4007986 */ /* 0x0003e8000c10150a */
[----:B------:R3:W-:Y:S01]  /*19300*/  STG.E.U16 desc[UR10][R182.64], R32 ;  /* 0x00000020b6007986 */ /* 0x0007e2000c10150a */
[----:B0-----:R-:W-:-:S03]  /*19310*/  PRMT R28, R41, 0x7632, R28 ;  /* 0x00007632291c7816 */ /* 0x001fc6000000001c */
[----:B------:R0:W-:Y:S01]  /*19320*/  STG.E.U16 desc[UR10][R184.64], R30 ;  /* 0x0000001eb8007986 */ /* 0x0001e2000c10150a */
[----:B--2---:R-:W-:-:S03]  /*19330*/  PRMT R39, R19, 0x7632, R39 ;  /* 0x0000763213277816 */ /* 0x004fc60000000027 */
[----:B------:R2:W-:Y:S01]  /*19340*/  STG.E.U16 desc[UR10][R186.64], R33 ;  /* 0x00000021ba007986 */ /* 0x0005e2000c10150a */
[----:B-1----:R-:W-:-:S03]  /*19350*/  PRMT R29, R42, 0x7632, R29 ;  /* 0x000076322a1d7816 */ /* 0x002fc6000000001d */
[----:B------:R-:W-:Y:S01]  /*19360*/  STG.E.U16 desc[UR10][R188.64], R31 ;  /* 0x0000001fbc007986 */ /* 0x000fe2000c10150a */
[----:B---3--:R-:W-:-:S03]  /*19370*/  PRMT R32, R24, 0x7632, R32 ;  /* 0x0000763218207816 */ /* 0x008fc60000000020 */
[----:B------:R1:W-:Y:S01]  /*19380*/  STG.E.U16 desc[UR10][R190.64], R34 ;  /* 0x00000022be007986 */ /* 0x0003e2000c10150a */
[----:B0-----:R-:W-:-:S03]  /*19390*/  PRMT R30, R43, 0x7632, R30 ;  /* 0x000076322b1e7816 */ /* 0x001fc6000000001e */
[----:B------:R-:W-:Y:S01]  /*193a0*/  STG.E.U16 desc[UR10][R192.64], R40 ;  /* 0x00000028c0007986 */ /* 0x000fe2000c10150a */
[----:B--2---:R-:W-:-:S03]  /*193b0*/  PRMT R33, R25, 0x7632, R33 ;  /* 0x0000763219217816 */ /* 0x004fc60000000021 */
[----:B------:R0:W-:Y:S04]  /*193c0*/  STG.E.U16 desc[UR10][R194.64], R35 ;  /* 0x00000023c2007986 */ /* 0x0001e8000c10150a */
[----:B------:R-:W-:Y:S01]  /*193d0*/  STG.E.U16 desc[UR10][R196.64], R41 ;  /* 0x00000029c4007986 */ /* 0x000fe2000c10150a */
[----:B-1----:R-:W-:-:S03]  /*193e0*/  PRMT R34, R26, 0x7632, R34 ;  /* 0x000076321a227816 */ /* 0x002fc60000000022 */
[----:B------:R-:W-:Y:S04]  /*193f0*/  STG.E.U16 desc[UR10][R198.64], R28 ;  /* 0x0000001cc6007986 */ /* 0x000fe8000c10150a */
[----:B------:R-:W-:Y:S01]  /*19400*/  STG.E.U16 desc[UR10][R200.64], R42 ;  /* 0x0000002ac8007986 */ /* 0x000fe2000c10150a */
[----:B0-----:R-:W-:-:S03]  /*19410*/  PRMT R35, R27, 0x7632, R35 ;  /* 0x000076321b237816 */ /* 0x001fc60000000023 */
[----:B------:R-:W-:Y:S04]  /*19420*/  STG.E.U16 desc[UR10][R202.64], R29 ;  /* 0x0000001dca007986 */ /* 0x000fe8000c10150a */
[----:B------:R-:W-:Y:S04]  /*19430*/  STG.E.U16 desc[UR10][R204.64], R43 ;  /* 0x0000002bcc007986 */ /* 0x000fe8000c10150a */
[----:B------:R-:W-:Y:S04]  /*19440*/  STG.E.U16 desc[UR10][R206.64], R30 ;  /* 0x0000001ece007986 */ /* 0x000fe8000c10150a */
[----:B------:R-:W0:Y:S04]  /*19450*/  LDS.128 R28, [R45+0x2000] ;  /* 0x002000002d1c7984 */ /* 0x000e280000000c00 */
[----:B------:R1:W-:Y:S04]  /*19460*/  STG.E.U16 desc[UR10][R208.64], R24 ;  /* 0x00000018d0007986 */ /* 0x0003e8000c10150a */
[----:B------:R-:W-:Y:S04]  /*19470*/  STG.E.U16 desc[UR10][R210.64], R32 ;  /* 0x00000020d2007986 */ /* 0x000fe8000c10150a */
[----:B------:R2:W-:Y:S04]  /*19480*/  STG.E.U16 desc[UR10][R212.64], R25 ;  /* 0x00000019d4007986 */ /* 0x0005e8000c10150a */
[----:B------:R3:W-:Y:S01]  /*19490*/  STG.E.U16 desc[UR10][R214.64], R33 ;  /* 0x00000021d6007986 */ /* 0x0007e2000c10150a */
[----:B-1----:R-:W-:-:S03]  /*194a0*/  PRMT R24, R21, 0x7632, R24 ;  /* 0x0000763215187816 */ /* 0x002fc60000000018 */
[----:B------:R1:W-:Y:S04]  /*194b0*/  STG.E.U16 desc[UR10][R216.64], R26 ;  /* 0x0000001ad8007986 */ /* 0x0003e8000c10150a */
[----:B------:R-:W-:Y:S01]  /*194c0*/  STG.E.U16 desc[UR10][R218.64], R34 ;  /* 0x00000022da007986 */ /* 0x000fe2000c10150a */
[----:B--2---:R-:W-:-:S03]  /*194d0*/  PRMT R25, R22, 0x7632, R25 ;  /* 0x0000763216197816 */ /* 0x004fc60000000019 */
[----:B------:R-:W-:Y:S01]  /*194e0*/  STG.E.U16 desc[UR10][R220.64], R27 ;  /* 0x0000001bdc007986 */ /* 0x000fe2000c10150a */
[----:B---3--:R-:W-:-:S03]  /*194f0*/  PRMT R33, R16, 0x7632, R33 ;  /* 0x0000763210217816 */ /* 0x008fc60000000021 */
[----:B------:R2:W-:Y:S01]  /*19500*/  STG.E.U16 desc[UR10][R46.64], R35 ;  /* 0x000000232e007986 */ /* 0x0005e2000c10150a */
[----:B-1----:R-:W-:-:S03]  /*19510*/  PRMT R26, R23, 0x7632, R26 ;  /* 0x00007632171a7816 */ /* 0x002fc6000000001a */
[----:B------:R1:W-:Y:S04]  /*19520*/  STG.E.U16 desc[UR10][R48.64], R20 ;  /* 0x0000001430007986 */ /* 0x0003e8000c10150a */
[----:B------:R3:W-:Y:S01]  /*19530*/  STG.E.U16 desc[UR10][R50.64], R36 ;  /* 0x0000002432007986 */ /* 0x0007e2000c10150a */
[----:B0-----:R-:W-:Y:S02]  /*19540*/  PRMT R41, R28, 0x7632, R41 ;  /* 0x000076321c297816 */ /* 0x001fe40000000029 */
[----:B------:R-:W-:Y:S01]  /*19550*/  PRMT R43, R29, 0x7632, R43 ;  /* 0x000076321d2b7816 */ /* 0x000fe2000000002b */
[----:B------:R0:W-:Y:S01]  /*19560*/  STG.E.U16 desc[UR10][R52.64], R21 ;  /* 0x0000001534007986 */ /* 0x0001e2000c10150a */
[----:B--2---:R-:W-:Y:S02]  /*19570*/  PRMT R35, R17, 0x7632, R35 ;  /* 0x0000763211237816 */ /* 0x004fe40000000023 */
[----:B------:R-:W-:Y:S01]  /*19580*/  PRMT R47, R31, 0x7632, R47 ;  /* 0x000076321f2f7816 */ /* 0x000fe2000000002f */
[----:B------:R2:W-:Y:S01]  /*19590*/  STG.E.U16 desc[UR10][R54.64], R24 ;  /* 0x0000001836007986 */ /* 0x0005e2000c10150a */
[----:B-1----:R-:W-:-:S03]  /*195a0*/  PRMT R49, R12, 0x7632, R49 ;  /* 0x000076320c317816 */ /* 0x002fc60000000031 */
[----:B------:R1:W-:Y:S01]  /*195b0*/  STG.E.U16 desc[UR10][R56.64], R22 ;  /* 0x0000001638007986 */ /* 0x0003e2000c10150a */
[----:B---3--:R-:W-:-:S03]  /*195c0*/  PRMT R51, R13, 0x7632, R51 ;  /* 0x000076320d337816 */ /* 0x008fc60000000033 */
[----:B------:R3:W-:Y:S01]  /*195d0*/  STG.E.U16 desc[UR10][R58.64], R25 ;  /* 0x000000193a007986 */ /* 0x0007e2000c10150a */
[----:B0-----:R-:W-:-:S03]  /*195e0*/  PRMT R53, R14, 0x7632, R53 ;  /* 0x000076320e357816 */ /* 0x001fc60000000035 */
[----:B------:R0:W-:Y:S01]  /*195f0*/  STG.E.U16 desc[UR10][R60.64], R23 ;  /* 0x000000173c007986 */ /* 0x0001e2000c10150a */
[----:B--2---:R-:W-:-:S03]  /*19600*/  PRMT R55, R15, 0x7632, R55 ;  /* 0x000076320f377816 */ /* 0x004fc60000000037 */
        /* <DEDUP_REMOVED lines=9> */
[----:B-1----:R-:W-:Y:S02]  /*196a0*/  PRMT R16, R30, 0x7632, R16 ;  /* 0x000076321e107816 */ /* 0x002fe40000000010 */
[----:B------:R-:W-:Y:S01]  /*196b0*/  PRMT R65, R4, 0x7632, R65 ;  /* 0x0000763204417816 */ /* 0x000fe20000000041 */
[----:B------:R-:W-:Y:S01]  /*196c0*/  STG.E.U16 desc[UR10][R72.64], R18 ;  /* 0x0000001248007986 */ /* 0x000fe2000c10150a */
[----:B---3--:R-:W-:-:S03]  /*196d0*/  PRMT R67, R5, 0x7632, R67 ;  /* 0x0000763205437816 */ /* 0x008fc60000000043 */
[----:B------:R-:W-:Y:S01]  /*196e0*/  STG.E.U16 desc[UR10][R74.64], R37 ;  /* 0x000000254a007986 */ /* 0x000fe2000c10150a */
[----:B0-----:R-:W-:-:S03]  /*196f0*/  PRMT R69, R6, 0x7632, R69 ;  /* 0x0000763206457816 */ /* 0x001fc60000000045 */
[----:B------:R-:W-:Y:S01]  /*19700*/  STG.E.U16 desc[UR10][R76.64], R19 ;  /* 0x000000134c007986 */ /* 0x000fe2000c10150a */
[----:B--2---:R-:W-:-:S03]  /*19710*/  PRMT R71, R7, 0x7632, R71 ;  /* 0x0000763207477816 */ /* 0x004fc60000000047 */
[----:B------:R-:W-:Y:S04]  /*19720*/  STG.E.U16 desc[UR10][R78.64], R39 ;  /* 0x000000274e007986 */ /* 0x000fe8000c10150a */
[----:B------:R-:W-:Y:S04]  /*19730*/  STG.E.U16 desc[UR10][R80.64], R28 ;  /* 0x0000001c50007986 */ /* 0x000fe8000c10150a */
[----:B------:R-:W-:Y:S04]  /*19740*/  STG.E.U16 desc[UR10][R82.64], R41 ;  /* 0x0000002952007986 */ /* 0x000fe8000c10150a */
[----:B------:R-:W-:Y:S04]  /*19750*/  STG.E.U16 desc[UR10][R84.64], R29 ;  /* 0x0000001d54007986 */ /* 0x000fe8000c10150a */
[----:B------:R-:W-:Y:S04]  /*19760*/  STG.E.U16 desc[UR10][R86.64], R43 ;  /* 0x0000002b56007986 */ /* 0x000fe8000c10150a */
[----:B------:R-:W-:Y:S04]  /*19770*/  STG.E.U16 desc[UR10][R88.64], R30 ;  /* 0x0000001e58007986 */ /* 0x000fe8000c10150a */
[----:B------:R-:W-:Y:S04]  /*19780*/  STG.E.U16 desc[UR10][R90.64], R16 ;  /* 0x000000105a007986 */ /* 0x000fe8000c10150a */
[----:B------:R-:W0:Y:S04]  /*19790*/  LDS.128 R16, [R45+0x3000] ;  /* 0x003000002d107984 */ /* 0x000e280000000c00 */
[----:B------:R-:W-:Y:S04]  /*197a0*/  STG.E.U16 desc[UR10][R92.64], R31 ;  /* 0x0000001f5c007986 */ /* 0x000fe8000c10150a */
        /* <DEDUP_REMOVED lines=8> */
[----:B------:R1:W-:Y:S01]  /*19830*/  STG.E.U16 desc[UR10][R110.64], R55 ;  /* 0x000000376e007986 */ /* 0x0003e2000c10150a */
[----:B0-----:R-:W-:-:S02]  /*19840*/  PRMT R73, R16, 0x7632, R73 ;  /* 0x0000763210497816 */ /* 0x001fc40000000049 */
[----:B------:R-:W-:Y:S01]  /*19850*/  PRMT R75, R17, 0x7632, R75 ;  /* 0x00007632114b7816 */ /* 0x000fe2000000004b */
[----:B------:R-:W-:Y:S01]  /*19860*/  STG.E.U16 desc[UR10][R112.64], R8 ;  /* 0x0000000870007986 */ /* 0x000fe2000c10150a */
[----:B------:R-:W-:-:S03]  /*19870*/  PRMT R77, R18, 0x7632, R77 ;  /* 0x00007632124d7816 */ /* 0x000fc6000000004d */
[----:B------:R-:W-:Y:S04]  /*19880*/  STG.E.U16 desc[UR10][R114.64], R57 ;  /* 0x0000003972007986 */ /* 0x000fe8000c10150a */
[----:B------:R0:W-:Y:S01]  /*19890*/  STG.E.U16 desc[UR10][R116.64], R9 ;  /* 0x0000000974007986 */ /* 0x0001e2000c10150a */
[----:B-1----:R-:W-:-:S03]  /*198a0*/  PRMT R111, R19, 0x7632, R111 ;  /* 0x00007632136f7816 */ /* 0x002fc6000000006f */
[----:B------:R-:W-:Y:S04]  /*198b0*/  STG.E.U16 desc[UR10][R118.64], R59 ;  /* 0x0000003b76007986 */ /* 0x000fe8000c10150a */
[----:B------:R-:W-:Y:S04]  /*198c0*/  STG.E.U16 desc[UR10][R120.64], R10 ;  /* 0x0000000a78007986 */ /* 0x000fe8000c10150a */
[----:B------:R-:W-:Y:S01]  /*198d0*/  STG.E.U16 desc[UR10][R122.64], R61 ;  /* 0x0000003d7a007986 */ /* 0x000fe2000c10150a */
[----:B0-----:R-:W0:Y:S03]  /*198e0*/  LDC.64 R8, c[0x0][0x3a0] ;  /* 0x0000e800ff087b82 */ /* 0x001e260000000a00 */
[----:B------:R-:W-:Y:S04]  /*198f0*/  STG.E.U16 desc[UR10][R124.64], R11 ;  /* 0x0000000b7c007986 */ /* 0x000fe8000c10150a */
[----:B------:R-:W-:Y:S04]  /*19900*/  STG.E.U16 desc[UR10][R126.64], R63 ;  /* 0x0000003f7e007986 */ /* 0x000fe8000c10150a */
[----:B------:R1:W-:Y:S04]  /*19910*/  STG.E.U16 desc[UR10][R128.64], R4 ;  /* 0x0000000480007986 */ /* 0x0003e8000c10150a */
[----:B------:R-:W-:Y:S04]  /*19920*/  STG.E.U16 desc[UR10][R130.64], R65 ;  /* 0x0000004182007986 */ /* 0x000fe8000c10150a */
[----:B------:R-:W-:Y:S04]  /*19930*/  STG.E.U16 desc[UR10][R132.64], R5 ;  /* 0x0000000584007986 */ /* 0x000fe8000c10150a */
[----:B------:R-:W-:Y:S01]  /*19940*/  STG.E.U16 desc[UR10][R134.64], R67 ;  /* 0x0000004386007986 */ /* 0x000fe2000c10150a */
[----:B-1----:R-:W-:-:S03]  /*19950*/  IMAD.SHL.U32 R4, R241, 0x4, RZ ;  /* 0x00000004f1047824 */ /* 0x002fc600078e00ff */
[----:B------:R1:W-:Y:S04]  /*19960*/  STG.E.U16 desc[UR10][R136.64], R6 ;  /* 0x0000000688007986 */ /* 0x0003e8000c10150a */
[----:B------:R-:W-:Y:S04]  /*19970*/  STG.E.U16 desc[UR10][R138.64], R69 ;  /* 0x000000458a007986 */ /* 0x000fe8000c10150a */
[----:B------:R2:W-:Y:S04]  /*19980*/  STG.E.U16 desc[UR10][R140.64], R7 ;  /* 0x000000078c007986 */ /* 0x0005e8000c10150a */
[----:B------:R-:W-:Y:S01]  /*19990*/  STG.E.U16 desc[UR10][R142.64], R71 ;  /* 0x000000478e007986 */ /* 0x000fe2000c10150a */
[----:B-1----:R-:W-:-:S03]  /*199a0*/  IMAD.HI R6, R241, 0x4, RZ ;  /* 0x00000004f1067827 */ /* 0x002fc600078e02ff */
[----:B------:R-:W-:Y:S04]  /*199b0*/  STG.E.U16 desc[UR10][R144.64], R16 ;  /* 0x0000001090007986 */ /* 0x000fe8000c10150a */
[----:B------:R-:W-:Y:S01]  /*199c0*/  STG.E.U16 desc[UR10][R146.64], R73 ;  /* 0x0000004992007986 */ /* 0x000fe2000c10150a */
[----:B--2---:R-:W-:Y:S02]  /*199d0*/  LOP3.LUT R7, R2, 0xf0, RZ, 0xc0, !PT ;  /* 0x000000f002077812 */ /* 0x004fe400078ec0ff */
[----:B------:R-:W1:Y:S01]  /*199e0*/  LDC R2, c[0x0][0x3ec] ;  /* 0x0000fb00ff027b82 */ /* 0x000e620000000800 */
[----:B------:R-:W-:Y:S04]  /*199f0*/  STG.E.U16 desc[UR10][R148.64], R17 ;  /* 0x0000001194007986 */ /* 0x000fe8000c10150a */
[----:B------:R-:W-:Y:S04]  /*19a00*/  STG.E.U16 desc[UR10][R150.64], R75 ;  /* 0x0000004b96007986 */ /* 0x000fe8000c10150a */
[----:B------:R-:W-:Y:S04]  /*19a10*/  STG.E.U16 desc[UR10][R152.64], R18 ;  /* 0x0000001298007986 */ /* 0x000fe8000c10150a */
[----:B------:R-:W-:Y:S04]  /*19a20*/  STG.E.U16 desc[UR10][R154.64], R77 ;  /* 0x0000004d9a007986 */ /* 0x000fe8000c10150a */
[----:B------:R-:W-:Y:S04]  /*19a30*/  STG.E.U16 desc[UR10][R156.64], R19 ;  /* 0x000000139c007986 */ /* 0x000fe8000c10150a */
[----:B------:R-:W-:Y:S01]  /*19a40*/  STG.E.U16 desc[UR10][R222.64], R111 ;  /* 0x0000006fde007986 */ /* 0x000fe2000c10150a */
[----:B-1----:R-:W-:Y:S01]  /*19a50*/  IMAD R2, R243, R2, RZ ;  /* 0x00000002f3027224 */ /* 0x002fe200078e02ff */
[----:B------:R-:W-:Y:S03]  /*19a60*/  BAR.SYNC.DEFER_BLOCKING 0x0 ;  /* 0x0000000000007b1d */ /* 0x000fe60000010000 */
[----:B------:R-:W-:-:S02]  /*19a70*/  IMAD.SHL.U32 R5, R2, 0x4, RZ ;  /* 0x0000000402057824 */ /* 0x000fc400078e00ff */
[----:B------:R-:W-:-:S03]  /*19a80*/  IMAD.HI R2, R2, 0x4, RZ ;  /* 0x0000000402027827 */ /* 0x000fc600078e02ff */
[----:B0-----:R-:W-:-:S04]  /*19a90*/  IADD3 R4, P1, P2, R4, R8, R5 ;  /* 0x0000000804047210 */ /* 0x001fc80007a3e005 */
[----:B------:R-:W-:Y:S01]  /*19aa0*/  IADD3.X R5, PT, PT, R6, R9, R2, P1, P2 ;  /* 0x0000000906057210 */ /* 0x000fe20000fe4402 */
[----:B------:R-:W-:Y:S01]  /*19ab0*/  STSM.16.M88 [R0], R3 ;  /* 0x0000000300007844 */ /* 0x000fe20000000000 */
[----:B------:R-:W-:Y:S06]  /*19ac0*/  BAR.SYNC.DEFER_BLOCKING 0x0 ;  /* 0x0000000000007b1d */ /* 0x000fec0000010000 */
[----:B------:R-:W0:Y:S04]  /*19ad0*/  LDSM.16.M88 R7, [R7+UR9] ;  /* 0x000000090707783b */ /* 0x000e280008000000 */
[----:B0-----:R0:W-:Y:S01]  /*19ae0*/  @!P0 STG.E desc[UR10][R4.64], R7 ;  /* 0x0000000704008986 */ /* 0x0011e2000c10190a */
[----:B------:R-:W-:Y:S06]  /*19af0*/  BAR.SYNC.DEFER_BLOCKING 0x0 ;  /* 0x0000000000007b1d */ /* 0x000fec0000010000 */
[----:B------:R-:W-:Y:S05]  /*19b00*/  @P5 BRA `(.L_x_20) ;  /* 0x0000000000a05947 */ /* 0x000fea0003800000 */
[----:B------:R-:W1:Y:S01]  /*19b10*/  S2R R3, SR_CgaCtaId ;  /* 0x0000000000037919 */ /* 0x000e620000008800 */
[----:B------:R-:W-:Y:S01]  /*19b20*/  NOP ;  /* 0x0000000000007918 */ /* 0x000fe20000000000 */
[----:B------:R-:W-:Y:S01]  /*19b30*/  MOV R0, 0x50 ;  /* 0x0000005000007802 */ /* 0x000fe20000000f00 */
[----:B0-----:R-:W-:-:S03]  /*19b40*/  IMAD.MOV.U32 R7, RZ, RZ, 0x1 ;  /* 0x00000001ff077424 */ /* 0x001fc600078e00ff */
[----:B-1----:R-:W-:Y:S01]  /*19b50*/  LEA R9, R3, R0, 0x18 ;  /* 0x0000000003097211 */ /* 0x002fe200078ec0ff */
[----:B------:R-:W-:Y:S02]  /*19b60*/  IMAD.U32 R0, RZ, RZ, UR8 ;  /* 0x00000008ff007e24 */ /* 0x000fe4000f8e00ff */
[----:B------:R-:W-:Y:S02]  /*19b70*/  IMAD.MOV.U32 R3, RZ, RZ, 0xffff ;  /* 0x0000ffffff037424 */ /* 0x000fe400078e00ff */
[----:B------:R-:W0:Y:S01]  /*19b80*/  LDS R5, [R9] ;  /* 0x0000000009057984 */ /* 0x000e220000000800 */
[----:B------:R-:W-:-:S04]  /*19b90*/  LOP3.LUT R0, R0, 0xffff, RZ, 0xc0, !PT ;  /* 0x0000ffff00007812 */ /* 0x000fc800078ec0ff */
[----:B------:R-:W-:-:S04]  /*19ba0*/  SHF.R.U32.HI R0, RZ, 0x5, R0 ;  /* 0x00000005ff007819 */ /* 0x000fc80000011600 */
[----:B------:R-:W-:Y:S02]  /*19bb0*/  IADD3 R2, PT, PT, R0, 0x10, RZ ;  /* 0x0000001000027810 */ /* 0x000fe40007ffe0ff */
[----:B------:R-:W-:Y:S02]  /*19bc0*/  SHF.L.U32 R0, R3, R0, RZ ;  /* 0x0000000003007219 */ /* 0x000fe400000006ff */
[----:B------:R-:W-:-:S04]  /*19bd0*/  SHF.L.U32 R3, R7, R2, RZ ;  /* 0x0000000207037219 */ /* 0x000fc800000006ff */
[----:B------:R-:W-:-:S04]  /*19be0*/  LOP3.LUT R0, R3, R0, RZ, 0xfc, !PT ;  /* 0x0000000003007212 */ /* 0x000fc800078efcff */
[C---:B------:R-:W-:Y:S02]  /*19bf0*/  LOP3.LUT R2, R0.reuse, 0xffff, RZ, 0xc0, !PT ;  /* 0x0000ffff00027812 */ /* 0x040fe400078ec0ff */
[----:B0-----:R-:W-:-:S04]  /*19c00*/  LOP3.LUT R3, R0, 0xffff, R5, 0x80, !PT ;  /* 0x0000ffff00037812 */ /* 0x001fc800078e8005 */
[----:B------:R-:W-:-:S13]  /*19c10*/  ISETP.NE.AND P0, PT, R3, R2, PT ;  /* 0x000000020300720c */ /* 0x000fda0003f05270 */
[----:B------:R-:W-:Y:S05]  /*19c20*/  @P0 BRA `(.L_x_21) ;  /* 0x0000000000500947 */ /* 0x000fea0003800000 */
[----:B------:R-:W-:Y:S02]  /*19c30*/  SHF.R.U32.HI R5, RZ, 0x10, R5 ;  /* 0x00000010ff057819 */ /* 0x000fe40000011605 */
[----:B------:R-:W-:-:S04]  /*19c40*/  SHF.R.U32.HI R2, RZ, 0x10, R0 ;  /* 0x00000010ff027819 */ /* 0x000fc80000011600 */
[----:B------:R-:W-:-:S04]  /*19c50*/  LOP3.LUT R5, R5, R2, RZ, 0xc0, !PT ;  /* 0x0000000205057212 */ /* 0x000fc800078ec0ff */
[----:B------:R-:W-:-:S13]  /*19c60*/  ISETP.NE.AND P0, PT, R5, R2, PT ;  /* 0x000000020500720c */ /* 0x000fda0003f05270 */
[----:B------:R-:W-:Y:S05]  /*19c70*/  @P0 BRA `(.L_x_22) ;  /* 0x0000000000300947 */ /* 0x000fea0003800000 */
[----:B------:R-:W-:Y:S01]  /*19c80*/  R2UR UR4, R0 ;  /* 0x00000000000472ca */ /* 0x000fe200000e0000 */
[----:B------:R-:W0:Y:S01]  /*19c90*/  S2R R3, SR_LANEID ;  /* 0x0000000000037919 */ /* 0x000e220000000000 */
[----:B------:R-:W-:-:S06]  /*19ca0*/  VOTE.ANY R2, PT, PT ;  /* 0x0000000000027806 */ /* 0x000fcc00038e0100 */
[----:B------:R-:W0:Y:S05]  /*19cb0*/  FLO.U32 R2, R2 ;  /* 0x0000000200027300 */ /* 0x000e2a00000e0000 */
[----:B------:R-:W-:-:S06]  /*19cc0*/  ULOP3.LUT UR4, URZ, UR4, URZ, 0x33, !UPT ;  /* 0x00000004ff047292 */ /* 0x000fcc000f8e33ff */
[----:B------:R-:W-:-:S04]  /*19cd0*/  IMAD.U32 R4, RZ, RZ, UR4 ;  /* 0x00000004ff047e24 */ /* 0x000fc8000f8e00ff */
[----:B------:R-:W1:Y:S02]  /*19ce0*/  REDUX UR5, R4 ;  /* 0x00000000040573c4 */ /* 0x000e640000000000 */
[----:B------:R2:W-:Y:S01]  /*19cf0*/  UTCATOMSWS.AND URZ, UR4 ;  /* 0x0000000400ff79e3 */ /* 0x0005e20008000000 */
[----:B0-----:R-:W-:Y:S01]  /*19d00*/  ISETP.EQ.U32.AND P0, PT, R2, R3, PT ;  /* 0x000000030200720c */ /* 0x001fe20003f02070 */
[----:B-1----:R-:W-:-:S12]  /*19d10*/  IMAD.U32 R0, RZ, RZ, UR5 ;  /* 0x00000005ff007e24 */ /* 0x002fd8000f8e00ff */
[----:B------:R2:W-:Y:S01]  /*19d20*/  @P0 ATOMS.AND RZ, [R9], R0 ;  /* 0x0000000009ff038c */ /* 0x0005e20002800000 */
[----:B------:R-:W-:Y:S05]  /*19d30*/  BRA `(.L_x_20) ;  /* 0x0000000000147947 */ /* 0x000fea0003800000 */
.L_x_22:
[----:B------:R-:W-:-:S07]  /*19d40*/  MOV R2, 0x19d60 ;  /* 0x00019d6000027802 */ /* 0x000fce0000000f00 */
[----:B------:R-:W-:Y:S05]  /*19d50*/  CALL.REL.NOINC `($__internal_0_$__cuda_sm10x_tcgen05_guardrail_trap_col_being_dealloced_not_returned_by_alloc) ;  /* 0x0000000000447944 */ /* 0x000fea0003c00000 */
[----:B------:R-:W-:Y:S05]  /*19d60*/  BRA `(.L_x_20) ;  /* 0x0000000000087947 */ /* 0x000fea0003800000 */
.L_x_21:
[----:B------:R-:W-:-:S07]  /*19d70*/  MOV R2, 0x19d90 ;  /* 0x00019d9000027802 */ /* 0x000fce0000000f00 */
[----:B------:R-:W-:Y:S05]  /*19d80*/  CALL.REL.NOINC `($__internal_2_$__cuda_sm10x_tcgen05_guardrail_trap_unallocated_columns_being_dealloced) ;  /* 0x0000000000507944 */ /* 0x000fea0003c00000 */
.L_x_20:
[----:B------:R-:W-:Y:S01]  /*19d90*/  NOP ;  /* 0x0000000000007918 */ /* 0x000fe20000000000 */
[----:B--2---:R-:W-:Y:S05]  /*19da0*/  EXIT ;  /* 0x000000000000794d */ /* 0x004fea0003800000 */
.L_x_8:
[----:B------:R-:W0:Y:S02]  /*19db0*/  SYNCS.PHASECHK.TRANS64.TRYWAIT P1, [UR9+0x20000], RZ ;  /* 0x020000ffff0075a7 */ /* 0x000e240008021109 */
[----:B0-----:R-:W-:Y:S05]  /*19dc0*/  @!P1 BRA `(.L_x_8) ;  /* 0xfffffffc00f89947 */ /* 0x001fea000383ffff */
[----:B------:R-:W-:Y:S05]  /*19dd0*/  BRA `(.L_x_7) ;  /* 0xfffffed4006c7947 */ /* 0x000fea000383ffff */
.L_x_14:
[----:B------:R-:W1:Y:S02]  /*19de0*/  SYNCS.PHASECHK.TRANS64.TRYWAIT P4, [UR9+0x40010], RZ ;  /* 0x040010ffff0075a7 */ /* 0x000e640008081109 */
[----:B-1----:R-:W-:Y:S05]  /*19df0*/  @!P4 BRA `(.L_x_14) ;  /* 0xfffffffc00f8c947 */ /* 0x002fea000383ffff */
[----:B------:R-:W-:Y:S05]  /*19e00*/  BRA `(.L_x_23) ;  /* 0xffffff8000147947 */ /* 0x000fea000383ffff */
.L_x_15:
[----:B------:R-:W0:Y:S02]  /*19e10*/  SYNCS.PHASECHK.TRANS64.TRYWAIT P4, [UR7], R20 ;  /* 0x00000014ff0075a7 */ /* 0x000e240008081107 */
[----:B0-----:R-:W-:Y:S05]  /*19e20*/  @!P4 BRA `(.L_x_15) ;  /* 0xfffffffc00f8c947 */ /* 0x001fea000383ffff */
[----:B------:R-:W-:Y:S05]  /*19e30*/  BRA `(.L_x_24) ;  /* 0xffffff8800087947 */ /* 0x000fea000383ffff */
.L_x_19:
[----:B------:R-:W2:Y:S02]  /*19e40*/  SYNCS.PHASECHK.TRANS64.TRYWAIT P1, [UR7], R240 ;  /* 0x000000f0ff0075a7 */ /* 0x000ea40008021107 */
[----:B--2---:R-:W-:Y:S05]  /*19e50*/  @!P1 BRA `(.L_x_19) ;  /* 0xfffffffc00f89947 */ /* 0x004fea000383ffff */
[----:B------:R-:W-:Y:S05]  /*19e60*/  BRA `(.L_x_18) ;  /* 0xffffffb4005c7947 */ /* 0x000fea000383ffff */
        .weak           $__internal_0_$__cuda_sm10x_tcgen05_guardrail_trap_col_being_dealloced_not_returned_by_alloc
        .type           $__internal_0_$__cuda_sm10x_tcgen05_guardrail_trap_col_being_dealloced_not_returned_by_alloc,@function
        .size           $__internal_0_$__cuda_sm10x_tcgen05_guardrail_trap_col_being_dealloced_not_returned_by_alloc,($__internal_1_$__cuda_sm10x_tcgen05_guardrail_trap_phase_invalid_during_alloc - $__internal_0_$__cuda_sm10x_tcgen05_guardrail_trap_col_being_dealloced_not_returned_by_alloc)
$__internal_0_$__cuda_sm10x_tcgen05_guardrail_trap_col_being_dealloced_not_returned_by_alloc:
[----:B------:R-:W-:Y:S05]  /*19e70*/  BPT.TRAP 0x1 ;  /* 0x000000040000795c */ /* 0x000fea0000300000 */
[----:B------:R-:W-:-:S04]  /*19e80*/  IMAD.MOV.U32 R3, RZ, RZ, 0x0 ;  /* 0x00000000ff037424 */ /* 0x000fc800078e00ff */
[----:B------:R-:W-:Y:S05]  /*19e90*/  RET.REL.NODEC R2 `(attn_fwd) ;  /* 0xfffffe6002587950 */ /* 0x000fea0003c3ffff */
        .weak           $__internal_1_$__cuda_sm10x_tcgen05_guardrail_trap_phase_invalid_during_alloc
        .type           $__internal_1_$__cuda_sm10x_tcgen05_guardrail_trap_phase_invalid_during_alloc,@function
        .size           $__internal_1_$__cuda_sm10x_tcgen05_guardrail_trap_phase_invalid_during_alloc,($__internal_2_$__cuda_sm10x_tcgen05_guardrail_trap_unallocated_columns_being_dealloced - $__internal_1_$__cuda_sm10x_tcgen05_guardrail_trap_phase_invalid_during_alloc)
$__internal_1_$__cuda_sm10x_tcgen05_guardrail_trap_phase_invalid_during_alloc:
[----:B------:R-:W-:Y:S05]  /*19ea0*/  BPT.TRAP 0x1 ;  /* 0x000000040000795c */ /* 0x000fea0000300000 */
[----:B------:R-:W-:-:S04]  /*19eb0*/  IMAD.MOV.U32 R5, RZ, RZ, 0x0 ;  /* 0x00000000ff057424 */ /* 0x000fc800078e00ff */
[----:B------:R-:W-:Y:S05]  /*19ec0*/  RET.REL.NODEC R4 `(attn_fwd) ;  /* 0xfffffe60044c7950 */ /* 0x000fea0003c3ffff */
        .weak           $__internal_2_$__cuda_sm10x_tcgen05_guardrail_trap_unallocated_columns_being_dealloced
        .type           $__internal_2_$__cuda_sm10x_tcgen05_guardrail_trap_unallocated_columns_being_dealloced,@function
        .size           $__internal_2_$__cuda_sm10x_tcgen05_guardrail_trap_unallocated_columns_being_dealloced,(.L_x_28 - $__internal_2_$__cuda_sm10x_tcgen05_guardrail_trap_unallocated_columns_being_dealloced)
$__internal_2_$__cuda_sm10x_tcgen05_guardrail_trap_unallocated_columns_being_dealloced:
[----:B------:R-:W-:Y:S05]  /*19ed0*/  BPT.TRAP 0x1 ;  /* 0x000000040000795c */ /* 0x000fea0000300000 */
[----:B------:R-:W-:-:S04]  /*19ee0*/  IMAD.MOV.U32 R3, RZ, RZ, 0x0 ;  /* 0x00000000ff037424 */ /* 0x000fc800078e00ff */
[----:B------:R-:W-:Y:S05]  /*19ef0*/  RET.REL.NODEC R2 `(attn_fwd) ;  /* 0xfffffe6002407950 */ /* 0x000fea0003c3ffff */
.L_x_25:
[----:B------:R-:W-:-:S00]  /*19f00*/  BRA `(.L_x_25) ;  /* 0xfffffffc00fc7947 */ /* 0x000fc0000383ffff */
[----:B------:R-:W-:-:S00]  /*19f10*/  NOP ;  /* 0x0000000000007918 */ /* 0x000fc00000000000 */
        /* <DEDUP_REMOVED lines=14> */
.L_x_28:


//--------------------- .nv.global.init           --------------------------
	.section	.nv.global.init,"aw",@progbits
.nv.global.init:
	.type		_$_str,@object
	.size		_$_str,(.L_3 - _$_str)
_$_str:
        /*0000*/ 	.byte	0x5f, 0x5f, 0x43, 0x55, 0x44, 0x41, 0x5f, 0x46, 0x54, 0x5a, 0x00
.L_3:


//--------------------- .nv.shared.attn_fwd       --------------------------
	.section	.nv.shared.attn_fwd,"aw",@nobits
	.sectionflags	@""
	.align	16
	.zero		1024


//--------------------- .nv.shared.reserved.0     --------------------------
	.section	.nv.shared.reserved.0,"aw",@nobits
	.align	8
	.weak		__nv_reservedSMEM_offset_0_alias
	.size		__nv_reservedSMEM_offset_0_alias, 0, 64
	.other		__nv_reservedSMEM_offset_0_alias,@"STO_CUDA_RESERVED_SHARED STV_DEFAULT"
__nv_reservedSMEM_offset_0_alias:
	.zero		0
.nv.shared.reserved.0:
	.zero		64
	.weak		__nv_reservedSMEM_allocation_phase
	.type		__nv_reservedSMEM_allocation_phase,@object
	.size		__nv_reservedSMEM_allocation_phase,(.L_0 - __nv_reservedSMEM_allocation_phase)
__nv_reservedSMEM_allocation_phase:
	.zero		1
.L_0:
	.zero		7
	.weak		__nv_reservedSMEM_devtool_atexit_pc
	.type		__nv_reservedSMEM_devtool_atexit_pc,@object
	.size		__nv_reservedSMEM_devtool_atexit_pc,(__nv_reservedSMEM_allocation_mask - __nv_reservedSMEM_devtool_atexit_pc)
__nv_reservedSMEM_devtool_atexit_pc:
	.zero		8
	.weak		__nv_reservedSMEM_allocation_mask
	.type		__nv_reservedSMEM_allocation_mask,@object
	.size		__nv_reservedSMEM_allocation_mask,(.L_2 - __nv_reservedSMEM_allocation_mask)
__nv_reservedSMEM_allocation_mask:
	.zero		4
.L_2:


//--------------------- .nv.constant0.attn_fwd    --------------------------
	.section	.nv.constant0.attn_fwd,"a",@progbits
	.sectionflags	@""
	.align	4
.nv.constant0.attn_fwd:
	.zero		1032


//--------------------- SYMBOLS --------------------------

	.type		.nv.reservedSmem.offset0,@object
	.size		.nv.reservedSmem.offset0,0x4
	.type		.nv.reservedSmem.cap,@object
	.size		.nv.reservedSmem.cap,0x4
